def matmul_kernel(
    a_ptr,
    b_ptr,
    c_ptr,
    M,
    N,
    K,
    stride_am,
    stride_ak,
    stride_bk,
    stride_bn,
    stride_cm,
    stride_cn,
    BLOCK_M: tl.constexpr,
    BLOCK_N: tl.constexpr,
    BLOCK_K: tl.constexpr,
    GROUP_M: tl.constexpr,
):
    pid = tl.program_id(axis=0)
    num_pid_m = tl.cdiv(M, BLOCK_M)
    num_pid_n = tl.cdiv(N, BLOCK_N)
    num_pid_in_group = GROUP_M * num_pid_n
    group_id = pid // num_pid_in_group
    first_pid_m = group_id * GROUP_M
    group_size_m = min(num_pid_m - first_pid_m, GROUP_M)
    pid_m = first_pid_m + ((pid % num_pid_in_group) % group_size_m)
    pid_n = (pid % num_pid_in_group) // group_size_m

    offs_am = (pid_m * BLOCK_M + tl.arange(0, BLOCK_M)) % M
    offs_bn = (pid_n * BLOCK_N + tl.arange(0, BLOCK_N)) % N
    offs_k = tl.arange(0, BLOCK_K)
    a_ptrs = a_ptr + offs_am[:, None] * stride_am + offs_k[None, :] * stride_ak
    b_ptrs = b_ptr + offs_k[:, None] * stride_bk + offs_bn[None, :] * stride_bn

    acc = tl.zeros((BLOCK_M, BLOCK_N), dtype=tl.float32)
    for kk in range(0, tl.cdiv(K, BLOCK_K)):
        a = tl.load(a_ptrs, mask=offs_k[None, :] < K - kk * BLOCK_K, other=0.0)
        b = tl.load(b_ptrs, mask=offs_k[:, None] < K - kk * BLOCK_K, other=0.0)
        acc = tl.dot(a, b, acc)
        a_ptrs += BLOCK_K * stride_ak
        b_ptrs += BLOCK_K * stride_bk

    c = acc.to(c_ptr.dtype.element_ty)
    offs_cm = pid_m * BLOCK_M + tl.arange(0, BLOCK_M)
    offs_cn = pid_n * BLOCK_N + tl.arange(0, BLOCK_N)
    c_ptrs = c_ptr + offs_cm[:, None] * stride_cm + offs_cn[None, :] * stride_cn
    mask = (offs_cm[:, None] < M) & (offs_cn[None, :] < N)
    tl.store(c_ptrs, c, mask=mask)

# config = {"BLOCK_K": 128, "BLOCK_M": 256, "BLOCK_N": 128, "GROUP_M": 4, "arch": "sm_90", "dtype": "fp8e5m2", "num_ctas": 1, "num_stages": 3, "num_warps": 4}
# arch = sm_90


// ===== COMPILED SASS (sm_90a) =====

	.target	sm_90a

	.elftype	@"ET_EXEC"


//--------------------- .note.nv.tkinfo           --------------------------
	.section	.note.nv.tkinfo,"",@"SHT_NOTE"
	.sectionflags	@"SHF_NOTE_NV_TKINFO"
	.tkinfo
        /*0018*/ 	.word	0x00000002
        /*0030*/ 	.string	""
        /*0030*/ 	.string	"ptxas"
        /*0030*/ 	.string	"Cuda compilation tools, release 13.0, V13.0.88"
        /*0030*/ 	.string	"Build cuda_13.0.r13.0/compiler.36424714_0"
        /*0030*/ 	.string	"-v  -suppress-debug-info  -lineinfo  -arch sm_90a "



//--------------------- .note.nv.cuinfo           --------------------------
	.section	.note.nv.cuinfo,"",@"SHT_NOTE"
	.sectionflags	@"SHF_NOTE_NV_CUINFO"
        /*0018*/ 	.short	0x0002
        /*001a*/ 	.short	0x005a
        /*001c*/ 	.short	0x0082
	.zero		2


//--------------------- .nv.info                  --------------------------
	.section	.nv.info,"",@"SHT_CUDA_INFO"
	.align	4


	//----- nvinfo : EIATTR_REGCOUNT
	.align		4
        /*0000*/ 	.byte	0x04, 0x2f
        /*0002*/ 	.short	(.L_1 - .L_0)
	.align		4
.L_0:
        /*0004*/ 	.word	index@(matmul_kernel)
        /*0008*/ 	.word	0x000000ff


	//----- nvinfo : EIATTR_FRAME_SIZE
	.align		4
.L_1:
        /*000c*/ 	.byte	0x04, 0x11
        /*000e*/ 	.short	(.L_3 - .L_2)
	.align		4
.L_2:
        /*0010*/ 	.word	index@(matmul_kernel)
        /*0014*/ 	.word	0x00001408


	//----- nvinfo : EIATTR_MIN_STACK_SIZE
	.align		4
.L_3:
        /*0018*/ 	.byte	0x04, 0x12
        /*001a*/ 	.short	(.L_5 - .L_4)
	.align		4
.L_4:
        /*001c*/ 	.word	index@(matmul_kernel)
        /*0020*/ 	.word	0x00001408
.L_5:


//--------------------- .nv.compat                --------------------------
	.section	.nv.compat,"",@"SHT_CUDA_COMPAT_INFO"
	.align	4
        /*0000*/ 	.byte	0x02, 0x09, 0x01, 0x00, 0x02, 0x02, 0x04, 0x00, 0x02, 0x05, 0x05, 0x00, 0x03, 0x07, 0x01, 0x01
        /*0010*/ 	.byte	0x02, 0x03, 0x00, 0x00, 0x02, 0x06, 0x01, 0x00, 0x04, 0x0b, 0x08, 0x00, 0x00, 0x00, 0x00, 0x00
        /*0020*/ 	.byte	0x00, 0x00, 0x00, 0x00


//--------------------- .nv.info.matmul_kernel    --------------------------
	.section	.nv.info.matmul_kernel,"",@"SHT_CUDA_INFO"
	.sectionflags	@""
	.align	4


	//----- nvinfo : EIATTR_CUDA_API_VERSION
	.align		4
        /*0000*/ 	.byte	0x04, 0x37
        /*0002*/ 	.short	(.L_7 - .L_6)
.L_6:
        /*0004*/ 	.word	0x00000082


	//----- nvinfo : EIATTR_KPARAM_INFO
	.align		4
.L_7:
        /*0008*/ 	.byte	0x04, 0x17
        /*000a*/ 	.short	(.L_9 - .L_8)
.L_8:
        /*000c*/ 	.word	0x00000000
        /*0010*/ 	.short	0x000d
        /*0012*/ 	.short	0x0048
        /*0014*/ 	.byte	0x00, 0xf4, 0x21, 0x00


	//----- nvinfo : EIATTR_KPARAM_INFO
	.align		4
.L_9:
        /*0018*/ 	.byte	0x04, 0x17
        /*001a*/ 	.short	(.L_11 - .L_10)
.L_10:
        /*001c*/ 	.word	0x00000000
        /*0020*/ 	.short	0x000c
        /*0022*/ 	.short	0x0040
        /*0024*/ 	.byte	0x00, 0xf4, 0x21, 0x00


	//----- nvinfo : EIATTR_KPARAM_INFO
	.align		4
.L_11:
        /*0028*/ 	.byte	0x04, 0x17
        /*002a*/ 	.short	(.L_13 - .L_12)
.L_12:
        /*002c*/ 	.word	0x00000000
        /*0030*/ 	.short	0x000b
        /*0032*/ 	.short	0x0038
        /*0034*/ 	.byte	0x00, 0xf0, 0x11, 0x00


	//----- nvinfo : EIATTR_KPARAM_INFO
	.align		4
.L_13:
        /*0038*/ 	.byte	0x04, 0x17
        /*003a*/ 	.short	(.L_15 - .L_14)
.L_14:
        /*003c*/ 	.word	0x00000000
        /*0040*/ 	.short	0x000a
        /*0042*/ 	.short	0x0034
        /*0044*/ 	.byte	0x00, 0xf0, 0x11, 0x00


	//----- nvinfo : EIATTR_KPARAM_INFO
	.align		4
.L_15:
        /*0048*/ 	.byte	0x04, 0x17
        /*004a*/ 	.short	(.L_17 - .L_16)
.L_16:
        /*004c*/ 	.word	0x00000000
        /*0050*/ 	.short	0x0009
        /*0052*/ 	.short	0x0030
        /*0054*/ 	.byte	0x00, 0xf0, 0x11, 0x00


	//----- nvinfo : EIATTR_KPARAM_INFO
	.align		4
.L_17:
        /*0058*/ 	.byte	0x04, 0x17
        /*005a*/ 	.short	(.L_19 - .L_18)
.L_18:
        /*005c*/ 	.word	0x00000000
        /*0060*/ 	.short	0x0008
        /*0062*/ 	.short	0x002c
        /*0064*/ 	.byte	0x00, 0xf0, 0x11, 0x00


	//----- nvinfo : EIATTR_KPARAM_INFO
	.align		4
.L_19:
        /*0068*/ 	.byte	0x04, 0x17
        /*006a*/ 	.short	(.L_21 - .L_20)
.L_20:
        /*006c*/ 	.word	0x00000000
        /*0070*/ 	.short	0x0007
        /*0072*/ 	.short	0x0028
        /*0074*/ 	.byte	0x00, 0xf0, 0x11, 0x00


	//----- nvinfo : EIATTR_KPARAM_INFO
	.align		4
.L_21:
        /*0078*/ 	.byte	0x04, 0x17
        /*007a*/ 	.short	(.L_23 - .L_22)
.L_22:
        /*007c*/ 	.word	0x00000000
        /*0080*/ 	.short	0x0006
        /*0082*/ 	.short	0x0024
        /*0084*/ 	.byte	0x00, 0xf0, 0x11, 0x00


	//----- nvinfo : EIATTR_KPARAM_INFO
	.align		4
.L_23:
        /*0088*/ 	.byte	0x04, 0x17
        /*008a*/ 	.short	(.L_25 - .L_24)
.L_24:
        /*008c*/ 	.word	0x00000000
        /*0090*/ 	.short	0x0005
        /*0092*/ 	.short	0x0020
        /*0094*/ 	.byte	0x00, 0xf0, 0x11, 0x00


	//----- nvinfo : EIATTR_KPARAM_INFO
	.align		4
.L_25:
        /*0098*/ 	.byte	0x04, 0x17
        /*009a*/ 	.short	(.L_27 - .L_26)
.L_26:
        /*009c*/ 	.word	0x00000000
        /*00a0*/ 	.short	0x0004
        /*00a2*/ 	.short	0x001c
        /*00a4*/ 	.byte	0x00, 0xf0, 0x11, 0x00


	//----- nvinfo : EIATTR_KPARAM_INFO
	.align		4
.L_27:
        /*00a8*/ 	.byte	0x04, 0x17
        /*00aa*/ 	.short	(.L_29 - .L_28)
.L_28:
        /*00ac*/ 	.word	0x00000000
        /*00b0*/ 	.short	0x0003
        /*00b2*/ 	.short	0x0018
        /*00b4*/ 	.byte	0x00, 0xf0, 0x11, 0x00


	//----- nvinfo : EIATTR_KPARAM_INFO
	.align		4
.L_29:
        /*00b8*/ 	.byte	0x04, 0x17
        /*00ba*/ 	.short	(.L_31 - .L_30)
.L_30:
        /*00bc*/ 	.word	0x00000000
        /*00c0*/ 	.short	0x0002
        /*00c2*/ 	.short	0x0010
        /*00c4*/ 	.byte	0x00, 0xf4, 0x21, 0x00


	//----- nvinfo : EIATTR_KPARAM_INFO
	.align		4
.L_31:
        /*00c8*/ 	.byte	0x04, 0x17
        /*00ca*/ 	.short	(.L_33 - .L_32)
.L_32:
        /*00cc*/ 	.word	0x00000000
        /*00d0*/ 	.short	0x0001
        /*00d2*/ 	.short	0x0008
        /*00d4*/ 	.byte	0x00, 0xf4, 0x21, 0x00


	//----- nvinfo : EIATTR_KPARAM_INFO
	.align		4
.L_33:
        /*00d8*/ 	.byte	0x04, 0x17
        /*00da*/ 	.short	(.L_35 - .L_34)
.L_34:
        /*00dc*/ 	.word	0x00000000
        /*00e0*/ 	.short	0x0000
        /*00e2*/ 	.short	0x0000
        /*00e4*/ 	.byte	0x00, 0xf4, 0x21, 0x00


	//----- nvinfo : EIATTR_SPARSE_MMA_MASK
	.align		4
.L_35:
        /*00e8*/ 	.byte	0x03, 0x50
        /*00ea*/ 	.short	0x0000


	//----- nvinfo : EIATTR_MAXREG_COUNT
	.align		4
        /*00ec*/ 	.byte	0x03, 0x1b
        /*00ee*/ 	.short	0x00ff


	//----- nvinfo : EIATTR_NUM_BARRIERS
	.align		4
        /*00f0*/ 	.byte	0x02, 0x4c
        /*00f2*/ 	.byte	0x01
	.zero		1


	//----- nvinfo : EIATTR_ANNOTATIONS
	.align		4
        /*00f4*/ 	.byte	0x04, 0x55
        /*00f6*/ 	.short	(.L_37 - .L_36)


	//   ....[0]....
.L_36:
        /*00f8*/ 	.word	0x00000001
        /*00fc*/ 	.byte	0x60, 0x05, 0x00, 0x00, 0x01, 0x00, 0x00, 0x00, 0x90, 0x05, 0x00, 0x00, 0x01, 0x00, 0x00, 0x00
        /* <DEDUP_REMOVED lines=1992> */
        /*7d8c*/ 	.byte	0x80, 0x95, 0x02, 0x00, 0x01, 0x00, 0x00, 0x00, 0xb0, 0x95, 0x02, 0x00


	//----- nvinfo : EIATTR_MERCURY_ISA_VERSION
	.align		4
.L_37:
        /*7d98*/ 	.byte	0x03, 0x5f
        /*7d9a*/ 	.short	0x0101


	//----- nvinfo : EIATTR_EXIT_INSTR_OFFSETS
	.align		4
        /*7d9c*/ 	.byte	0x04, 0x1c
        /*7d9e*/ 	.short	(.L_39 - .L_38)


	//   ....[0]....
.L_38:
        /*7da0*/ 	.word	0x00034d70


	//   ....[1]....
        /*7da4*/ 	.word	0x00034d90


	//----- nvinfo : EIATTR_REQNTID
	.align		4
.L_39:
        /*7da8*/ 	.byte	0x04, 0x10
        /*7daa*/ 	.short	(.L_41 - .L_40)
.L_40:
        /*7dac*/ 	.word	0x00000080
        /*7db0*/ 	.word	0x00000001
        /*7db4*/ 	.word	0x00000001


	//----- nvinfo : EIATTR_CBANK_PARAM_SIZE
	.align		4
.L_41:
        /*7db8*/ 	.byte	0x03, 0x19
        /*7dba*/ 	.short	0x0050


	//----- nvinfo : EIATTR_PARAM_CBANK
	.align		4
        /*7dbc*/ 	.byte	0x04, 0x0a
        /*7dbe*/ 	.short	(.L_43 - .L_42)
	.align		4
.L_42:
        /*7dc0*/ 	.word	index@(.nv.constant0.matmul_kernel)
        /*7dc4*/ 	.short	0x0210
        /*7dc6*/ 	.short	0x0050


	//----- nvinfo : EIATTR_SW_WAR
	.align		4
.L_43:
        /*7dc8*/ 	.byte	0x04, 0x36
        /*7dca*/ 	.short	(.L_45 - .L_44)
.L_44:
        /*7dcc*/ 	.word	0x00000008
.L_45:


//--------------------- .nv.callgraph             --------------------------
	.section	.nv.callgraph,"",@"SHT_CUDA_CALLGRAPH"
	.align	4
	.sectionentsize	8
	.align		4
        /*0000*/ 	.word	0x00000000
	.align		4
        /*0004*/ 	.word	0xffffffff
	.align		4
        /*0008*/ 	.word	0x00000000
	.align		4
        /*000c*/ 	.word	0xfffffffe
	.align		4
        /*0010*/ 	.word	0x00000000
	.align		4
        /*0014*/ 	.word	0xfffffffd
	.align		4
        /*0018*/ 	.word	0x00000000
	.align		4
        /*001c*/ 	.word	0xfffffffc


//--------------------- .text.matmul_kernel       --------------------------
	.section	.text.matmul_kernel,"ax",@progbits
	.align	128
        .global         matmul_kernel
        .type           matmul_kernel,@function
        .size           matmul_kernel,(.L_x_4 - matmul_kernel)
        .other          matmul_kernel,@"STO_CUDA_ENTRY STV_DEFAULT"
matmul_kernel:
.text.matmul_kernel:
[----:B------:R-:W0:Y:S08]  /*0000*/  LDC R1, c[0x0][0x28] ;  /* 0x00000a00ff017b82 */ /* 0x000e300000000800 */
[----:B------:R-:W1:Y:S01]  /*0010*/  LDC.64 R130, c[0x0][0x228] ;  /* 0x00008a00ff827b82 */ /* 0x000e620000000a00 */
[----:B------:R-:W2:Y:S01]  /*0020*/  S2R R5, SR_CTAID.X ;  /* 0x0000000000057919 */ /* 0x000ea20000002500 */
[----:B0-----:R-:W-:Y:S01]  /*0030*/  VIADD R1, R1, 0xffffebf8 ;  /* 0xffffebf801017836 */ /* 0x001fe20000000000 */
[----:B------:R-:W-:Y:S01]  /*0040*/  UMOV UR58, 0x400 ;  /* 0x00000400003a7882 */ /* 0x000fe20000000000 */
[----:B------:R-:W-:Y:S01]  /*0050*/  ULDC.64 UR56, c[0x0][0x208] ;  /* 0x0000820000387ab9 */ /* 0x000fe20000000a00 */
[----:B------:R-:W0:Y:S03]  /*0060*/  S2R R133, SR_TID.X ;  /* 0x0000000000857919 */ /* 0x000e260000002100 */
[----:B------:R-:W3:Y:S08]  /*0070*/  LDC R216, c[0x0][0x230] ;  /* 0x00008c00ffd87b82 */ /* 0x000ef00000000800 */
[----:B------:R-:W4:Y:S01]  /*0080*/  S2UR UR4, SR_CgaCtaId ;  /* 0x00000000000479c3 */ /* 0x000f220000008800 */
[----:B-1----:R-:W-:-:S05]  /*0090*/  VIADD R0, R131, 0x7f ;  /* 0x0000007f83007836 */ /* 0x002fca0000000000 */
[----:B------:R-:W-:Y:S01]  /*00a0*/  SHF.R.S32.HI R3, RZ, 0x1f, R0 ;  /* 0x0000001fff037819 */ /* 0x000fe20000011400 */
[----:B---3--:R-:W-:-:S03]  /*00b0*/  VIADD R216, R216, 0x7f ;  /* 0x0000007fd8d87836 */ /* 0x008fc60000000000 */
[----:B------:R-:W-:Y:S02]  /*00c0*/  LEA.HI R3, R3, R0, RZ, 0x7 ;  /* 0x0000000003037211 */ /* 0x000fe400078f38ff */
[----:B--2---:R-:W-:Y:S02]  /*00d0*/  IABS R8, R5 ;  /* 0x0000000500087213 */ /* 0x004fe40000000000 */
[----:B------:R-:W-:Y:S02]  /*00e0*/  SHF.R.S32.HI R3, RZ, 0x7, R3 ;  /* 0x00000007ff037819 */ /* 0x000fe40000011403 */
[----:B0-----:R-:W-:Y:S01]  /*00f0*/  LOP3.LUT R217, R133, 0x7f, RZ, 0xc0, !PT ;  /* 0x0000007f85d97812 */ /* 0x001fe200078ec0ff */
[----:B----4-:R-:W-:Y:S02]  /*0100*/  ULEA UR58, UR4, UR58, 0x18 ;  /* 0x0000003a043a7291 */ /* 0x010fe4000f8ec03f */
[----:B------:R-:W-:-:S05]  /*0110*/  IMAD.SHL.U32 R4, R3, 0x4, RZ ;  /* 0x0000000403047824 */ /* 0x000fca00078e00ff */
[-C--:B------:R-:W-:Y:S02]  /*0120*/  IABS R7, R4.reuse ;  /* 0x0000000400077213 */ /* 0x080fe40000000000 */
[----:B------:R-:W-:Y:S02]  /*0130*/  IABS R10, R4 ;  /* 0x00000004000a7213 */ /* 0x000fe40000000000 */
[----:B------:R-:W0:Y:S08]  /*0140*/  I2F.RP R0, R7 ;  /* 0x0000000700007306 */ /* 0x000e300000209400 */
[----:B0-----:R-:W0:Y:S02]  /*0150*/  MUFU.RCP R0, R0 ;  /* 0x0000000000007308 */ /* 0x001e240000001000 */
[----:B0-----:R-:W-:-:S02]  /*0160*/  VIADD R2, R0, 0xffffffe ;  /* 0x0ffffffe00027836 */ /* 0x001fc40000000000 */
[----:B------:R-:W-:-:S04]  /*0170*/  IMAD.MOV R0, RZ, RZ, -R10 ;  /* 0x000000ffff007224 */ /* 0x000fc800078e0a0a */
[----:B------:R0:W1:Y:S02]  /*0180*/  F2I.FTZ.U32.TRUNC.NTZ R3, R2 ;  /* 0x0000000200037305 */ /* 0x000064000021f000 */
[----:B0-----:R-:W-:Y:S02]  /*0190*/  IMAD.MOV.U32 R2, RZ, RZ, RZ ;  /* 0x000000ffff027224 */ /* 0x001fe400078e00ff */
[----:B-1----:R-:W-:-:S04]  /*01a0*/  IMAD.MOV R6, RZ, RZ, -R3 ;  /* 0x000000ffff067224 */ /* 0x002fc800078e0a03 */
[----:B------:R-:W-:Y:S02]  /*01b0*/  IMAD R9, R6, R7, RZ ;  /* 0x0000000706097224 */ /* 0x000fe400078e02ff */
[----:B------:R-:W-:Y:S02]  /*01c0*/  IMAD.MOV.U32 R6, RZ, RZ, R8 ;  /* 0x000000ffff067224 */ /* 0x000fe400078e0008 */
[----:B------:R-:W-:-:S06]  /*01d0*/  IMAD.HI.U32 R3, R3, R9, R2 ;  /* 0x0000000903037227 */ /* 0x000fcc00078e0002 */
[----:B------:R-:W-:-:S04]  /*01e0*/  IMAD.HI.U32 R3, R3, R6, RZ ;  /* 0x0000000603037227 */ /* 0x000fc800078e00ff */
[----:B------:R-:W-:-:S05]  /*01f0*/  IMAD R0, R3, R0, R6 ;  /* 0x0000000003007224 */ /* 0x000fca00078e0206 */
[----:B------:R-:W-:-:S13]  /*0200*/  ISETP.GT.U32.AND P1, PT, R7, R0, PT ;  /* 0x000000000700720c */ /* 0x000fda0003f24070 */
[----:B------:R-:W-:Y:S02]  /*0210*/  @!P1 IMAD.IADD R0, R0, 0x1, -R7 ;  /* 0x0000000100009824 */ /* 0x000fe400078e0a07 */
[----:B------:R-:W-:Y:S01]  /*0220*/  @!P1 VIADD R3, R3, 0x1 ;  /* 0x0000000103039836 */ /* 0x000fe20000000000 */
[----:B------:R-:W-:Y:S02]  /*0230*/  ISETP.NE.AND P1, PT, R4, RZ, PT ;  /* 0x000000ff0400720c */ /* 0x000fe40003f25270 */
[----:B------:R-:W-:Y:S02]  /*0240*/  ISETP.GE.U32.AND P0, PT, R0, R7, PT ;  /* 0x000000070000720c */ /* 0x000fe40003f06070 */
[----:B------:R-:W-:-:S04]  /*0250*/  LOP3.LUT R0, R5, R4, RZ, 0x3c, !PT ;  /* 0x0000000405007212 */ /* 0x000fc800078e3cff */
[----:B------:R-:W-:Y:S01]  /*0260*/  ISETP.GE.AND P2, PT, R0, RZ, PT ;  /* 0x000000ff0000720c */ /* 0x000fe20003f46270 */
[----:B------:R-:W-:-:S06]  /*0270*/  VIADD R0, R130, 0xff ;  /* 0x000000ff82007836 */ /* 0x000fcc0000000000 */
[----:B------:R-:W-:-:S04]  /*0280*/  @P0 VIADD R3, R3, 0x1 ;  /* 0x0000000103030836 */ /* 0x000fc80000000000 */
[----:B------:R-:W-:Y:S01]  /*0290*/  IMAD.MOV.U32 R2, RZ, RZ, R3 ;  /* 0x000000ffff027224 */ /* 0x000fe200078e0003 */
[----:B------:R-:W-:-:S03]  /*02a0*/  SHF.R.S32.HI R3, RZ, 0x1f, R0 ;  /* 0x0000001fff037819 */ /* 0x000fc60000011400 */
[----:B------:R-:W-:Y:S01]  /*02b0*/  @!P2 IMAD.MOV R2, RZ, RZ, -R2 ;  /* 0x000000ffff02a224 */ /* 0x000fe200078e0a02 */
[----:B------:R-:W-:Y:S02]  /*02c0*/  @!P1 LOP3.LUT R2, RZ, R4, RZ, 0x33, !PT ;  /* 0x00000004ff029212 */ /* 0x000fe400078e33ff */
[----:B------:R-:W-:-:S03]  /*02d0*/  LEA.HI R3, R3, R0, RZ, 0x8 ;  /* 0x0000000003037211 */ /* 0x000fc600078f40ff */
[----:B------:R-:W-:Y:S02]  /*02e0*/  IMAD.SHL.U32 R6, R2, 0x4, RZ ;  /* 0x0000000402067824 */ /* 0x000fe400078e00ff */
[----:B------:R-:W-:-:S03]  /*02f0*/  IMAD.MOV R2, RZ, RZ, -R2 ;  /* 0x000000ffff027224 */ /* 0x000fc600078e0a02 */
[----:B------:R-:W-:Y:S01]  /*0300*/  LEA.HI.SX32 R3, R3, -R6, 0x18 ;  /* 0x8000000603037211 */ /* 0x000fe200078fc2ff */
[----:B------:R-:W-:-:S03]  /*0310*/  IMAD R4, R4, R2, R5 ;  /* 0x0000000204047224 */ /* 0x000fc600078e0205 */
[----:B------:R-:W-:Y:S02]  /*0320*/  VIMNMX R11, R3, 0x4, PT ;  /* 0x00000004030b7848 */ /* 0x000fe40003fe0100 */
[----:B------:R-:W-:Y:S02]  /*0330*/  IABS R9, R4 ;  /* 0x0000000400097213 */ /* 0x000fe40000000000 */
[----:B------:R-:W-:-:S04]  /*0340*/  IABS R7, R11 ;  /* 0x0000000b00077213 */ /* 0x000fc80000000000 */
[----:B------:R-:W0:Y:S08]  /*0350*/  I2F.RP R0, R7 ;  /* 0x0000000700007306 */ /* 0x000e300000209400 */
[----:B0-----:R-:W0:Y:S02]  /*0360*/  MUFU.RCP R0, R0 ;  /* 0x0000000000007308 */ /* 0x001e240000001000 */
[----:B0-----:R-:W-:-:S06]  /*0370*/  VIADD R3, R0, 0xffffffe ;  /* 0x0ffffffe00037836 */ /* 0x001fcc0000000000 */
[----:B------:R-:W0:Y:S02]  /*0380*/  F2I.FTZ.U32.TRUNC.NTZ R3, R3 ;  /* 0x0000000300037305 */ /* 0x000e24000021f000 */
[----:B0-----:R-:W-:-:S04]  /*0390*/  IMAD.MOV R8, RZ, RZ, -R3 ;  /* 0x000000ffff087224 */ /* 0x001fc800078e0a03 */
[----:B------:R-:W-:Y:S01]  /*03a0*/  IMAD.MOV.U32 R2, RZ, RZ, R8 ;  /* 0x000000ffff027224 */ /* 0x000fe200078e0008 */
[----:B------:R-:W-:-:S03]  /*03b0*/  IABS R8, R11 ;  /* 0x0000000b00087213 */ /* 0x000fc60000000000 */
[----:B------:R-:W-:Y:S02]  /*03c0*/  IMAD R5, R2, R7, RZ ;  /* 0x0000000702057224 */ /* 0x000fe400078e02ff */
[----:B------:R-:W-:Y:S02]  /*03d0*/  IMAD.MOV.U32 R2, RZ, RZ, RZ ;  /* 0x000000ffff027224 */ /* 0x000fe400078e00ff */
[----:B------:R-:W-:Y:S02]  /*03e0*/  IMAD.MOV R0, RZ, RZ, -R8 ;  /* 0x000000ffff007224 */ /* 0x000fe400078e0a08 */
        /* <DEDUP_REMOVED lines=9> */
[----:B------:R-:W-:-:S07]  /*0480*/  ISETP.GE.AND P2, PT, R0, RZ, PT ;  /* 0x000000ff0000720c */ /* 0x000fce0003f46270 */
[----:B------:R-:W-:Y:S01]  /*0490*/  @P0 VIADD R2, R2, 0x1 ;  /* 0x0000000102020836 */ /* 0x000fe20000000000 */
[----:B------:R-:W-:-:S05]  /*04a0*/  ISETP.GT.AND P0, PT, R216, 0x7f, PT ;  /* 0x0000007fd800780c */ /* 0x000fca0003f04270 */
[----:B------:R-:W-:Y:S01]  /*04b0*/  @!P2 IMAD.MOV R2, RZ, RZ, -R2 ;  /* 0x000000ffff02a224 */ /* 0x000fe200078e0a02 */
[----:B------:R-:W-:-:S05]  /*04c0*/  @!P1 LOP3.LUT R2, RZ, R11, RZ, 0x33, !PT ;  /* 0x0000000bff029212 */ /* 0x000fca00078e33ff */
[----:B------:R-:W-:Y:S02]  /*04d0*/  IMAD.MOV R0, RZ, RZ, -R2 ;  /* 0x000000ffff007224 */ /* 0x000fe400078e0a02 */
[----:B------:R-:W-:Y:S02]  /*04e0*/  IMAD.SHL.U32 R2, R2, 0x80, RZ ;  /* 0x0000008002027824 */ /* 0x000fe400078e00ff */
[----:B------:R-:W-:Y:S02]  /*04f0*/  IMAD R0, R11, R0, R4 ;  /* 0x000000000b007224 */ /* 0x000fe400078e0204 */
[----:B------:R-:W-:Y:S02]  /*0500*/  VIADD R27, R2, 0x1 ;  /* 0x00000001021b7836 */ /* 0x000fe40000000000 */
[----:B------:R-:W-:Y:S02]  /*0510*/  IMAD.IADD R0, R6, 0x1, R0 ;  /* 0x0000000106007824 */ /* 0x000fe400078e0200 */
[----:B------:R-:W-:-:S02]  /*0520*/  VIADD R25, R2, 0x2 ;  /* 0x0000000202197836 */ /* 0x000fc40000000000 */
[----:B------:R-:W-:Y:S02]  /*0530*/  IMAD R219, R0, 0x100, R217 ;  /* 0x0000010000db7824 */ /* 0x000fe400078e02d9 */
[C---:B------:R-:W-:Y:S02]  /*0540*/  VIADD R23, R2.reuse, 0x3 ;  /* 0x0000000302177836 */ /* 0x040fe40000000000 */
[----:B------:R-:W-:Y:S01]  /*0550*/  VIADD R218, R219, 0x80 ;  /* 0x00000080dbda7836 */ /* 0x000fe20000000000 */
[----:B------:R0:W-:Y:S01]  /*0560*/  STL [R1+0x100], R219 ;  /* 0x000100db01007387 */ /* 0x0001e20000100800 */
[C---:B------:R-:W-:Y:S02]  /*0570*/  VIADD R21, R2.reuse, 0x4 ;  /* 0x0000000402157836 */ /* 0x040fe40000000000 */
[C---:B------:R-:W-:Y:S01]  /*0580*/  VIADD R19, R2.reuse, 0x5 ;  /* 0x0000000502137836 */ /* 0x040fe20000000000 */
[----:B------:R0:W-:Y:S01]  /*0590*/  STL [R1+0x104], R218 ;  /* 0x000104da01007387 */ /* 0x0001e20000100800 */
[----:B------:R-:W-:-:S02]  /*05a0*/  VIADD R17, R2, 0x6 ;  /* 0x0000000602117836 */ /* 0x000fc40000000000 */
[C---:B------:R-:W-:Y:S02]  /*05b0*/  VIADD R29, R2.reuse, 0x7 ;  /* 0x00000007021d7836 */ /* 0x040fe40000000000 */
[C---:B------:R-:W-:Y:S02]  /*05c0*/  VIADD R39, R2.reuse, 0x8 ;  /* 0x0000000802277836 */ /* 0x040fe40000000000 */
[C---:B------:R-:W-:Y:S02]  /*05d0*/  VIADD R37, R2.reuse, 0x9 ;  /* 0x0000000902257836 */ /* 0x040fe40000000000 */
[C---:B------:R-:W-:Y:S02]  /*05e0*/  VIADD R35, R2.reuse, 0xa ;  /* 0x0000000a02237836 */ /* 0x040fe40000000000 */
[C---:B------:R-:W-:Y:S02]  /*05f0*/  VIADD R33, R2.reuse, 0xb ;  /* 0x0000000b02217836 */ /* 0x040fe40000000000 */
        /* <DEDUP_REMOVED lines=115> */
[----:B------:R-:W-:Y:S01]  /*0d30*/  VIADD R12, R2, 0x7f ;  /* 0x0000007f020c7836 */ /* 0x000fe20000000000 */
[----:B0-----:R-:W-:Y:S06]  /*0d40*/  @P0 BRA `(.L_x_0) ;  /* 0x00000008008c0947 */ /* 0x001fec0003800000 */
[----:B------:R-:W-:Y:S01]  /*0d50*/  IMAD.SHL.U32 R0, R133, 0x10, RZ ;  /* 0x0000001085007824 */ /* 0x000fe200078e00ff */
[----:B------:R0:W-:Y:S01]  /*0d60*/  STL [R1], RZ ;  /* 0x000000ff01007387 */ /* 0x0001e20000100800 */
[----:B------:R-:W-:Y:S02]  /*0d70*/  CS2R R152, SRZ ;  /* 0x0000000000987805 */ /* 0x000fe4000001ff00 */
[----:B------:R-:W-:Y:S02]  /*0d80*/  CS2R R154, SRZ ;  /* 0x00000000009a7805 */ /* 0x000fe4000001ff00 */
[----:B------:R-:W-:Y:S01]  /*0d90*/  CS2R R156, SRZ ;  /* 0x00000000009c7805 */ /* 0x000fe2000001ff00 */
[----:B------:R0:W-:Y:S01]  /*0da0*/  STL [R1+0xe44], R0 ;  /* 0x000e440001007387 */ /* 0x0001e20000100800 */
[----:B------:R-:W-:Y:S02]  /*0db0*/  CS2R R158, SRZ ;  /* 0x00000000009e7805 */ /* 0x000fe4000001ff00 */
[----:B------:R-:W-:-:S02]  /*0dc0*/  CS2R R160, SRZ ;  /* 0x0000000000a07805 */ /* 0x000fc4000001ff00 */
[----:B------:R-:W-:Y:S01]  /*0dd0*/  CS2R R162, SRZ ;  /* 0x0000000000a27805 */ /* 0x000fe2000001ff00 */
[----:B------:R0:W-:Y:S01]  /*0de0*/  STL [R1+0x4], RZ ;  /* 0x000004ff01007387 */ /* 0x0001e20000100800 */
[----:B------:R-:W-:Y:S02]  /*0df0*/  CS2R R164, SRZ ;  /* 0x0000000000a47805 */ /* 0x000fe4000001ff00 */
[----:B------:R-:W-:Y:S02]  /*0e00*/  CS2R R166, SRZ ;  /* 0x0000000000a67805 */ /* 0x000fe4000001ff00 */
[----:B------:R-:W-:Y:S01]  /*0e10*/  CS2R R168, SRZ ;  /* 0x0000000000a87805 */ /* 0x000fe2000001ff00 */
[----:B------:R0:W-:Y:S01]  /*0e20*/  STL [R1+0x8], RZ ;  /* 0x000008ff01007387 */ /* 0x0001e20000100800 */
        /* <DEDUP_REMOVED lines=115> */
[----:B------:R0:W-:Y:S04]  /*1560*/  STL [R1+0x7c], RZ ;  /* 0x00007cff01007387 */ /* 0x0001e80000100800 */
        /* <DEDUP_REMOVED lines=31> */
[----:B------:R0:W-:Y:S01]  /*1760*/  STL [R1+0xfc], RZ ;  /* 0x0000fcff01007387 */ /* 0x0001e20000100800 */
[----:B------:R-:W-:Y:S05]  /*1770*/  BRA `(.L_x_1) ;  /* 0x00000270002c7947 */ /* 0x000fea0003800000 */
.L_x_0:
[----:B------:R-:W-:Y:S01]  /*1780*/  IABS R14, R130 ;  /* 0x00000082000e7213 */ /* 0x000fe20000000000 */
[----:B------:R-:W-:Y:S01]  /*1790*/  ULDC UR4, c[0x0][0x234] ;  /* 0x00008d0000047ab9 */ /* 0x000fe20000000800 */
[----:B------:R-:W-:Y:S01]  /*17a0*/  IABS R0, R131 ;  /* 0x0000008300007213 */ /* 0x000fe20000000000 */
[----:B------:R-:W-:Y:S01]  /*17b0*/  ULDC.64 UR6, c[0x0][0x210] ;  /* 0x0000840000067ab9 */ /* 0x000fe20000000a00 */
[----:B------:R-:W0:Y:S01]  /*17c0*/  I2F.RP R3, R14 ;  /* 0x0000000e00037306 */ /* 0x000e220000209400 */
[----:B------:R-:W-:Y:S01]  /*17d0*/  IABS R8, R218 ;  /* 0x000000da00087213 */ /* 0x000fe20000000000 */
[----:B------:R-:W-:Y:S01]  /*17e0*/  ULDC.64 UR10, c[0x0][0x218] ;  /* 0x00008600000a7ab9 */ /* 0x000fe20000000a00 */
[----:B------:R-:W-:Y:S01]  /*17f0*/  ISETP.GE.AND P3, PT, R12, RZ, PT ;  /* 0x000000ff0c00720c */ /* 0x000fe20003f66270 */
[----:B------:R-:W-:Y:S01]  /*1800*/  ULDC UR30, c[0x0][0x240] ;  /* 0x00009000001e7ab9 */ /* 0x000fe20000000800 */
[----:B------:R-:W-:Y:S01]  /*1810*/  IABS R15, R12 ;  /* 0x0000000c000f7213 */ /* 0x000fe20000000000 */
[----:B------:R-:W-:Y:S01]  /*1820*/  ULDC UR14, c[0x0][0x238] ;  /* 0x00008e00000e7ab9 */ /* 0x000fe20000000800 */
[----:B------:R-:W-:Y:S01]  /*1830*/  IABS R16, R148 ;  /* 0x0000009400107213 */ /* 0x000fe20000000000 */
[----:B------:R-:W1:Y:S01]  /*1840*/  I2F.RP R6, R0 ;  /* 0x0000000000067306 */ /* 0x000e620000209400 */
[----:B------:R-:W-:Y:S01]  /*1850*/  IABS R18, R44 ;  /* 0x0000002c00127213 */ /* 0x000fe20000000000 */
[----:B------:R-:W-:Y:S01]  /*1860*/  ULDC UR18, c[0x0][0x238] ;  /* 0x00008e0000127ab9 */ /* 0x000fe20000000800 */
[----:B------:R-:W-:Y:S01]  /*1870*/  IABS R20, R42 ;  /* 0x0000002a00147213 */ /* 0x000fe20000000000 */
[----:B------:R-:W-:Y:S01]  /*1880*/  ULDC UR22, c[0x0][0x238] ;  /* 0x00008e0000167ab9 */ /* 0x000fe20000000800 */
[----:B------:R-:W-:Y:S01]  /*1890*/  ISETP.GE.AND P5, PT, R219, RZ, PT ;  /* 0x000000ffdb00720c */ /* 0x000fe20003fa6270 */
[----:B------:R-:W-:Y:S01]  /*18a0*/  ULDC UR23, c[0x0][0x238] ;  /* 0x00008e0000177ab9 */ /* 0x000fe20000000800 */
[----:B------:R-:W-:Y:S01]  /*18b0*/  ISETP.GE.AND P4, PT, R218, RZ, PT ;  /* 0x000000ffda00720c */ /* 0x000fe20003f86270 */
[----:B0-----:R-:W0:Y:S01]  /*18c0*/  MUFU.RCP R3, R3 ;  /* 0x0000000300037308 */ /* 0x001e220000001000 */
[----:B------:R-:W-:Y:S01]  /*18d0*/  IABS R198, R141 ;  /* 0x0000008d00c67213 */ /* 0x000fe20000000000 */
[----:B------:R-:W-:Y:S01]  /*18e0*/  ULDC UR26, c[0x0][0x238] ;  /* 0x00008e00001a7ab9 */ /* 0x000fe20000000800 */
[----:B------:R-:W-:Y:S01]  /*18f0*/  IABS R202, R140 ;  /* 0x0000008c00ca7213 */ /* 0x000fe20000000000 */
[----:B------:R-:W-:Y:S01]  /*1900*/  ULDC UR27, c[0x0][0x238] ;  /* 0x00008e00001b7ab9 */ /* 0x000fe20000000800 */
[----:B------:R-:W-:Y:S01]  /*1910*/  IABS R204, R139 ;  /* 0x0000008b00cc7213 */ /* 0x000fe20000000000 */
[----:B------:R-:W-:Y:S01]  /*1920*/  ULDC UR20, c[0x0][0x238] ;  /* 0x00008e0000147ab9 */ /* 0x000fe20000000800 */
[----:B------:R-:W-:Y:S01]  /*1930*/  IABS R212, R138 ;  /* 0x0000008a00d47213 */ /* 0x000fe20000000000 */
[----:B-1----:R-:W1:Y:S01]  /*1940*/  MUFU.RCP R6, R6 ;  /* 0x0000000600067308 */ /* 0x002e620000001000 */
[----:B------:R-:W-:Y:S01]  /*1950*/  IABS R214, R137 ;  /* 0x0000008900d67213 */ /* 0x000fe20000000000 */
[----:B------:R-:W-:Y:S01]  /*1960*/  UIMAD UR20, UR20, 0x34, URZ ;  /* 0x00000034141478a4 */ /* 0x000fe2000f8e023f */
[----:B------:R-:W-:Y:S01]  /*1970*/  IABS R218, R136 ;  /* 0x0000008800da7213 */ /* 0x000fe20000000000 */
[----:B------:R-:W-:Y:S01]  /*1980*/  ULDC UR43, c[0x0][0x238] ;  /* 0x00008e00002b7ab9 */ /* 0x000fe20000000800 */
[----:B------:R-:W-:Y:S01]  /*1990*/  IABS R224, R134 ;  /* 0x0000008600e07213 */ /* 0x000fe20000000000 */
[----:B------:R-:W-:Y:S01]  /*19a0*/  ULDC UR21, c[0x0][0x238] ;  /* 0x00008e0000157ab9 */ /* 0x000fe20000000800 */
[----:B------:R-:W-:Y:S01]  /*19b0*/  IABS R234, R128 ;  /* 0x0000008000ea7213 */ /* 0x000fe20000000000 */
[----:B------:R-:W-:Y:S01]  /*19c0*/  UIMAD UR43, UR43, 0x33, URZ ;  /* 0x000000332b2b78a4 */ /* 0x000fe2000f8e023f */
[----:B0-----:R-:W-:Y:S01]  /*19d0*/  VIADD R10, R3, 0xffffffe ;  /* 0x0ffffffe030a7836 */ /* 0x001fe20000000000 */
[----:B------:R-:W-:Y:S01]  /*19e0*/  IABS R230, R132 ;  /* 0x0000008400e67213 */ /* 0x000fe20000000000 */
[----:B------:R-:W-:Y:S01]  /*19f0*/  ULDC UR9, c[0x0][0x238] ;  /* 0x00008e0000097ab9 */ /* 0x000fe20000000800 */
[----:B------:R-:W-:Y:S01]  /*1a00*/  IABS R236, R126 ;  /* 0x0000007e00ec7213 */ /* 0x000fe20000000000 */
[----:B------:R0:W2:Y:S01]  /*1a10*/  F2I.FTZ.U32.TRUNC.NTZ R11, R10 ;  /* 0x0000000a000b7305 */ /* 0x0000a2000021f000 */
[----:B------:R-:W-:Y:S01]  /*1a20*/  IABS R240, R125 ;  /* 0x0000007d00f07213 */ /* 0x000fe20000000000 */
[----:B------:R-:W-:Y:S01]  /*1a30*/  UIMAD UR9, UR9, 0x30, URZ ;  /* 0x00000030090978a4 */ /* 0x000fe2000f8e023f */
[----:B------:R-:W-:Y:S01]  /*1a40*/  IABS R246, R123 ;  /* 0x0000007b00f67213 */ /* 0x000fe20000000000 */
[----:B-1----:R-:W-:Y:S01]  /*1a50*/  VIADD R4, R6, 0xffffffe ;  /* 0x0ffffffe06047836 */ /* 0x002fe20000000000 */
[----:B------:R-:W-:Y:S01]  /*1a60*/  IABS R6, R219 ;  /* 0x000000db00067213 */ /* 0x000fe20000000000 */
[----:B------:R-:W-:Y:S01]  /*1a70*/  ULDC UR29, c[0x0][0x238] ;  /* 0x00008e00001d7ab9 */ /* 0x000fe20000000800 */
[----:B------:R-:W-:Y:S01]  /*1a80*/  IABS R242, R124 ;  /* 0x0000007c00f27213 */ /* 0x000fe20000000000 */
[----:B------:R1:W3:Y:S01]  /*1a90*/  F2I.FTZ.U32.TRUNC.NTZ R5, R4 ;  /* 0x0000000400057305 */ /* 0x0002e2000021f000 */
[----:B0-----:R-:W-:Y:S01]  /*1aa0*/  IMAD.MOV.U32 R10, RZ, RZ, RZ ;  /* 0x000000ffff0a7224 */ /* 0x001fe200078e00ff */
[----:B------:R-:W-:Y:S01]  /*1ab0*/  IABS R252, R49 ;  /* 0x0000003100fc7213 */ /* 0x000fe20000000000 */
[----:B------:R-:W-:Y:S01]  /*1ac0*/  UIMAD UR29, UR29, 0x2f, URZ ;  /* 0x0000002f1d1d78a4 */ /* 0x000fe2000f8e023f */
[----:B------:R-:W-:Y:S01]  /*1ad0*/  IABS R250, R9 ;  /* 0x0000000900fa7213 */ /* 0x000fe20000000000 */
[----:B------:R-:W-:Y:S01]  /*1ae0*/  ULDC UR60, c[0x0][0x238] ;  /* 0x00008e00003c7ab9 */ /* 0x000fe20000000800 */
[----:B------:R-:W-:Y:S01]  /*1af0*/  IABS R244, R121 ;  /* 0x0000007900f47213 */ /* 0x000fe20000000000 */
[--C-:B--2---:R-:W-:Y:S01]  /*1b00*/  IMAD.MOV R13, RZ, RZ, -R11.reuse ;  /* 0x000000ffff0d7224 */ /* 0x104fe200078e0a0b */
[----:B------:R-:W-:Y:S01]  /*1b10*/  IABS R238, R117 ;  /* 0x0000007500ee7213 */ /* 0x000fe20000000000 */
[----:B-1----:R-:W-:Y:S01]  /*1b20*/  IMAD.MOV.U32 R4, RZ, RZ, RZ ;  /* 0x000000ffff047224 */ /* 0x002fe200078e00ff */
[----:B------:R-:W-:Y:S01]  /*1b30*/  IABS R248, R120 ;  /* 0x0000007800f87213 */ /* 0x000fe20000000000 */
[----:B------:R-:W-:Y:S01]  /*1b40*/  IMAD R13, R13, R14, RZ ;  /* 0x0000000e0d0d7224 */ /* 0x000fe200078e02ff */
[----:B------:R-:W-:Y:S01]  /*1b50*/  IABS R232, R118 ;  /* 0x0000007600e87213 */ /* 0x000fe20000000000 */
[----:B------:R-:W-:Y:S01]  /*1b60*/  ULDC UR19, c[0x0][0x238] ;  /* 0x00008e0000137ab9 */ /* 0x000fe20000000800 */
[----:B------:R-:W-:Y:S01]  /*1b70*/  IABS R228, R119 ;  /* 0x0000007700e47213 */ /* 0x000fe20000000000 */
[----:B------:R-:W-:Y:S01]  /*1b80*/  IMAD.HI.U32 R11, R11, R13, R10 ;  /* 0x0000000d0b0b7227 */ /* 0x000fe200078e000a */
[----:B------:R-:W-:Y:S01]  /*1b90*/  IABS R222, R115 ;  /* 0x0000007300de7213 */ /* 0x000fe20000000000 */
[----:B------:R-:W-:Y:S01]  /*1ba0*/  UIMAD UR19, UR19, 0x2d, URZ ;  /* 0x0000002d131378a4 */ /* 0x000fe2000f8e023f */
[----:B------:R-:W-:Y:S01]  /*1bb0*/  IABS R226, R114 ;  /* 0x0000007200e27213 */ /* 0x000fe20000000000 */
[----:B---3--:R-:W-:Y:S01]  /*1bc0*/  IMAD.MOV R13, RZ, RZ, -R5 ;  /* 0x000000ffff0d7224 */ /* 0x008fe200078e0a05 */
[----:B------:R-:W-:Y:S01]  /*1bd0*/  IABS R220, R116 ;  /* 0x0000007400dc7213 */ /* 0x000fe20000000000 */
[C---:B------:R-:W-:Y:S01]  /*1be0*/  IMAD.HI.U32 R3, R11.reuse, R6, RZ ;  /* 0x000000060b037227 */ /* 0x040fe200078e00ff */
[----:B------:R-:W-:Y:S01]  /*1bf0*/  IABS R210, R112 ;  /* 0x0000007000d27213 */ /* 0x000fe20000000000 */
[----:B------:R-:W-:Y:S01]  /*1c00*/  ULDC UR53, c[0x0][0x238] ;  /* 0x00008e0000357ab9 */ /* 0x000fe20000000800 */
[----:B------:R-:W-:Y:S01]  /*1c10*/  IABS R208, R113 ;  /* 0x0000007100d07213 */ /* 0x000fe20000000000 */
[----:B------:R-:W-:Y:S01]  /*1c20*/  IMAD.HI.U32 R11, R11, R8, RZ ;  /* 0x000000080b0b7227 */ /* 0x000fe200078e00ff */
[----:B------:R-:W-:Y:S01]  /*1c30*/  IABS R206, R111 ;  /* 0x0000006f00ce7213 */ /* 0x000fe20000000000 */
[----:B------:R-:W-:Y:S01]  /*1c40*/  UIMAD UR53, UR53, 0x2c, URZ ;  /* 0x0000002c353578a4 */ /* 0x000fe2000f8e023f */
[----:B------:R-:W-:Y:S01]  /*1c50*/  IABS R200, R109 ;  /* 0x0000006d00c87213 */ /* 0x000fe20000000000 */
[----:B------:R-:W-:Y:S01]  /*1c60*/  IMAD.MOV R3, RZ, RZ, -R3 ;  /* 0x000000ffff037224 */ /* 0x000fe200078e0a03 */
[----:B------:R-:W-:Y:S01]  /*1c70*/  IABS R196, R110 ;  /* 0x0000006e00c47213 */ /* 0x000fe20000000000 */
[----:B------:R-:W-:Y:S01]  /*1c80*/  IMAD.MOV R11, RZ, RZ, -R11 ;  /* 0x000000ffff0b7224 */ /* 0x000fe200078e0a0b */
[----:B------:R-:W-:Y:S01]  /*1c90*/  IABS R194, R107 ;  /* 0x0000006b00c27213 */ /* 0x000fe20000000000 */
[C---:B------:R-:W-:Y:S01]  /*1ca0*/  IMAD R3, R14.reuse, R3, R6 ;  /* 0x000000030e037224 */ /* 0x040fe200078e0206 */
[----:B------:R-:W-:Y:S01]  /*1cb0*/  IABS R192, R68 ;  /* 0x0000004400c07213 */ /* 0x000fe20000000000 */
[C---:B------:R-:W-:Y:S01]  /*1cc0*/  IMAD R6, R14.reuse, R11, R8 ;  /* 0x0000000b0e067224 */ /* 0x040fe200078e0208 */
[----:B------:R-:W-:Y:S01]  /*1cd0*/  IABS R190, R105 ;  /* 0x0000006900be7213 */ /* 0x000fe20000000000 */
[----:B------:R-:W-:Y:S01]  /*1ce0*/  IMAD R13, R13, R0, RZ ;  /* 0x000000000d0d7224 */ /* 0x000fe200078e02ff */
[C---:B------:R-:W-:Y:S01]  /*1cf0*/  ISETP.GT.U32.AND P0, PT, R14.reuse, R3, PT ;  /* 0x000000030e00720c */ /* 0x040fe20003f04070 */
[----:B------:R-:W-:Y:S01]  /*1d00*/  ULDC UR45, c[0x0][0x238] ;  /* 0x00008e00002d7ab9 */ /* 0x000fe20000000800 */
[----:B------:R-:W-:Y:S01]  /*1d10*/  ISETP.GT.U32.AND P1, PT, R14, R6, PT ;  /* 0x000000060e00720c */ /* 0x000fe20003f24070 */
[----:B------:R-:W-:Y:S01]  /*1d20*/  IMAD.HI.U32 R5, R5, R13, R4 ;  /* 0x0000000d05057227 */ /* 0x000fe200078e0004 */
[----:B------:R-:W-:Y:S01]  /*1d30*/  IABS R13, R2 ;  /* 0x00000002000d7213 */ /* 0x000fe20000000000 */
[----:B------:R-:W-:Y:S01]  /*1d40*/  UIMAD UR45, UR45, 0x2b, URZ ;  /* 0x0000002b2d2d78a4 */ /* 0x000fe2000f8e023f */
[----:B------:R-:W-:Y:S01]  /*1d50*/  IABS R188, R72 ;  /* 0x0000004800bc7213 */ /* 0x000fe20000000000 */
[----:B------:R-:W-:Y:S01]  /*1d60*/  ULDC UR38, c[0x0][0x238] ;  /* 0x00008e0000267ab9 */ /* 0x000fe20000000800 */
[----:B------:R-:W-:Y:S01]  /*1d70*/  IABS R186, R104 ;  /* 0x0000006800ba7213 */ /* 0x000fe20000000000 */
[----:B------:R-:W-:Y:S01]  /*1d80*/  IMAD.HI.U32 R12, R5, R13, RZ ;  /* 0x0000000d050c7227 */ /* 0x000fe200078e00ff */
[----:B------:R-:W-:Y:S01]  /*1d90*/  IABS R184, R76 ;  /* 0x0000004c00b87213 */ /* 0x000fe20000000000 */
[----:B------:R-:W-:Y:S01]  /*1da0*/  UIMAD UR38, UR38, 0x2a, URZ ;  /* 0x0000002a262678a4 */ /* 0x000fe2000f8e023f */
[----:B------:R-:W-:Y:S01]  /*1db0*/  IABS R182, R102 ;  /* 0x0000006600b67213 */ /* 0x000fe20000000000 */
[----:B------:R-:W-:Y:S01]  /*1dc0*/  @!P0 IMAD.IADD R3, R3, 0x1, -R14 ;  /* 0x0000000103038824 */ /* 0x000fe200078e0a0e */
[----:B------:R-:W-:Y:S01]  /*1dd0*/  IABS R180, R100 ;  /* 0x0000006400b47213 */ /* 0x000fe20000000000 */
[----:B------:R-:W-:Y:S01]  /*1de0*/  IMAD.MOV R12, RZ, RZ, -R12 ;  /* 0x000000ffff0c7224 */ /* 0x000fe200078e0a0c */
[----:B------:R-:W-:Y:S01]  /*1df0*/  IABS R178, R80 ;  /* 0x0000005000b27213 */ /* 0x000fe20000000000 */
[----:B------:R-:W-:Y:S01]  /*1e00*/  @!P1 IMAD.IADD R6, R6, 0x1, -R14 ;  /* 0x0000000106069824 */ /* 0x000fe200078e0a0e */
[----:B------:R-:W-:Y:S01]  /*1e10*/  ISETP.GT.U32.AND P0, PT, R14, R3, PT ;  /* 0x000000030e00720c */ /* 0x000fe20003f04070 */
[----:B------:R-:W-:Y:S01]  /*1e20*/  IMAD R13, R0, R12, R13 ;  /* 0x0000000c000d7224 */ /* 0x000fe200078e020d */
[----:B------:R-:W-:Y:S01]  /*1e30*/  IABS R176, R84 ;  /* 0x0000005400b07213 */ /* 0x000fe20000000000 */
[C---:B------:R-:W-:Y:S01]  /*1e40*/  IMAD.HI.U32 R8, R5.reuse, R16, RZ ;  /* 0x0000001005087227 */ /* 0x040fe200078e00ff */
[----:B------:R-:W-:Y:S01]  /*1e50*/  ISETP.GT.U32.AND P1, PT, R14, R6, PT ;  /* 0x000000060e00720c */ /* 0x000fe20003f24070 */
[----:B------:R-:W-:Y:S01]  /*1e60*/  ULDC UR17, c[0x0][0x238] ;  /* 0x00008e0000117ab9 */ /* 0x000fe20000000800 */
[C---:B------:R-:W-:Y:S01]  /*1e70*/  ISETP.GT.U32.AND P6, PT, R0.reuse, R13, PT ;  /* 0x0000000d0000720c */ /* 0x040fe20003fc4070 */
[C---:B------:R-:W-:Y:S01]  /*1e80*/  IMAD.HI.U32 R10, R5.reuse, R18, RZ ;  /* 0x00000012050a7227 */ /* 0x040fe200078e00ff */
[----:B------:R-:W-:Y:S01]  /*1e90*/  IABS R174, R88 ;  /* 0x0000005800ae7213 */ /* 0x000fe20000000000 */
[----:B------:R-:W-:Y:S01]  /*1ea0*/  UIMAD UR17, UR17, 0x29, URZ ;  /* 0x00000029111178a4 */ /* 0x000fe2000f8e023f */
[----:B------:R-:W-:Y:S01]  /*1eb0*/  IABS R172, R97 ;  /* 0x0000006100ac7213 */ /* 0x000fe20000000000 */
[C---:B------:R-:W-:Y:S01]  /*1ec0*/  IMAD.HI.U32 R11, R5.reuse, R20, RZ ;  /* 0x00000014050b7227 */ /* 0x040fe200078e00ff */
[----:B------:R-:W-:Y:S01]  /*1ed0*/  IABS R170, R93 ;  /* 0x0000005d00aa7213 */ /* 0x000fe20000000000 */
[----:B------:R-:W-:Y:S01]  /*1ee0*/  ULDC UR49, c[0x0][0x238] ;  /* 0x00008e0000317ab9 */ /* 0x000fe20000000800 */
[----:B------:R-:W-:Y:S01]  /*1ef0*/  IABS R168, R94 ;  /* 0x0000005e00a87213 */ /* 0x000fe20000000000 */
[----:B------:R-:W-:Y:S01]  /*1f00*/  IMAD.MOV R127, RZ, RZ, -R8 ;  /* 0x000000ffff7f7224 */ /* 0x000fe200078e0a08 */
[----:B------:R-:W-:Y:S01]  /*1f10*/  IABS R166, R90 ;  /* 0x0000005a00a67213 */ /* 0x000fe20000000000 */
[----:B------:R-:W-:Y:S01]  /*1f20*/  IMAD.MOV R129, RZ, RZ, -R10 ;  /* 0x000000ffff817224 */ /* 0x000fe200078e0a0a */
[----:B------:R-:W-:Y:S01]  /*1f30*/  IABS R164, R89 ;  /* 0x0000005900a47213 */ /* 0x000fe20000000000 */
[----:B------:R-:W-:Y:S01]  /*1f40*/  IMAD.HI.U32 R4, R5, R15, RZ ;  /* 0x0000000f05047227 */ /* 0x000fe200078e00ff */
[----:B------:R-:W-:Y:S01]  /*1f50*/  IABS R162, R83 ;  /* 0x0000005300a27213 */ /* 0x000fe20000000000 */
[----:B------:R-:W-:Y:S01]  /*1f60*/  UIMAD UR49, UR49, 0x28, URZ ;  /* 0x00000028313178a4 */ /* 0x000fe2000f8e023f */
[----:B------:R-:W-:Y:S01]  /*1f70*/  IABS R160, R87 ;  /* 0x0000005700a07213 */ /* 0x000fe20000000000 */
[----:B------:R-:W-:Y:S01]  /*1f80*/  IMAD.MOV R135, RZ, RZ, -R11 ;  /* 0x000000ffff877224 */ /* 0x000fe200078e0a0b */
[----:B------:R-:W-:Y:S01]  /*1f90*/  IABS R156, R71 ;  /* 0x00000047009c7213 */ /* 0x000fe20000000000 */
[C---:B------:R-:W-:Y:S01]  /*1fa0*/  IMAD R8, R0.reuse, R127, R16 ;  /* 0x0000007f00087224 */ /* 0x040fe200078e0210 */
[----:B------:R-:W-:Y:S01]  /*1fb0*/  IABS R16, R36 ;  /* 0x0000002400107213 */ /* 0x000fe20000000000 */
[----:B------:R-:W-:Y:S01]  /*1fc0*/  IMAD R10, R0, R129, R18 ;  /* 0x00000081000a7224 */ /* 0x000fe200078e0212 */
[----:B------:R-:W-:Y:S01]  /*1fd0*/  IABS R18, R22 ;  /* 0x0000001600127213 */ /* 0x000fe20000000000 */
[----:B------:R-:W-:Y:S01]  /*1fe0*/  @!P0 IMAD.IADD R3, R3, 0x1, -R14 ;  /* 0x0000000103038824 */ /* 0x000fe200078e0a0e */
[----:B------:R-:W-:Y:S01]  /*1ff0*/  ISETP.NE.AND P0, PT, R130, RZ, PT ;  /* 0x000000ff8200720c */ /* 0x000fe20003f05270 */
[----:B------:R-:W-:Y:S01]  /*2000*/  IMAD.MOV R4, RZ, RZ, -R4 ;  /* 0x000000ffff047224 */ /* 0x000fe200078e0a04 */
[----:B------:R-:W-:Y:S01]  /*2010*/  LOP3.LUT R130, RZ, R130, RZ, 0x33, !PT ;  /* 0x00000082ff827212 */ /* 0x000fe200078e33ff */
[----:B------:R-:W-:Y:S01]  /*2020*/  IMAD R12, R0, R135, R20 ;  /* 0x00000087000c7224 */ /* 0x000fe200078e0214 */
[----:B------:R-:W-:Y:S01]  /*2030*/  IABS R20, R28 ;  /* 0x0000001c00147213 */ /* 0x000fe20000000000 */
[----:B------:R-:W-:Y:S01]  /*2040*/  @!P1 IMAD.IADD R6, R6, 0x1, -R14 ;  /* 0x0000000106069824 */ /* 0x000fe200078e0a0e */
[C---:B------:R-:W-:Y:S01]  /*2050*/  ISETP.GT.U32.AND P1, PT, R0.reuse, R8, PT ;  /* 0x000000080000720c */ /* 0x040fe20003f24070 */
[----:B------:R-:W-:Y:S01]  /*2060*/  @!P5 IMAD.MOV R3, RZ, RZ, -R3 ;  /* 0x000000ffff03d224 */ /* 0x000fe200078e0a03 */
[C---:B------:R-:W-:Y:S01]  /*2070*/  ISETP.GT.U32.AND P5, PT, R0.reuse, R10, PT ;  /* 0x0000000a0000720c */ /* 0x040fe20003fa4070 */
[----:B------:R-:W-:Y:S01]  /*2080*/  IMAD R11, R0, R4, R15 ;  /* 0x00000004000b7224 */ /* 0x000fe200078e020f */
[----:B------:R-:W-:Y:S01]  /*2090*/  IABS R14, R40 ;  /* 0x00000028000e7213 */ /* 0x000fe20000000000 */
[----:B------:R-:W-:Y:S01]  /*20a0*/  @!P6 IMAD.IADD R13, R13, 0x1, -R0 ;  /* 0x000000010d0de824 */ /* 0x000fe200078e0a00 */
[----:B------:R-:W-:Y:S01]  /*20b0*/  SEL R127, R130, R3, !P0 ;  /* 0x00000003827f7207 */ /* 0x000fe20004000000 */
[----:B------:R-:W-:Y:S01]  /*20c0*/  @!P4 IMAD.MOV R6, RZ, RZ, -R6 ;  /* 0x000000ffff06c224 */ /* 0x000fe200078e0a06 */
[C---:B------:R-:W-:Y:S01]  /*20d0*/  ISETP.GT.U32.AND P4, PT, R0.reuse, R12, PT ;  /* 0x0000000c0000720c */ /* 0x040fe20003f84070 */
[C---:B------:R-:W-:Y:S01]  /*20e0*/  IMAD.HI.U32 R4, R5.reuse, R14, RZ ;  /* 0x0000000e05047227 */ /* 0x040fe200078e00ff */
[C---:B------:R-:W-:Y:S01]  /*20f0*/  ISETP.GT.U32.AND P2, PT, R0.reuse, R11, PT ;  /* 0x0000000b0000720c */ /* 0x040fe20003f44070 */
[----:B------:R-:W-:Y:S01]  /*2100*/  ULDC UR37, c[0x0][0x238] ;  /* 0x00008e0000257ab9 */ /* 0x000fe20000000800 */
[----:B------:R-:W-:Y:S01]  /*2110*/  ISETP.GT.U32.AND P6, PT, R0, R13, PT ;  /* 0x0000000d0000720c */ /* 0x000fe20003fc4070 */
[--C-:B------:R-:W-:Y:S01]  /*2120*/  @!P1 IMAD.IADD R8, R8, 0x1, -R0.reuse ;  /* 0x0000000108089824 */ /* 0x100fe200078e0a00 */
[----:B------:R-:W-:Y:S01]  /*2130*/  SEL R3, R130, R6, !P0 ;  /* 0x0000000682037207 */ /* 0x000fe20004000000 */
[----:B------:R-:W-:Y:S01]  /*2140*/  @!P5 IMAD.IADD R10, R10, 0x1, -R0 ;  /* 0x000000010a0ad824 */ /* 0x000fe200078e0a00 */
[----:B------:R-:W-:Y:S01]  /*2150*/  ISETP.GE.AND P5, PT, R2, RZ, PT ;  /* 0x000000ff0200720c */ /* 0x000fe20003fa6270 */
[----:B------:R-:W-:Y:S01]  /*2160*/  IMAD.MOV R15, RZ, RZ, -R4 ;  /* 0x000000ffff0f7224 */ /* 0x000fe200078e0a04 */
[----:B------:R-:W-:Y:S01]  /*2170*/  ISETP.GE.AND P1, PT, R44, RZ, PT ;  /* 0x000000ff2c00720c */ /* 0x000fe20003f26270 */
[----:B------:R-:W-:Y:S01]  /*2180*/  IMAD.HI.U32 R6, R5, R16, RZ ;  /* 0x0000001005067227 */ /* 0x000fe200078e00ff */
[----:B------:R-:W-:Y:S01]  /*2190*/  IABS R44, R64 ;  /* 0x00000040002c7213 */ /* 0x000fe20000000000 */
[----:B------:R-:W-:Y:S01]  /*21a0*/  UIMAD UR37, UR37, 0x27, URZ ;  /* 0x00000027252578a4 */ /* 0x000fe2000f8e023f */
[----:B------:R-:W-:Y:S01]  /*21b0*/  IABS R129, R142 ;  /* 0x0000008e00817213 */ /* 0x000fe20000000000 */
[--C-:B------:R-:W-:Y:S01]  /*21c0*/  @!P4 IMAD.IADD R12, R12, 0x1, -R0.reuse ;  /* 0x000000010c0cc824 */ /* 0x100fe200078e0a00 */
[----:B------:R-:W-:Y:S01]  /*21d0*/  ISETP.GT.U32.AND P4, PT, R0, R8, PT ;  /* 0x000000080000720c */ /* 0x000fe20003f84070 */
[--C-:B------:R-:W-:Y:S01]  /*21e0*/  @!P2 IMAD.IADD R11, R11, 0x1, -R0.reuse ;  /* 0x000000010b0ba824 */ /* 0x100fe200078e0a00 */
[----:B------:R-:W-:Y:S01]  /*21f0*/  ISETP.GE.AND P2, PT, R148, RZ, PT ;  /* 0x000000ff9400720c */ /* 0x000fe20003f46270 */
[----:B------:R-:W-:Y:S01]  /*2200*/  @!P6 IMAD.IADD R13, R13, 0x1, -R0 ;  /* 0x000000010d0de824 */ /* 0x000fe200078e0a00 */
[C---:B------:R-:W-:Y:S01]  /*2210*/  ISETP.GT.U32.AND P6, PT, R0.reuse, R12, PT ;  /* 0x0000000c0000720c */ /* 0x040fe20003fc4070 */
[C---:B------:R-:W-:Y:S01]  /*2220*/  IMAD R14, R0.reuse, R15, R14 ;  /* 0x0000000f000e7224 */ /* 0x040fe200078e020e */
[C---:B------:R-:W-:Y:S01]  /*2230*/  ISETP.GT.U32.AND P0, PT, R0.reuse, R11, PT ;  /* 0x0000000b0000720c */ /* 0x040fe20003f04070 */
[----:B------:R-:W-:Y:S01]  /*2240*/  IMAD.MOV R15, RZ, RZ, -R6 ;  /* 0x000000ffff0f7224 */ /* 0x000fe200078e0a06 */
[----:B------:R-:W-:Y:S01]  /*2250*/  IABS R158, R79 ;  /* 0x0000004f009e7213 */ /* 0x000fe20000000000 */
[----:B------:R-:W-:Y:S01]  /*2260*/  IMAD.MOV.U32 R4, RZ, RZ, R13 ;  /* 0x000000ffff047224 */ /* 0x000fe200078e000d */
[----:B------:R-:W-:Y:S01]  /*2270*/  IABS R154, R75 ;  /* 0x0000004b009a7213 */ /* 0x000fe20000000000 */
[C---:B------:R-:W-:Y:S01]  /*2280*/  IMAD R16, R0.reuse, R15, R16 ;  /* 0x0000000f00107224 */ /* 0x040fe200078e0210 */
[----:B------:R-:W-:Y:S01]  /*2290*/  IABS R15, R50 ;  /* 0x00000032000f7213 */ /* 0x000fe20000000000 */
[----:B------:R-:W-:Y:S01]  /*22a0*/  @!P5 IMAD.MOV R4, RZ, RZ, -R4 ;  /* 0x000000ffff04d224 */ /* 0x000fe200078e0a04 */
[----:B------:R-:W-:Y:S01]  /*22b0*/  ISETP.GT.U32.AND P5, PT, R0, R14, PT ;  /* 0x0000000e0000720c */ /* 0x000fe20003fa4070 */
[--C-:B------:R-:W-:Y:S01]  /*22c0*/  @!P4 IMAD.IADD R8, R8, 0x1, -R0.reuse ;  /* 0x000000010808c824 */ /* 0x100fe200078e0a00 */
[----:B------:R-:W-:Y:S01]  /*22d0*/  ISETP.GT.U32.AND P4, PT, R0, R16, PT ;  /* 0x000000100000720c */ /* 0x000fe20003f84070 */
[--C-:B------:R-:W-:Y:S01]  /*22e0*/  @!P6 IMAD.IADD R12, R12, 0x1, -R0.reuse ;  /* 0x000000010c0ce824 */ /* 0x100fe200078e0a00 */
[----:B------:R-:W-:Y:S01]  /*22f0*/  ISETP.GE.AND P6, PT, R36, RZ, PT ;  /* 0x000000ff2400720c */ /* 0x000fe20003fc6270 */
[----:B------:R-:W-:Y:S01]  /*2300*/  @!P0 IMAD.IADD R11, R11, 0x1, -R0 ;  /* 0x000000010b0b8824 */ /* 0x000fe200078e0a00 */
[----:B------:R-:W-:Y:S01]  /*2310*/  ISETP.GT.U32.AND P0, PT, R0, R10, PT ;  /* 0x0000000a0000720c */ /* 0x000fe20003f04070 */
[----:B------:R-:W-:Y:S01]  /*2320*/  @!P2 IMAD.MOV R8, RZ, RZ, -R8 ;  /* 0x000000ffff08a224 */ /* 0x000fe200078e0a08 */
[----:B------:R-:W-:Y:S01]  /*2330*/  IABS R36, R46 ;  /* 0x0000002e00247213 */ /* 0x000fe20000000000 */
[----:B------:R-:W-:Y:S01]  /*2340*/  IMAD.MOV.U32 R6, RZ, RZ, R11 ;  /* 0x000000ffff067224 */ /* 0x000fe200078e000b */
[----:B------:R-:W-:Y:S01]  /*2350*/  IABS R152, R67 ;  /* 0x0000004300987213 */ /* 0x000fe20000000000 */
[C---:B------:R-:W-:Y:S01]  /*2360*/  IMAD.HI.U32 R11, R5.reuse, R18, RZ ;  /* 0x00000012050b7227 */ /* 0x040fe200078e00ff */
[----:B------:R-:W-:Y:S01]  /*2370*/  IABS R150, R59 ;  /* 0x0000003b00967213 */ /* 0x000fe20000000000 */
[----:B------:R-:W-:Y:S01]  /*2380*/  ULDC UR42, c[0x0][0x238] ;  /* 0x00008e00002a7ab9 */ /* 0x000fe20000000800 */
[----:B------:R-:W-:Y:S01]  /*2390*/  IABS R148, R57 ;  /* 0x0000003900947213 */ /* 0x000fe20000000000 */
[--C-:B------:R-:W-:Y:S01]  /*23a0*/  @!P5 IMAD.IADD R14, R14, 0x1, -R0.reuse ;  /* 0x000000010e0ed824 */ /* 0x100fe200078e0a00 */
[----:B------:R-:W-:Y:S01]  /*23b0*/  ISETP.GE.AND P5, PT, R22, RZ, PT ;  /* 0x000000ff1600720c */ /* 0x000fe20003fa6270 */
[----:B------:R-:W-:Y:S01]  /*23c0*/  @!P4 IMAD.IADD R16, R16, 0x1, -R0 ;  /* 0x000000011010c824 */ /* 0x000fe200078e0a00 */
[----:B------:R-:W-:Y:S01]  /*23d0*/  IABS R22, R24 ;  /* 0x0000001800167213 */ /* 0x000fe20000000000 */
[----:B------:R-:W-:Y:S01]  /*23e0*/  IMAD.MOV R13, RZ, RZ, -R11 ;  /* 0x000000ffff0d7224 */ /* 0x000fe200078e0a0b */
[C---:B------:R-:W-:Y:S01]  /*23f0*/  ISETP.GT.U32.AND P4, PT, R0.reuse, R14, PT ;  /* 0x0000000e0000720c */ /* 0x040fe20003f84070 */
[C---:B------:R-:W-:Y:S01]  /*2400*/  IMAD.HI.U32 R11, R5.reuse, R20, RZ ;  /* 0x00000014050b7227 */ /* 0x040fe200078e00ff */
[----:B------:R-:W-:Y:S01]  /*2410*/  ISETP.GT.U32.AND P2, PT, R0, R16, PT ;  /* 0x000000100000720c */ /* 0x000fe20003f44070 */
[----:B------:R-:W-:Y:S01]  /*2420*/  UIMAD UR42, UR42, 0x26, URZ ;  /* 0x000000262a2a78a4 */ /* 0x000fe2000f8e023f */
[----:B------:R-:W-:Y:S01]  /*2430*/  IABS R130, R25 ;  /* 0x0000001900827213 */ /* 0x000fe20000000000 */
[----:B------:R-:W-:Y:S01]  /*2440*/  IMAD.MOV R11, RZ, RZ, -R11 ;  /* 0x000000ffff0b7224 */ /* 0x000fe200078e0a0b */
[----:B------:R-:W-:Y:S01]  /*2450*/  ULDC UR34, c[0x0][0x238] ;  /* 0x00008e0000227ab9 */ /* 0x000fe20000000800 */
[----:B------:R-:W-:Y:S01]  /*2460*/  @!P3 IMAD.MOV R6, RZ, RZ, -R6 ;  /* 0x000000ffff06b224 */ /* 0x000fe200078e0a06 */
[----:B------:R-:W-:Y:S01]  /*2470*/  ISETP.GE.AND P3, PT, R42, RZ, PT ;  /* 0x000000ff2a00720c */ /* 0x000fe20003f66270 */
[----:B------:R-:W-:Y:S01]  /*2480*/  IMAD R20, R0, R11, R20 ;  /* 0x0000000b00147224 */ /* 0x000fe200078e0214 */
[----:B------:R-:W-:Y:S01]  /*2490*/  IABS R42, R145 ;  /* 0x00000091002a7213 */ /* 0x000fe20000000000 */
[----:B------:R-:W-:Y:S01]  /*24a0*/  IMAD.HI.U32 R11, R5, R22, RZ ;  /* 0x00000016050b7227 */ /* 0x000fe200078e00ff */
[----:B------:R-:W-:Y:S01]  /*24b0*/  UIMAD UR34, UR34, 0x25, URZ ;  /* 0x00000025222278a4 */ /* 0x000fe2000f8e023f */
[----:B------:R-:W-:-:S02]  /*24c0*/  ULDC UR48, c[0x0][0x238] ;  /* 0x00008e0000307ab9 */ /* 0x000fc40000000800 */
[--C-:B------:R-:W-:Y:S01]  /*24d0*/  @!P4 IMAD.IADD R14, R14, 0x1, -R0.reuse ;  /* 0x000000010e0ec824 */ /* 0x100fe200078e0a00 */
[----:B------:R-:W-:Y:S01]  /*24e0*/  ISETP.GT.U32.AND P4, PT, R0, R20, PT ;  /* 0x000000140000720c */ /* 0x000fe20003f84070 */
[----:B------:R-:W-:Y:S01]  /*24f0*/  IMAD.MOV R11, RZ, RZ, -R11 ;  /* 0x000000ffff0b7224 */ /* 0x000fe200078e0a0b */
[----:B------:R-:W-:Y:S01]  /*2500*/  ULDC UR13, c[0x0][0x238] ;  /* 0x00008e00000d7ab9 */ /* 0x000fe20000000800 */
[----:B------:R-:W-:Y:S01]  /*2510*/  @!P2 IMAD.IADD R16, R16, 0x1, -R0 ;  /* 0x000000011010a824 */ /* 0x000fe200078e0a00 */
[----:B------:R-:W-:Y:S01]  /*2520*/  ISETP.GE.AND P2, PT, R24, RZ, PT ;  /* 0x000000ff1800720c */ /* 0x000fe20003f46270 */
[----:B------:R-:W-:Y:S01]  /*2530*/  IMAD R22, R0, R11, R22 ;  /* 0x0000000b00167224 */ /* 0x000fe200078e0216 */
[----:B------:R-:W-:Y:S01]  /*2540*/  IABS R24, R26 ;  /* 0x0000001a00187213 */ /* 0x000fe20000000000 */
[----:B------:R-:W-:Y:S01]  /*2550*/  @!P0 IMAD.IADD R10, R10, 0x1, -R0 ;  /* 0x000000010a0a8824 */ /* 0x000fe200078e0a00 */
[----:B------:R-:W-:Y:S01]  /*2560*/  ISETP.GE.AND P0, PT, R40, RZ, PT ;  /* 0x000000ff2800720c */ /* 0x000fe20003f06270 */
[----:B------:R-:W-:Y:S01]  /*2570*/  @!P6 IMAD.MOV R16, RZ, RZ, -R16 ;  /* 0x000000ffff10e224 */ /* 0x000fe200078e0a10 */
[C---:B------:R-:W-:Y:S01]  /*2580*/  ISETP.GT.U32.AND P6, PT, R0.reuse, R22, PT ;  /* 0x000000160000720c */ /* 0x040fe20003fc4070 */
[----:B------:R-:W-:Y:S01]  /*2590*/  IMAD R18, R0, R13, R18 ;  /* 0x0000000d00127224 */ /* 0x000fe200078e0212 */
[----:B------:R-:W-:Y:S01]  /*25a0*/  IABS R40, R48 ;  /* 0x0000003000287213 */ /* 0x000fe20000000000 */
[----:B------:R-:W-:Y:S01]  /*25b0*/  @!P4 IMAD.IADD R20, R20, 0x1, -R0 ;  /* 0x000000011414c824 */ /* 0x000fe200078e0a00 */
[----:B------:R-:W-:Y:S01]  /*25c0*/  UIMAD UR13, UR13, 0x23, URZ ;  /* 0x000000230d0d78a4 */ /* 0x000fe2000f8e023f */
[----:B------:R-:W-:Y:S01]  /*25d0*/  @!P3 IMAD.MOV R12, RZ, RZ, -R12 ;  /* 0x000000ffff0cb224 */ /* 0x000fe200078e0a0c */
[----:B------:R-:W-:Y:S01]  /*25e0*/  ISETP.GE.AND P3, PT, R28, RZ, PT ;  /* 0x000000ff1c00720c */ /* 0x000fe20003f66270 */
[----:B------:R-:W-:Y:S01]  /*25f0*/  @!P1 IMAD.MOV R10, RZ, RZ, -R10 ;  /* 0x000000ffff0a9224 */ /* 0x000fe200078e0a0a */
[C---:B------:R-:W-:Y:S01]  /*2600*/  ISETP.GT.U32.AND P4, PT, R0.reuse, R20, PT ;  /* 0x000000140000720c */ /* 0x040fe20003f84070 */
[----:B------:R-:W-:Y:S01]  /*2610*/  IMAD.HI.U32 R11, R5, R24, RZ ;  /* 0x00000018050b7227 */ /* 0x000fe200078e00ff */
[----:B------:R-:W-:Y:S01]  /*2620*/  ISETP.GT.U32.AND P1, PT, R0, R18, PT ;  /* 0x000000120000720c */ /* 0x000fe20003f24070 */
[----:B------:R-:W-:Y:S01]  /*2630*/  ULDC UR55, c[0x0][0x238] ;  /* 0x00008e0000377ab9 */ /* 0x000fe20000000800 */
[----:B------:R-:W-:Y:S01]  /*2640*/  IABS R28, R32 ;  /* 0x00000020001c7213 */ /* 0x000fe20000000000 */
[----:B------:R-:W-:Y:S01]  /*2650*/  @!P0 IMAD.MOV R14, RZ, RZ, -R14 ;  /* 0x000000ffff0e8224 */ /* 0x000fe200078e0a0e */
[----:B------:R-:W-:Y:S01]  /*2660*/  ISETP.GE.AND P0, PT, R26, RZ, PT ;  /* 0x000000ff1a00720c */ /* 0x000fe20003f06270 */
[----:B------:R-:W-:Y:S01]  /*2670*/  @!P6 IMAD.IADD R22, R22, 0x1, -R0 ;  /* 0x000000011616e824 */ /* 0x000fe200078e0a00 */
[----:B------:R-:W-:Y:S01]  /*2680*/  IABS R26, R34 ;  /* 0x00000022001a7213 */ /* 0x000fe20000000000 */
[----:B------:R-:W-:Y:S01]  /*2690*/  IMAD.MOV R13, RZ, RZ, -R11 ;  /* 0x000000ffff0d7224 */ /* 0x000fe200078e0a0b */
[----:B------:R-:W-:Y:S01]  /*26a0*/  UIMAD UR55, UR55, 0x22, URZ ;  /* 0x00000022373778a4 */ /* 0x000fe2000f8e023f */
[----:B------:R-:W-:Y:S01]  /*26b0*/  IMAD R3, R3, UR4, RZ ;  /* 0x0000000403037c24 */ /* 0x000fe2000f8e02ff */
[C---:B------:R-:W-:Y:S01]  /*26c0*/  ISETP.GT.U32.AND P6, PT, R0.reuse, R22, PT ;  /* 0x000000160000720c */ /* 0x040fe20003fc4070 */
[C---:B------:R-:W-:Y:S01]  /*26d0*/  IMAD.HI.U32 R11, R5.reuse, R26, RZ ;  /* 0x0000001a050b7227 */ /* 0x040fe200078e00ff */
[----:B------:R-:W-:Y:S01]  /*26e0*/  ULDC UR51, c[0x0][0x238] ;  /* 0x00008e0000337ab9 */ /* 0x000fe20000000800 */
[----:B------:R-:W-:Y:S01]  /*26f0*/  ULDC UR25, c[0x0][0x238] ;  /* 0x00008e0000197ab9 */ /* 0x000fe20000000800 */
[----:B------:R-:W-:Y:S01]  /*2700*/  UIMAD UR51, UR51, 0x21, URZ ;  /* 0x00000021333378a4 */ /* 0x000fe2000f8e023f */
[----:B------:R-:W-:Y:S01]  /*2710*/  IMAD R24, R0, R13, R24 ;  /* 0x0000000d00187224 */ /* 0x000fe200078e0218 */
[----:B------:R-:W-:Y:S01]  /*2720*/  USHF.L.U32 UR25, UR25, 0x5, URZ ;  /* 0x0000000519197899 */ /* 0x000fe2000800063f */
[----:B------:R-:W-:Y:S01]  /*2730*/  @!P4 IMAD.IADD R20, R20, 0x1, -R0 ;  /* 0x000000011414c824 */ /* 0x000fe200078e0a00 */
[----:B------:R-:W-:Y:S01]  /*2740*/  ULDC UR33, c[0x0][0x238] ;  /* 0x00008e0000217ab9 */ /* 0x000fe20000000800 */
[----:B------:R-:W-:Y:S01]  /*2750*/  IMAD.MOV R11, RZ, RZ, -R11 ;  /* 0x000000ffff0b7224 */ /* 0x000fe200078e0a0b */
[----:B------:R-:W-:Y:S01]  /*2760*/  ISETP.GT.U32.AND P4, PT, R0, R24, PT ;  /* 0x000000180000720c */ /* 0x000fe20003f84070 */
[----:B------:R-:W-:Y:S01]  /*2770*/  @!P3 IMAD.MOV R20, RZ, RZ, -R20 ;  /* 0x000000ffff14b224 */ /* 0x000fe200078e0a14 */
[----:B------:R-:W-:Y:S01]  /*2780*/  ISETP.GE.AND P3, PT, R30, RZ, PT ;  /* 0x000000ff1e00720c */ /* 0x000fe20003f66270 */
[----:B------:R-:W-:Y:S01]  /*2790*/  @!P1 IMAD.IADD R18, R18, 0x1, -R0 ;  /* 0x0000000112129824 */ /* 0x000fe200078e0a00 */
[----:B------:R-:W-:Y:S01]  /*27a0*/  IABS R30, R30 ;  /* 0x0000001e001e7213 */ /* 0x000fe20000000000 */
[C---:B------:R-:W-:Y:S01]  /*27b0*/  IMAD R26, R0.reuse, R11, R26 ;  /* 0x0000000b001a7224 */ /* 0x040fe200078e021a */
[----:B------:R-:W-:Y:S01]  /*27c0*/  UIMAD UR33, UR33, 0x1f, URZ ;  /* 0x0000001f212178a4 */ /* 0x000fe2000f8e023f */
[C---:B------:R-:W-:Y:S01]  /*27d0*/  IMAD.HI.U32 R13, R5.reuse, R28, RZ ;  /* 0x0000001c050d7227 */ /* 0x040fe200078e00ff */
[----:B------:R-:W-:Y:S01]  /*27e0*/  ISETP.GT.U32.AND P1, PT, R0, R18, PT ;  /* 0x000000120000720c */ /* 0x000fe20003f24070 */
[----:B------:R-:W-:Y:S01]  /*27f0*/  ULDC UR41, c[0x0][0x238] ;  /* 0x00008e0000297ab9 */ /* 0x000fe20000000800 */
[----:B------:R-:W-:Y:S01]  /*2800*/  ULDC UR47, c[0x0][0x238] ;  /* 0x00008e00002f7ab9 */ /* 0x000fe20000000800 */
[----:B------:R-:W-:Y:S01]  /*2810*/  @!P6 IMAD.IADD R22, R22, 0x1, -R0 ;  /* 0x000000011616e824 */ /* 0x000fe200078e0a00 */
[----:B------:R-:W-:Y:S01]  /*2820*/  ISETP.GT.U32.AND P6, PT, R0, R26, PT ;  /* 0x0000001a0000720c */ /* 0x000fe20003fc4070 */
[----:B------:R-:W-:Y:S01]  /*2830*/  IMAD.MOV R13, RZ, RZ, -R13 ;  /* 0x000000ffff0d7224 */ /* 0x000fe200078e0a0d */
[----:B------:R-:W-:Y:S01]  /*2840*/  UIMAD UR41, UR41, 0x1e, URZ ;  /* 0x0000001e292978a4 */ /* 0x000fe2000f8e023f */
[----:B------:R-:W-:Y:S01]  /*2850*/  IMAD.HI.U32 R11, R5, R30, RZ ;  /* 0x0000001e050b7227 */ /* 0x000fe200078e00ff */
[----:B------:R-:W-:Y:S01]  /*2860*/  UIMAD UR47, UR47, 0x1d, URZ ;  /* 0x0000001d2f2f78a4 */ /* 0x000fe2000f8e023f */
[----:B------:R-:W-:-:S02]  /*2870*/  ULDC UR15, c[0x0][0x238] ;  /* 0x00008e00000f7ab9 */ /* 0x000fc40000000800 */
[----:B------:R-:W-:Y:S01]  /*2880*/  IMAD R28, R0, R13, R28 ;  /* 0x0000000d001c7224 */ /* 0x000fe200078e021c */
[----:B------:R-:W-:Y:S01]  /*2890*/  UIMAD UR15, UR15, 0x1c, URZ ;  /* 0x0000001c0f0f78a4 */ /* 0x000fe2000f8e023f */
[----:B------:R-:W-:Y:S01]  /*28a0*/  IMAD.MOV R11, RZ, RZ, -R11 ;  /* 0x000000ffff0b7224 */ /* 0x000fe200078e0a0b */
[----:B------:R-:W-:Y:S01]  /*28b0*/  ULDC UR31, c[0x0][0x238] ;  /* 0x00008e00001f7ab9 */ /* 0x000fe20000000800 */
[----:B------:R-:W-:Y:S01]  /*28c0*/  @!P4 IMAD.IADD R24, R24, 0x1, -R0 ;  /* 0x000000011818c824 */ /* 0x000fe200078e0a00 */
[----:B------:R-:W-:Y:S01]  /*28d0*/  UIMAD UR31, UR31, 0x1b, URZ ;  /* 0x0000001b1f1f78a4 */ /* 0x000fe2000f8e023f */
[----:B------:R-:W-:Y:S01]  /*28e0*/  @!P2 IMAD.MOV R22, RZ, RZ, -R22 ;  /* 0x000000ffff16a224 */ /* 0x000fe200078e0a16 */
[C---:B------:R-:W-:Y:S01]  /*28f0*/  ISETP.GT.U32.AND P2, PT, R0.reuse, R28, PT ;  /* 0x0000001c0000720c */ /* 0x040fe20003f44070 */
[C---:B------:R-:W-:Y:S01]  /*2900*/  IMAD R30, R0.reuse, R11, R30 ;  /* 0x0000000b001e7224 */ /* 0x040fe200078e021e */
[----:B------:R-:W-:Y:S01]  /*2910*/  ISETP.GT.U32.AND P4, PT, R0, R24, PT ;  /* 0x000000180000720c */ /* 0x000fe20003f84070 */
[--C-:B------:R-:W-:Y:S01]  /*2920*/  @!P1 IMAD.IADD R18, R18, 0x1, -R0.reuse ;  /* 0x0000000112129824 */ /* 0x100fe200078e0a00 */
[----:B------:R-:W-:Y:S01]  /*2930*/  ISETP.GE.AND P1, PT, R34, RZ, PT ;  /* 0x000000ff2200720c */ /* 0x000fe20003f26270 */
[----:B------:R-:W-:Y:S01]  /*2940*/  @!P6 IMAD.IADD R26, R26, 0x1, -R0 ;  /* 0x000000011a1ae824 */ /* 0x000fe200078e0a00 */
[----:B------:R-:W-:Y:S01]  /*2950*/  ISETP.GT.U32.AND P6, PT, R0, R30, PT ;  /* 0x0000001e0000720c */ /* 0x000fe20003fc4070 */
[----:B------:R-:W-:Y:S01]  /*2960*/  @!P5 IMAD.MOV R18, RZ, RZ, -R18 ;  /* 0x000000ffff12d224 */ /* 0x000fe200078e0a12 */
[----:B------:R-:W-:Y:S01]  /*2970*/  ISETP.GE.AND P5, PT, R32, RZ, PT ;  /* 0x000000ff2000720c */ /* 0x000fe20003fa6270 */
[----:B------:R-:W-:Y:S01]  /*2980*/  ULDC UR35, c[0x0][0x238] ;  /* 0x00008e0000237ab9 */ /* 0x000fe20000000800 */
[----:B------:R-:W-:Y:S01]  /*2990*/  IABS R32, R38 ;  /* 0x0000002600207213 */ /* 0x000fe20000000000 */
[----:B------:R-:W-:Y:S01]  /*29a0*/  UIMAD UR35, UR35, 0x1a, URZ ;  /* 0x0000001a232378a4 */ /* 0x000fe2000f8e023f */
[----:B------:R-:W-:Y:S01]  /*29b0*/  IABS R34, R147 ;  /* 0x0000009300227213 */ /* 0x000fe20000000000 */
[----:B------:R-:W-:Y:S01]  /*29c0*/  @!P2 IMAD.IADD R28, R28, 0x1, -R0 ;  /* 0x000000011c1ca824 */ /* 0x000fe200078e0a00 */
[----:B------:R-:W-:Y:S01]  /*29d0*/  ISETP.GT.U32.AND P2, PT, R0, R26, PT ;  /* 0x0000001a0000720c */ /* 0x000fe20003f44070 */
[C---:B------:R-:W-:Y:S01]  /*29e0*/  IMAD.HI.U32 R13, R5.reuse, R32, RZ ;  /* 0x00000020050d7227 */ /* 0x040fe200078e00ff */
[----:B------:R-:W-:Y:S01]  /*29f0*/  ULDC UR39, c[0x0][0x238] ;  /* 0x00008e0000277ab9 */ /* 0x000fe20000000800 */
[----:B------:R-:W-:Y:S01]  /*2a00*/  ULDC UR8, c[0x0][0x238] ;  /* 0x00008e0000087ab9 */ /* 0x000fe20000000800 */
[----:B------:R-:W-:Y:S01]  /*2a10*/  UIMAD UR39, UR39, 0x19, URZ ;  /* 0x00000019272778a4 */ /* 0x000fe2000f8e023f */
[----:B------:R-:W-:Y:S01]  /*2a20*/  IMAD.HI.U32 R11, R5, R34, RZ ;  /* 0x00000022050b7227 */ /* 0x000fe200078e00ff */
[----:B------:R-:W-:Y:S01]  /*2a30*/  UIMAD UR8, UR8, 0x18, URZ ;  /* 0x00000018080878a4 */ /* 0x000fe2000f8e023f */
[----:B------:R-:W-:-:S02]  /*2a40*/  ULDC UR5, c[0x0][0x238] ;  /* 0x00008e0000057ab9 */ /* 0x000fc40000000800 */
[--C-:B------:R-:W-:Y:S01]  /*2a50*/  @!P4 IMAD.IADD R24, R24, 0x1, -R0.reuse ;  /* 0x000000011818c824 */ /* 0x100fe200078e0a00 */
[----:B------:R-:W-:Y:S01]  /*2a60*/  ISETP.GE.AND P4, PT, R38, RZ, PT ;  /* 0x000000ff2600720c */ /* 0x000fe20003f86270 */
[----:B------:R-:W-:Y:S01]  /*2a70*/  @!P6 IMAD.IADD R30, R30, 0x1, -R0 ;  /* 0x000000011e1ee824 */ /* 0x000fe200078e0a00 */
[----:B------:R-:W-:Y:S01]  /*2a80*/  IABS R38, R146 ;  /* 0x0000009200267213 */ /* 0x000fe20000000000 */
[----:B------:R-:W-:Y:S01]  /*2a90*/  IMAD.MOV R13, RZ, RZ, -R13 ;  /* 0x000000ffff0d7224 */ /* 0x000fe200078e0a0d */
[----:B------:R-:W-:Y:S01]  /*2aa0*/  UIMAD UR5, UR5, 0x17, URZ ;  /* 0x00000017050578a4 */ /* 0x000fe2000f8e023f */
[----:B------:R-:W-:Y:S01]  /*2ab0*/  IMAD.MOV R11, RZ, RZ, -R11 ;  /* 0x000000ffff0b7224 */ /* 0x000fe200078e0a0b */
[C---:B------:R-:W-:Y:S01]  /*2ac0*/  ISETP.GT.U32.AND P6, PT, R0.reuse, R30, PT ;  /* 0x0000001e0000720c */ /* 0x040fe20003fc4070 */
[----:B------:R-:W-:Y:S01]  /*2ad0*/  @!P0 IMAD.MOV R24, RZ, RZ, -R24 ;  /* 0x000000ffff188224 */ /* 0x000fe200078e0a18 */
[C---:B------:R-:W-:Y:S01]  /*2ae0*/  ISETP.GT.U32.AND P0, PT, R0.reuse, R28, PT ;  /* 0x0000001c0000720c */ /* 0x040fe20003f04070 */
[C---:B------:R-:W-:Y:S01]  /*2af0*/  IMAD R32, R0.reuse, R13, R32 ;  /* 0x0000000d00207224 */ /* 0x040fe200078e0220 */
[----:B------:R-:W-:Y:S01]  /*2b00*/  ULDC UR61, c[0x0][0x238] ;  /* 0x00008e00003d7ab9 */ /* 0x000fe20000000800 */
[----:B------:R-:W-:Y:S01]  /*2b10*/  IMAD R34, R0, R11, R34 ;  /* 0x0000000b00227224 */ /* 0x000fe200078e0222 */
[----:B------:R-:W-:Y:S01]  /*2b20*/  UIMAD UR61, UR61, 0x16, URZ ;  /* 0x000000163d3d78a4 */ /* 0x000fe2000f8e023f */
[C---:B------:R-:W-:Y:S01]  /*2b30*/  IMAD.HI.U32 R13, R5.reuse, R36, RZ ;  /* 0x00000024050d7227 */ /* 0x040fe200078e00ff */
[----:B------:R-:W-:Y:S01]  /*2b40*/  ULDC UR12, c[0x0][0x238] ;  /* 0x00008e00000c7ab9 */ /* 0x000fe20000000800 */
[----:B------:R-:W-:Y:S01]  /*2b50*/  ULDC UR16, c[0x0][0x238] ;  /* 0x00008e0000107ab9 */ /* 0x000fe20000000800 */
[----:B------:R-:W-:Y:S01]  /*2b60*/  UIMAD UR12, UR12, 0x15, URZ ;  /* 0x000000150c0c78a4 */ /* 0x000fe2000f8e023f */
[----:B------:R-:W-:Y:S01]  /*2b70*/  IMAD.HI.U32 R11, R5, R38, RZ ;  /* 0x00000026050b7227 */ /* 0x000fe200078e00ff */
[----:B------:R-:W-:Y:S01]  /*2b80*/  UIMAD UR16, UR16, 0x14, URZ ;  /* 0x00000014101078a4 */ /* 0x000fe2000f8e023f */
[----:B------:R-:W-:-:S02]  /*2b90*/  ULDC UR59, c[0x0][0x238] ;  /* 0x00008e00003b7ab9 */ /* 0x000fc40000000800 */
[----:B------:R-:W-:Y:S01]  /*2ba0*/  IMAD.MOV R13, RZ, RZ, -R13 ;  /* 0x000000ffff0d7224 */ /* 0x000fe200078e0a0d */
[----:B------:R-:W-:Y:S01]  /*2bb0*/  UIMAD UR59, UR59, 0x13, URZ ;  /* 0x000000133b3b78a4 */ /* 0x000fe2000f8e023f */
[----:B------:R-:W-:Y:S01]  /*2bc0*/  IMAD.MOV R11, RZ, RZ, -R11 ;  /* 0x000000ffff0b7224 */ /* 0x000fe200078e0a0b */
[----:B------:R-:W-:Y:S01]  /*2bd0*/  ULDC UR54, c[0x0][0x238] ;  /* 0x00008e0000367ab9 */ /* 0x000fe20000000800 */
[----:B------:R-:W-:Y:S01]  /*2be0*/  @!P2 IMAD.IADD R26, R26, 0x1, -R0 ;  /* 0x000000011a1aa824 */ /* 0x000fe200078e0a00 */
[C---:B------:R-:W-:Y:S01]  /*2bf0*/  ISETP.GT.U32.AND P2, PT, R0.reuse, R32, PT ;  /* 0x000000200000720c */ /* 0x040fe20003f44070 */
[C---:B------:R-:W-:Y:S01]  /*2c00*/  IMAD R36, R0.reuse, R13, R36 ;  /* 0x0000000d00247224 */ /* 0x040fe200078e0224 */
[----:B------:R-:W-:Y:S01]  /*2c10*/  UIMAD UR54, UR54, 0x12, URZ ;  /* 0x00000012363678a4 */ /* 0x000fe2000f8e023f */
[C---:B------:R-:W-:Y:S01]  /*2c20*/  IMAD R38, R0.reuse, R11, R38 ;  /* 0x0000000b00267224 */ /* 0x040fe200078e0226 */
[----:B------:R-:W-:Y:S01]  /*2c30*/  ULDC UR52, c[0x0][0x238] ;  /* 0x00008e0000347ab9 */ /* 0x000fe20000000800 */
[----:B------:R-:W-:Y:S01]  /*2c40*/  @!P1 IMAD.MOV R26, RZ, RZ, -R26 ;  /* 0x000000ffff1a9224 */ /* 0x000fe200078e0a1a */
[----:B------:R-:W-:Y:S01]  /*2c50*/  ISETP.GT.U32.AND P1, PT, R0, R34, PT ;  /* 0x000000220000720c */ /* 0x000fe20003f24070 */
[--C-:B------:R-:W-:Y:S01]  /*2c60*/  @!P0 IMAD.IADD R28, R28, 0x1, -R0.reuse ;  /* 0x000000011c1c8824 */ /* 0x100fe200078e0a00 */
[----:B------:R-:W-:Y:S01]  /*2c70*/  ISETP.GT.U32.AND P0, PT, R0, R36, PT ;  /* 0x000000240000720c */ /* 0x000fe20003f04070 */
[----:B------:R-:W-:Y:S01]  /*2c80*/  @!P6 IMAD.IADD R30, R30, 0x1, -R0 ;  /* 0x000000011e1ee824 */ /* 0x000fe200078e0a00 */
[----:B------:R-:W-:Y:S01]  /*2c90*/  ISETP.GT.U32.AND P6, PT, R0, R38, PT ;  /* 0x000000260000720c */ /* 0x000fe20003fc4070 */
[----:B------:R-:W-:Y:S01]  /*2ca0*/  IMAD.HI.U32 R11, R5, R40, RZ ;  /* 0x00000028050b7227 */ /* 0x000fe200078e00ff */
[----:B------:R-:W-:Y:S01]  /*2cb0*/  UIMAD UR52, UR52, 0x11, URZ ;  /* 0x00000011343478a4 */ /* 0x000fe2000f8e023f */
[----:B------:R-:W-:-:S02]  /*2cc0*/  ULDC UR50, c[0x0][0x238] ;  /* 0x00008e0000327ab9 */ /* 0x000fc40000000800 */
[----:B------:R-:W-:Y:S01]  /*2cd0*/  IMAD.MOV R11, RZ, RZ, -R11 ;  /* 0x000000ffff0b7224 */ /* 0x000fe200078e0a0b */
[----:B------:R-:W-:Y:S01]  /*2ce0*/  USHF.L.U32 UR50, UR50, 0x4, URZ ;  /* 0x0000000432327899 */ /* 0x000fe2000800063f */
[--C-:B------:R-:W-:Y:S01]  /*2cf0*/  @!P2 IMAD.IADD R32, R32, 0x1, -R0.reuse ;  /* 0x000000012020a824 */ /* 0x100fe200078e0a00 */
[----:B------:R-:W-:Y:S01]  /*2d00*/  ISETP.GE.AND P2, PT, R147, RZ, PT ;  /* 0x000000ff9300720c */ /* 0x000fe20003f46270 */
[--C-:B------:R-:W-:Y:S01]  /*2d10*/  @!P1 IMAD.IADD R34, R34, 0x1, -R0.reuse ;  /* 0x0000000122229824 */ /* 0x100fe200078e0a00 */
[----:B------:R-:W-:Y:S01]  /*2d20*/  ULDC UR24, c[0x0][0x238] ;  /* 0x00008e0000187ab9 */ /* 0x000fe20000000800 */
[--C-:B------:R-:W-:Y:S01]  /*2d30*/  @!P0 IMAD.IADD R36, R36, 0x1, -R0.reuse ;  /* 0x0000000124248824 */ /* 0x100fe200078e0a00 */
[----:B------:R-:W-:Y:S01]  /*2d40*/  ISETP.GT.U32.AND P1, PT, R0, R32, PT ;  /* 0x000000200000720c */ /* 0x000fe20003f24070 */
[----:B------:R-:W-:Y:S01]  /*2d50*/  @!P6 IMAD.IADD R38, R38, 0x1, -R0 ;  /* 0x000000012626e824 */ /* 0x000fe200078e0a00 */
[C---:B------:R-:W-:Y:S01]  /*2d60*/  ISETP.GT.U32.AND P0, PT, R0.reuse, R34, PT ;  /* 0x000000220000720c */ /* 0x040fe20003f04070 */
[----:B------:R-:W-:Y:S01]  /*2d70*/  IMAD.HI.U32 R13, R5, R42, RZ ;  /* 0x0000002a050d7227 */ /* 0x000fe200078e00ff */
[----:B------:R-:W-:Y:S01]  /*2d80*/  ISETP.GT.U32.AND P6, PT, R0, R36, PT ;  /* 0x000000240000720c */ /* 0x000fe20003fc4070 */
[----:B------:R-:W-:-:S02]  /*2d90*/  UIMAD UR24, UR24, 0xf, URZ ;  /* 0x0000000f181878a4 */ /* 0x000fc4000f8e023f */
[----:B------:R-:W-:Y:S01]  /*2da0*/  @!P5 IMAD.MOV R28, RZ, RZ, -R28 ;  /* 0x000000ffff1cd224 */ /* 0x000fe200078e0a1c */
[C---:B------:R-:W-:Y:S01]  /*2db0*/  ISETP.GT.U32.AND P5, PT, R0.reuse, R38, PT ;  /* 0x000000260000720c */ /* 0x040fe20003fa4070 */
[C---:B------:R-:W-:Y:S01]  /*2dc0*/  IMAD R40, R0.reuse, R11, R40 ;  /* 0x0000000b00287224 */ /* 0x040fe200078e0228 */
[----:B------:R-:W-:Y:S01]  /*2dd0*/  ULDC UR28, c[0x0][0x238] ;  /* 0x00008e00001c7ab9 */ /* 0x000fe20000000800 */
[----:B------:R-:W-:Y:S01]  /*2de0*/  IMAD.MOV R13, RZ, RZ, -R13 ;  /* 0x000000ffff0d7224 */ /* 0x000fe200078e0a0d */
[----:B------:R-:W-:Y:S01]  /*2df0*/  UIMAD UR28, UR28, 0xe, URZ ;  /* 0x0000000e1c1c78a4 */ /* 0x000fe2000f8e023f */
[C---:B------:R-:W-:Y:S01]  /*2e00*/  IMAD.HI.U32 R11, R5.reuse, R44, RZ ;  /* 0x0000002c050b7227 */ /* 0x040fe200078e00ff */
[----:B------:R-:W-:Y:S01]  /*2e10*/  ULDC UR32, c[0x0][0x238] ;  /* 0x00008e0000207ab9 */ /* 0x000fe20000000800 */
[----:B------:R-:W-:Y:S01]  /*2e20*/  ULDC UR36, c[0x0][0x238] ;  /* 0x00008e0000247ab9 */ /* 0x000fe20000000800 */
[----:B------:R-:W-:Y:S01]  /*2e30*/  UIMAD UR32, UR32, 0xd, URZ ;  /* 0x0000000d202078a4 */ /* 0x000fe2000f8e023f */
[C---:B------:R-:W-:Y:S01]  /*2e40*/  IMAD R42, R0.reuse, R13, R42 ;  /* 0x0000000d002a7224 */ /* 0x040fe200078e022a */
[----:B------:R-:W-:Y:S01]  /*2e50*/  IABS R13, R62 ;  /* 0x0000003e000d7213 */ /* 0x000fe20000000000 */
[----:B------:R-:W-:Y:S01]  /*2e60*/  IMAD.MOV R11, RZ, RZ, -R11 ;  /* 0x000000ffff0b7224 */ /* 0x000fe200078e0a0b */
[----:B------:R-:W-:Y:S01]  /*2e70*/  UIMAD UR36, UR36, 0xc, URZ ;  /* 0x0000000c242478a4 */ /* 0x000fe2000f8e023f */
[----:B------:R-:W-:Y:S01]  /*2e80*/  @!P3 IMAD.MOV R30, RZ, RZ, -R30 ;  /* 0x000000ffff1eb224 */ /* 0x000fe200078e0a1e */
[----:B------:R-:W-:Y:S01]  /*2e90*/  ISETP.GT.U32.AND P3, PT, R0, R40, PT ;  /* 0x000000280000720c */ /* 0x000fe20003f64070 */
[----:B------:R-:W-:Y:S01]  /*2ea0*/  @!P0 IMAD.IADD R34, R34, 0x1, -R0 ;  /* 0x0000000122228824 */ /* 0x000fe200078e0a00 */
[C---:B------:R-:W-:Y:S01]  /*2eb0*/  ISETP.GT.U32.AND P0, PT, R0.reuse, R42, PT ;  /* 0x0000002a0000720c */ /* 0x040fe20003f04070 */
[----:B------:R-:W-:Y:S01]  /*2ec0*/  IMAD R44, R0, R11, R44 ;  /* 0x0000000b002c7224 */ /* 0x000fe200078e022c */
[----:B------:R-:W-:Y:S01]  /*2ed0*/  ULDC UR40, c[0x0][0x238] ;  /* 0x00008e0000287ab9 */ /* 0x000fe20000000800 */
[--C-:B------:R-:W-:Y:S01]  /*2ee0*/  @!P5 IMAD.IADD R38, R38, 0x1, -R0.reuse ;  /* 0x000000012626d824 */ /* 0x100fe200078e0a00 */
[----:B------:R-:W-:Y:S01]  /*2ef0*/  UIMAD UR40, UR40, 0xb, URZ ;  /* 0x0000000b282878a4 */ /* 0x000fe2000f8e023f */
[--C-:B------:R-:W-:Y:S01]  /*2f00*/  @!P1 IMAD.IADD R32, R32, 0x1, -R0.reuse ;  /* 0x0000000120209824 */ /* 0x100fe200078e0a00 */
[----:B------:R-:W-:Y:S01]  /*2f10*/  ISETP.GT.U32.AND P5, PT, R0, R44, PT ;  /* 0x0000002c0000720c */ /* 0x000fe20003fa4070 */
[--C-:B------:R-:W-:Y:S01]  /*2f20*/  @!P6 IMAD.IADD R36, R36, 0x1, -R0.reuse ;  /* 0x000000012424e824 */ /* 0x100fe200078e0a00 */
[----:B------:R-:W-:Y:S01]  /*2f30*/  ISETP.GE.AND P1, PT, R46, RZ, PT ;  /* 0x000000ff2e00720c */ /* 0x000fe20003f26270 */
[----:B------:R-:W-:Y:S01]  /*2f40*/  IMAD.MOV.U32 R46, RZ, RZ, R13 ;  /* 0x000000ffff2e7224 */ /* 0x000fe200078e000d */
[----:B------:R-:W-:Y:S01]  /*2f50*/  IABS R13, R58 ;  /* 0x0000003a000d7213 */ /* 0x000fe20000000000 */
[--C-:B------:R-:W-:Y:S01]  /*2f60*/  @!P3 IMAD.IADD R40, R40, 0x1, -R0.reuse ;  /* 0x000000012828b824 */ /* 0x100fe200078e0a00 */
[----:B------:R-:W-:Y:S01]  /*2f70*/  ISETP.GE.AND P3, PT, R48, RZ, PT ;  /* 0x000000ff3000720c */ /* 0x000fe20003f66270 */
[----:B------:R-:W-:Y:S01]  /*2f80*/  IMAD.HI.U32 R11, R5, R46, RZ ;  /* 0x0000002e050b7227 */ /* 0x000fe200078e00ff */
[----:B------:R-:W-:Y:S01]  /*2f90*/  ISETP.GE.AND P6, PT, R146, RZ, PT ;  /* 0x000000ff9200720c */ /* 0x000fe20003fc6270 */
[----:B------:R-:W-:Y:S01]  /*2fa0*/  ULDC UR44, c[0x0][0x238] ;  /* 0x00008e00002c7ab9 */ /* 0x000fe20000000800 */
[----:B------:R-:W-:Y:S01]  /*2fb0*/  IABS R146, R45 ;  /* 0x0000002d00927213 */ /* 0x000fe20000000000 */
[--C-:B------:R-:W-:Y:S01]  /*2fc0*/  @!P0 IMAD.IADD R42, R42, 0x1, -R0.reuse ;  /* 0x000000012a2a8824 */ /* 0x100fe200078e0a00 */
[----:B------:R-:W-:Y:S01]  /*2fd0*/  ISETP.GE.AND P0, PT, R145, RZ, PT ;  /* 0x000000ff9100720c */ /* 0x000fe20003f06270 */
[----:B------:R-:W-:Y:S01]  /*2fe0*/  IMAD.MOV R11, RZ, RZ, -R11 ;  /* 0x000000ffff0b7224 */ /* 0x000fe200078e0a0b */
[----:B------:R-:W-:Y:S01]  /*2ff0*/  UIMAD UR44, UR44, 0xa, URZ ;  /* 0x0000000a2c2c78a4 */ /* 0x000fe2000f8e023f */
[----:B------:R-:W-:Y:S01]  /*3000*/  IMAD.MOV.U32 R48, RZ, RZ, R13 ;  /* 0x000000ffff307224 */ /* 0x000fe200078e000d */
[----:B------:R-:W-:Y:S01]  /*3010*/  ULDC UR46, c[0x0][0x238] ;  /* 0x00008e00002e7ab9 */ /* 0x000fe20000000800 */
[----:B------:R-:W-:Y:S01]  /*3020*/  @!P5 IMAD.IADD R44, R44, 0x1, -R0 ;  /* 0x000000012c2cd824 */ /* 0x000fe200078e0a00 */
[C---:B------:R-:W-:Y:S01]  /*3030*/  ISETP.GT.U32.AND P5, PT, R0.reuse, R42, PT ;  /* 0x0000002a0000720c */ /* 0x040fe20003fa4070 */
[----:B------:R-:W-:Y:S01]  /*3040*/  IMAD R46, R0, R11, R46 ;  /* 0x0000000b002e7224 */ /* 0x000fe200078e022e */
[----:B------:R-:W-:Y:S01]  /*3050*/  USHF.L.U32 UR46, UR46, 0x3, URZ ;  /* 0x000000032e2e7899 */ /* 0x000fe2000800063f */
[----:B------:R-:W-:-:S04]  /*3060*/  IMAD.HI.U32 R11, R5, R48, RZ ;  /* 0x00000030050b7227 */ /* 0x000fc800078e00ff */
[----:B------:R-:W-:Y:S02]  /*3070*/  IMAD.MOV R11, RZ, RZ, -R11 ;  /* 0x000000ffff0b7224 */ /* 0x000fe400078e0a0b */
[----:B------:R-:W-:Y:S01]  /*3080*/  @!P1 IMAD.MOV R36, RZ, RZ, -R36 ;  /* 0x000000ffff249224 */ /* 0x000fe200078e0a24 */
[C---:B------:R-:W-:Y:S01]  /*3090*/  ISETP.GT.U32.AND P1, PT, R0.reuse, R46, PT ;  /* 0x0000002e0000720c */ /* 0x040fe20003f24070 */
[----:B------:R-:W-:Y:S02]  /*30a0*/  IMAD R48, R0, R11, R48 ;  /* 0x0000000b00307224 */ /* 0x000fe400078e0230 */
[----:B------:R-:W-:Y:S02]  /*30b0*/  @!P5 IMAD.IADD R42, R42, 0x1, -R0 ;  /* 0x000000012a2ad824 */ /* 0x000fe400078e0a00 */
[----:B------:R-:W-:Y:S01]  /*30c0*/  IMAD.MOV.U32 R13, RZ, RZ, R15 ;  /* 0x000000ffff0d7224 */ /* 0x000fe200078e000f */
[C---:B------:R-:W-:Y:S01]  /*30d0*/  ISETP.GT.U32.AND P5, PT, R0.reuse, R48, PT ;  /* 0x000000300000720c */ /* 0x040fe20003fa4070 */
[----:B------:R-:W-:Y:S01]  /*30e0*/  @!P2 IMAD.MOV R34, RZ, RZ, -R34 ;  /* 0x000000ffff22a224 */ /* 0x000fe200078e0a22 */
[C---:B------:R-:W-:Y:S01]  /*30f0*/  ISETP.GT.U32.AND P2, PT, R0.reuse, R44, PT ;  /* 0x0000002c0000720c */ /* 0x040fe20003f44070 */
[----:B------:R-:W-:Y:S01]  /*3100*/  @!P4 IMAD.MOV R32, RZ, RZ, -R32 ;  /* 0x000000ffff20c224 */ /* 0x000fe200078e0a20 */
[----:B------:R-:W-:Y:S01]  /*3110*/  ISETP.GT.U32.AND P4, PT, R0, R40, PT ;  /* 0x000000280000720c */ /* 0x000fe20003f84070 */
[----:B------:R-:W-:Y:S01]  /*3120*/  IMAD.HI.U32 R11, R5, R13, RZ ;  /* 0x0000000d050b7227 */ /* 0x000fe200078e00ff */
[----:B------:R-:W-:-:S03]  /*3130*/  IABS R15, R52 ;  /* 0x00000034000f7213 */ /* 0x000fc60000000000 */
[----:B------:R-:W-:Y:S01]  /*3140*/  @!P6 IMAD.MOV R38, RZ, RZ, -R38 ;  /* 0x000000ffff26e224 */ /* 0x000fe200078e0a26 */
[----:B------:R-:W-:Y:S01]  /*3150*/  ISETP.GE.AND P6, PT, R64, RZ, PT ;  /* 0x000000ff4000720c */ /* 0x000fe20003fc6270 */
[----:B------:R-:W-:Y:S01]  /*3160*/  IMAD.MOV R11, RZ, RZ, -R11 ;  /* 0x000000ffff0b7224 */ /* 0x000fe200078e0a0b */
[----:B------:R-:W-:Y:S01]  /*3170*/  IABS R64, R143 ;  /* 0x0000008f00407213 */ /* 0x000fe20000000000 */
[--C-:B------:R-:W-:Y:S02]  /*3180*/  @!P5 IMAD.IADD R48, R48, 0x1, -R0.reuse ;  /* 0x000000013030d824 */ /* 0x100fe400078e0a00 */
[----:B------:R-:W-:Y:S01]  /*3190*/  @!P1 IMAD.IADD R46, R46, 0x1, -R0 ;  /* 0x000000012e2e9824 */ /* 0x000fe200078e0a00 */
[----:B------:R-:W-:Y:S01]  /*31a0*/  ISETP.GE.AND P1, PT, R50, RZ, PT ;  /* 0x000000ff3200720c */ /* 0x000fe20003f26270 */
[C---:B------:R-:W-:Y:S01]  /*31b0*/  IMAD R50, R0.reuse, R11, R13 ;  /* 0x0000000b00327224 */ /* 0x040fe200078e020d */
[----:B------:R-:W-:Y:S01]  /*31c0*/  ISETP.GT.U32.AND P5, PT, R0, R48, PT ;  /* 0x000000300000720c */ /* 0x000fe20003fa4070 */
[----:B------:R-:W-:-:S04]  /*31d0*/  IMAD.HI.U32 R11, R5, R15, RZ ;  /* 0x0000000f050b7227 */ /* 0x000fc800078e00ff */
[--C-:B------:R-:W-:Y:S01]  /*31e0*/  @!P2 IMAD.IADD R44, R44, 0x1, -R0.reuse ;  /* 0x000000012c2ca824 */ /* 0x100fe200078e0a00 */
[----:B------:R-:W-:Y:S01]  /*31f0*/  ISETP.GE.AND P2, PT, R58, RZ, PT ;  /* 0x000000ff3a00720c */ /* 0x000fe20003f46270 */
[----:B------:R-:W-:Y:S01]  /*3200*/  @!P4 IMAD.IADD R40, R40, 0x1, -R0 ;  /* 0x000000012828c824 */ /* 0x000fe200078e0a00 */
[----:B------:R-:W-:Y:S01]  /*3210*/  ISETP.GE.AND P4, PT, R62, RZ, PT ;  /* 0x000000ff3e00720c */ /* 0x000fe20003f86270 */
[----:B------:R-:W-:Y:S01]  /*3220*/  IMAD.MOV R11, RZ, RZ, -R11 ;  /* 0x000000ffff0b7224 */ /* 0x000fe200078e0a0b */
[----:B------:R-:W-:Y:S01]  /*3230*/  IABS R58, R56 ;  /* 0x00000038003a7213 */ /* 0x000fe20000000000 */
[----:B------:R-:W-:Y:S01]  /*3240*/  @!P6 IMAD.MOV R44, RZ, RZ, -R44 ;  /* 0x000000ffff2ce224 */ /* 0x000fe200078e0a2c */
[----:B------:R-:W-:Y:S01]  /*3250*/  ISETP.GE.AND P6, PT, R52, RZ, PT ;  /* 0x000000ff3400720c */ /* 0x000fe20003fc6270 */
[----:B------:R-:W-:Y:S01]  /*3260*/  @!P3 IMAD.MOV R40, RZ, RZ, -R40 ;  /* 0x000000ffff28b224 */ /* 0x000fe200078e0a28 */
[C---:B------:R-:W-:Y:S01]  /*3270*/  ISETP.GT.U32.AND P3, PT, R0.reuse, R46, PT ;  /* 0x0000002e0000720c */ /* 0x040fe20003f64070 */
[----:B------:R-:W-:Y:S01]  /*3280*/  @!P0 IMAD.MOV R42, RZ, RZ, -R42 ;  /* 0x000000ffff2a8224 */ /* 0x000fe200078e0a2a */
[C---:B------:R-:W-:Y:S01]  /*3290*/  ISETP.GT.U32.AND P0, PT, R0.reuse, R50, PT ;  /* 0x000000320000720c */ /* 0x040fe20003f04070 */
[----:B------:R-:W-:Y:S01]  /*32a0*/  IMAD R52, R0, R11, R15 ;  /* 0x0000000b00347224 */ /* 0x000fe200078e020f */
[----:B------:R-:W-:Y:S01]  /*32b0*/  IABS R62, R54 ;  /* 0x00000036003e7213 */ /* 0x000fe20000000000 */
[----:B------:R-:W-:Y:S01]  /*32c0*/  @!P5 IMAD.IADD R48, R48, 0x1, -R0 ;  /* 0x000000013030d824 */ /* 0x000fe200078e0a00 */
[----:B------:R-:W-:Y:S01]  /*32d0*/  IABS R15, R60 ;  /* 0x0000003c000f7213 */ /* 0x000fe20000000000 */
[----:B------:R-:W-:Y:S01]  /*32e0*/  IMAD.HI.U32 R11, R5, R58, RZ ;  /* 0x0000003a050b7227 */ /* 0x000fe200078e00ff */
[----:B------:R-:W-:-:S03]  /*32f0*/  ISETP.GT.U32.AND P5, PT, R0, R52, PT ;  /* 0x000000340000720c */ /* 0x000fc60003fa4070 */
[----:B------:R-:W-:Y:S02]  /*3300*/  IMAD.MOV R11, RZ, RZ, -R11 ;  /* 0x000000ffff0b7224 */ /* 0x000fe400078e0a0b */
[--C-:B------:R-:W-:Y:S01]  /*3310*/  @!P3 IMAD.IADD R46, R46, 0x1, -R0.reuse ;  /* 0x000000012e2eb824 */ /* 0x100fe200078e0a00 */
[----:B------:R-:W-:Y:S01]  /*3320*/  ISETP.GE.AND P3, PT, R56, RZ, PT ;  /* 0x000000ff3800720c */ /* 0x000fe20003f66270 */
[----:B------:R-:W-:Y:S01]  /*3330*/  @!P0 IMAD.IADD R50, R50, 0x1, -R0 ;  /* 0x0000000132328824 */ /* 0x000fe200078e0a00 */
[----:B------:R-:W-:Y:S01]  /*3340*/  ISETP.GE.AND P0, PT, R54, RZ, PT ;  /* 0x000000ff3600720c */ /* 0x000fe20003f06270 */
[----:B------:R-:W-:Y:S02]  /*3350*/  @!P4 IMAD.MOV R46, RZ, RZ, -R46 ;  /* 0x000000ffff2ec224 */ /* 0x000fe400078e0a2e */
[C---:B------:R-:W-:Y:S01]  /*3360*/  IMAD R54, R0.reuse, R11, R58 ;  /* 0x0000000b00367224 */ /* 0x040fe200078e023a */
[----:B------:R-:W-:Y:S01]  /*3370*/  ISETP.GT.U32.AND P4, PT, R0, R50, PT ;  /* 0x000000320000720c */ /* 0x000fe20003f84070 */
[----:B------:R-:W-:-:S02]  /*3380*/  @!P5 IMAD.IADD R52, R52, 0x1, -R0 ;  /* 0x000000013434d824 */ /* 0x000fc400078e0a00 */
[----:B------:R-:W-:-:S03]  /*3390*/  IMAD.HI.U32 R13, R5, R62, RZ ;  /* 0x0000003e050d7227 */ /* 0x000fc600078e00ff */
[----:B------:R-:W-:Y:S01]  /*33a0*/  ISETP.GT.U32.AND P5, PT, R0, R52, PT ;  /* 0x000000340000720c */ /* 0x000fe20003fa4070 */
[----:B------:R-:W-:Y:S02]  /*33b0*/  IMAD.MOV.U32 R58, RZ, RZ, R15 ;  /* 0x000000ffff3a7224 */ /* 0x000fe400078e000f */
[----:B------:R-:W-:Y:S02]  /*33c0*/  IMAD.MOV R13, RZ, RZ, -R13 ;  /* 0x000000ffff0d7224 */ /* 0x000fe400078e0a0d */
[----:B------:R-:W-:-:S04]  /*33d0*/  IMAD.HI.U32 R11, R5, R58, RZ ;  /* 0x0000003a050b7227 */ /* 0x000fc800078e00ff */
[----:B------:R-:W-:Y:S01]  /*33e0*/  IMAD R56, R0, R13, R62 ;  /* 0x0000000d00387224 */ /* 0x000fe200078e023e */
[----:B------:R-:W-:Y:S01]  /*33f0*/  IABS R62, R144 ;  /* 0x00000090003e7213 */ /* 0x000fe20000000000 */
[----:B------:R-:W-:Y:S02]  /*3400*/  IMAD.MOV R11, RZ, RZ, -R11 ;  /* 0x000000ffff0b7224 */ /* 0x000fe400078e0a0b */
[----:B------:R-:W-:Y:S01]  /*3410*/  @!P4 IMAD.IADD R50, R50, 0x1, -R0 ;  /* 0x000000013232c824 */ /* 0x000fe200078e0a00 */
[C---:B------:R-:W-:Y:S01]  /*3420*/  ISETP.GT.U32.AND P4, PT, R0.reuse, R56, PT ;  /* 0x000000380000720c */ /* 0x040fe20003f84070 */
[C---:B------:R-:W-:Y:S02]  /*3430*/  IMAD R58, R0.reuse, R11, R58 ;  /* 0x0000000b003a7224 */ /* 0x040fe400078e023a */
[----:B------:R-:W-:Y:S01]  /*3440*/  @!P2 IMAD.MOV R48, RZ, RZ, -R48 ;  /* 0x000000ffff30a224 */ /* 0x000fe200078e0a30 */
[----:B------:R-:W-:Y:S01]  /*3450*/  ISETP.GT.U32.AND P2, PT, R0, R54, PT ;  /* 0x000000360000720c */ /* 0x000fe20003f44070 */
[----:B------:R-:W-:Y:S01]  /*3460*/  @!P5 IMAD.IADD R52, R52, 0x1, -R0 ;  /* 0x000000013434d824 */ /* 0x000fe200078e0a00 */
[----:B------:R-:W-:Y:S01]  /*3470*/  ISETP.GT.U32.AND P5, PT, R0, R58, PT ;  /* 0x0000003a0000720c */ /* 0x000fe20003fa4070 */
[----:B------:R-:W-:-:S04]  /*3480*/  IMAD.HI.U32 R11, R5, R62, RZ ;  /* 0x0000003e050b7227 */ /* 0x000fc800078e00ff */
[----:B------:R-:W-:Y:S02]  /*3490*/  IMAD.MOV R11, RZ, RZ, -R11 ;  /* 0x000000ffff0b7224 */ /* 0x000fe400078e0a0b */
[----:B------:R-:W-:Y:S02]  /*34a0*/  @!P4 IMAD.IADD R56, R56, 0x1, -R0 ;  /* 0x000000013838c824 */ /* 0x000fe400078e0a00 */
[----:B------:R-:W-:-:S04]  /*34b0*/  IMAD.HI.U32 R13, R5, R64, RZ ;  /* 0x00000040050d7227 */ /* 0x000fc800078e00ff */
[----:B------:R-:W-:Y:S01]  /*34c0*/  @!P2 IMAD.IADD R54, R54, 0x1, -R0 ;  /* 0x000000013636a824 */ /* 0x000fe200078e0a00 */
[----:B------:R-:W-:Y:S01]  /*34d0*/  ISETP.GE.AND P2, PT, R60, RZ, PT ;  /* 0x000000ff3c00720c */ /* 0x000fe20003f46270 */
[----:B------:R-:W-:Y:S02]  /*34e0*/  IMAD R60, R0, R11, R62 ;  /* 0x0000000b003c7224 */ /* 0x000fe400078e023e */
[----:B------:R-:W-:Y:S01]  /*34f0*/  @!P5 IMAD.IADD R58, R58, 0x1, -R0 ;  /* 0x000000013a3ad824 */ /* 0x000fe200078e0a00 */
[C---:B------:R-:W-:Y:S01]  /*3500*/  ISETP.GT.U32.AND P5, PT, R0.reuse, R56, PT ;  /* 0x000000380000720c */ /* 0x040fe20003fa4070 */
[----:B------:R-:W-:Y:S01]  /*3510*/  IMAD.HI.U32 R15, R5, R129, RZ ;  /* 0x00000081050f7227 */ /* 0x000fe200078e00ff */
[----:B------:R-:W-:-:S03]  /*3520*/  ISETP.GT.U32.AND P4, PT, R0, R54, PT ;  /* 0x000000360000720c */ /* 0x000fc60003f84070 */
[----:B------:R-:W-:Y:S01]  /*3530*/  @!P6 IMAD.MOV R52, RZ, RZ, -R52 ;  /* 0x000000ffff34e224 */ /* 0x000fe200078e0a34 */
[----:B------:R-:W-:Y:S01]  /*3540*/  ISETP.GT.U32.AND P6, PT, R0, R60, PT ;  /* 0x0000003c0000720c */ /* 0x000fe20003fc4070 */
[----:B------:R-:W-:Y:S02]  /*3550*/  IMAD.MOV R13, RZ, RZ, -R13 ;  /* 0x000000ffff0d7224 */ /* 0x000fe400078e0a0d */
[----:B------:R-:W-:Y:S02]  /*3560*/  IMAD.MOV R15, RZ, RZ, -R15 ;  /* 0x000000ffff0f7224 */ /* 0x000fe400078e0a0f */
[----:B------:R-:W-:-:S04]  /*3570*/  IMAD.HI.U32 R11, R5, R198, RZ ;  /* 0x000000c6050b7227 */ /* 0x000fc800078e00ff */
[C---:B------:R-:W-:Y:S02]  /*3580*/  IMAD R62, R0.reuse, R13, R64 ;  /* 0x0000000d003e7224 */ /* 0x040fe400078e0240 */
[----:B------:R-:W-:Y:S01]  /*3590*/  IMAD R64, R0, R15, R129 ;  /* 0x0000000f00407224 */ /* 0x000fe200078e0281 */
[----:B------:R-:W-:Y:S01]  /*35a0*/  IABS R15, R53 ;  /* 0x00000035000f7213 */ /* 0x000fe20000000000 */
[----:B------:R-:W-:Y:S02]  /*35b0*/  IMAD.MOV R11, RZ, RZ, -R11 ;  /* 0x000000ffff0b7224 */ /* 0x000fe400078e0a0b */
[----:B------:R-:W-:Y:S01]  /*35c0*/  @!P5 IMAD.IADD R56, R56, 0x1, -R0 ;  /* 0x000000013838d824 */ /* 0x000fe200078e0a00 */
[C---:B------:R-:W-:Y:S01]  /*35d0*/  ISETP.GT.U32.AND P5, PT, R0.reuse, R64, PT ;  /* 0x000000400000720c */ /* 0x040fe20003fa4070 */
[----:B------:R-:W-:Y:S02]  /*35e0*/  IMAD R198, R0, R11, R198 ;  /* 0x0000000b00c67224 */ /* 0x000fe400078e02c6 */
[----:B------:R-:W-:-:S02]  /*35f0*/  @!P6 IMAD.IADD R60, R60, 0x1, -R0 ;  /* 0x000000013c3ce824 */ /* 0x000fc400078e0a00 */
[----:B------:R-:W-:Y:S01]  /*3600*/  @!P4 IMAD.IADD R54, R54, 0x1, -R0 ;  /* 0x000000013636c824 */ /* 0x000fe200078e0a00 */
[C---:B------:R-:W-:Y:S01]  /*3610*/  ISETP.GT.U32.AND P6, PT, R0.reuse, R198, PT ;  /* 0x000000c60000720c */ /* 0x040fe20003fc4070 */
[----:B------:R-:W-:Y:S01]  /*3620*/  IMAD.HI.U32 R11, R5, R202, RZ ;  /* 0x000000ca050b7227 */ /* 0x000fe200078e00ff */
[----:B------:R-:W-:-:S03]  /*3630*/  ISETP.GT.U32.AND P4, PT, R0, R62, PT ;  /* 0x0000003e0000720c */ /* 0x000fc60003f84070 */
[----:B------:R-:W-:Y:S02]  /*3640*/  IMAD.MOV R13, RZ, RZ, -R11 ;  /* 0x000000ffff0d7224 */ /* 0x000fe400078e0a0b */
[----:B------:R-:W-:Y:S02]  /*3650*/  @!P5 IMAD.IADD R64, R64, 0x1, -R0 ;  /* 0x000000014040d824 */ /* 0x000fe400078e0a00 */
[----:B------:R-:W-:-:S04]  /*3660*/  IMAD.HI.U32 R11, R5, R204, RZ ;  /* 0x000000cc050b7227 */ /* 0x000fc800078e00ff */
[--C-:B------:R-:W-:Y:S01]  /*3670*/  @!P6 IMAD.IADD R198, R198, 0x1, -R0.reuse ;  /* 0x00000001c6c6e824 */ /* 0x100fe200078e0a00 */
[----:B------:R-:W-:Y:S01]  /*3680*/  ISETP.GT.U32.AND P6, PT, R0, R64, PT ;  /* 0x000000400000720c */ /* 0x000fe20003fc4070 */
[----:B------:R-:W-:Y:S02]  /*3690*/  IMAD.MOV R11, RZ, RZ, -R11 ;  /* 0x000000ffff0b7224 */ /* 0x000fe400078e0a0b */
[----:B------:R-:W-:Y:S01]  /*36a0*/  @!P4 IMAD.IADD R62, R62, 0x1, -R0 ;  /* 0x000000013e3ec824 */ /* 0x000fe200078e0a00 */
[----:B------:R-:W-:Y:S01]  /*36b0*/  ISETP.GE.AND P4, PT, R143, RZ, PT ;  /* 0x000000ff8f00720c */ /* 0x000fe20003f86270 */
[C---:B------:R-:W-:Y:S02]  /*36c0*/  IMAD R204, R0.reuse, R11, R204 ;  /* 0x0000000b00cc7224 */ /* 0x040fe400078e02cc */
[----:B------:R-:W-:Y:S01]  /*36d0*/  @!P3 IMAD.MOV R54, RZ, RZ, -R54 ;  /* 0x000000ffff36b224 */ /* 0x000fe200078e0a36 */
[C---:B------:R-:W-:Y:S01]  /*36e0*/  ISETP.GT.U32.AND P5, PT, R0.reuse, R62, PT ;  /* 0x0000003e0000720c */ /* 0x040fe20003fa4070 */
[----:B------:R-:W-:Y:S01]  /*36f0*/  IMAD.HI.U32 R11, R5, R212, RZ ;  /* 0x000000d4050b7227 */ /* 0x000fe200078e00ff */
[----:B------:R-:W-:-:S03]  /*3700*/  ISETP.GT.U32.AND P3, PT, R0, R60, PT ;  /* 0x0000003c0000720c */ /* 0x000fc60003f64070 */
[----:B------:R-:W-:Y:S01]  /*3710*/  @!P6 IMAD.IADD R64, R64, 0x1, -R0 ;  /* 0x000000014040e824 */ /* 0x000fe200078e0a00 */
[C---:B------:R-:W-:Y:S01]  /*3720*/  ISETP.GT.U32.AND P6, PT, R0.reuse, R204, PT ;  /* 0x000000cc0000720c */ /* 0x040fe20003fc4070 */
[----:B------:R-:W-:Y:S01]  /*3730*/  @!P0 IMAD.MOV R56, RZ, RZ, -R56 ;  /* 0x000000ffff388224 */ /* 0x000fe200078e0a38 */
[C---:B------:R-:W-:Y:S01]  /*3740*/  ISETP.GT.U32.AND P0, PT, R0.reuse, R198, PT ;  /* 0x000000c60000720c */ /* 0x040fe20003f04070 */
[----:B------:R-:W-:Y:S02]  /*3750*/  IMAD R202, R0, R13, R202 ;  /* 0x0000000d00ca7224 */ /* 0x000fe400078e02ca */
[----:B------:R-:W-:Y:S02]  /*3760*/  IMAD.MOV R13, RZ, RZ, -R11 ;  /* 0x000000ffff0d7224 */ /* 0x000fe400078e0a0b */
[----:B------:R-:W-:-:S04]  /*3770*/  IMAD.HI.U32 R11, R5, R214, RZ ;  /* 0x000000d6050b7227 */ /* 0x000fc800078e00ff */
[----:B------:R-:W-:Y:S01]  /*3780*/  @!P1 IMAD.MOV R50, RZ, RZ, -R50 ;  /* 0x000000ffff329224 */ /* 0x000fe200078e0a32 */
[----:B------:R-:W-:Y:S01]  /*3790*/  ISETP.GT.U32.AND P1, PT, R0, R58, PT ;  /* 0x0000003a0000720c */ /* 0x000fe20003f24070 */
[--C-:B------:R-:W-:Y:S01]  /*37a0*/  @!P5 IMAD.IADD R62, R62, 0x1, -R0.reuse ;  /* 0x000000013e3ed824 */ /* 0x100fe200078e0a00 */
[----:B------:R-:W-:Y:S01]  /*37b0*/  ISETP.GE.AND P5, PT, R141, RZ, PT ;  /* 0x000000ff8d00720c */ /* 0x000fe20003fa6270 */
[--C-:B------:R-:W-:Y:S02]  /*37c0*/  @!P6 IMAD.IADD R204, R204, 0x1, -R0.reuse ;  /* 0x00000001cccce824 */ /* 0x100fe400078e0a00 */
[----:B------:R-:W-:Y:S02]  /*37d0*/  IMAD.MOV R11, RZ, RZ, -R11 ;  /* 0x000000ffff0b7224 */ /* 0x000fe400078e0a0b */
[----:B------:R-:W-:Y:S01]  /*37e0*/  @!P3 IMAD.IADD R60, R60, 0x1, -R0 ;  /* 0x000000013c3cb824 */ /* 0x000fe200078e0a00 */
[C---:B------:R-:W-:Y:S01]  /*37f0*/  ISETP.GT.U32.AND P3, PT, R0.reuse, R202, PT ;  /* 0x000000ca0000720c */ /* 0x040fe20003f64070 */
[----:B------:R-:W-:Y:S01]  /*3800*/  @!P4 IMAD.MOV R62, RZ, RZ, -R62 ;  /* 0x000000ffff3ec224 */ /* 0x000fe200078e0a3e */
[C---:B------:R-:W-:Y:S01]  /*3810*/  ISETP.GT.U32.AND P4, PT, R0.reuse, R204, PT ;  /* 0x000000cc0000720c */ /* 0x040fe20003f84070 */
[----:B------:R-:W-:-:S02]  /*3820*/  IMAD R214, R0, R11, R214 ;  /* 0x0000000b00d67224 */ /* 0x000fc400078e02d6 */
[----:B------:R-:W-:-:S04]  /*3830*/  IMAD.HI.U32 R11, R5, R218, RZ ;  /* 0x000000da050b7227 */ /* 0x000fc800078e00ff */
[--C-:B------:R-:W-:Y:S01]  /*3840*/  @!P0 IMAD.IADD R198, R198, 0x1, -R0.reuse ;  /* 0x00000001c6c68824 */ /* 0x100fe200078e0a00 */
[----:B------:R-:W-:Y:S01]  /*3850*/  ISETP.GE.AND P0, PT, R140, RZ, PT ;  /* 0x000000ff8c00720c */ /* 0x000fe20003f06270 */
[----:B------:R-:W-:Y:S01]  /*3860*/  IMAD.MOV R11, RZ, RZ, -R11 ;  /* 0x000000ffff0b7224 */ /* 0x000fe200078e0a0b */
[----:B------:R-:W-:Y:S01]  /*3870*/  IABS R140, R33 ;  /* 0x00000021008c7213 */ /* 0x000fe20000000000 */
[----:B------:R-:W-:Y:S01]  /*3880*/  @!P1 IMAD.IADD R58, R58, 0x1, -R0 ;  /* 0x000000013a3a9824 */ /* 0x000fe200078e0a00 */
[----:B------:R-:W-:Y:S01]  /*3890*/  ISETP.GE.AND P1, PT, R144, RZ, PT ;  /* 0x000000ff9000720c */ /* 0x000fe20003f26270 */
[----:B------:R-:W-:Y:S01]  /*38a0*/  @!P5 IMAD.MOV R198, RZ, RZ, -R198 ;  /* 0x000000ffffc6d224 */ /* 0x000fe200078e0ac6 */
[C---:B------:R-:W-:Y:S01]  /*38b0*/  ISETP.GT.U32.AND P5, PT, R0.reuse, R214, PT ;  /* 0x000000d60000720c */ /* 0x040fe20003fa4070 */
[----:B------:R-:W-:Y:S01]  /*38c0*/  IMAD R218, R0, R11, R218 ;  /* 0x0000000b00da7224 */ /* 0x000fe200078e02da */
[----:B------:R-:W-:Y:S01]  /*38d0*/  IABS R144, R55 ;  /* 0x0000003700907213 */ /* 0x000fe20000000000 */
[--C-:B------:R-:W-:Y:S01]  /*38e0*/  @!P3 IMAD.IADD R202, R202, 0x1, -R0.reuse ;  /* 0x00000001cacab824 */ /* 0x100fe200078e0a00 */
[----:B------:R-:W-:Y:S01]  /*38f0*/  ISETP.GE.AND P3, PT, R139, RZ, PT ;  /* 0x000000ff8b00720c */ /* 0x000fe20003f66270 */
[----:B------:R-:W-:Y:S01]  /*3900*/  @!P4 IMAD.IADD R204, R204, 0x1, -R0 ;  /* 0x00000001ccccc824 */ /* 0x000fe200078e0a00 */
[C---:B------:R-:W-:Y:S01]  /*3910*/  ISETP.GT.U32.AND P4, PT, R0.reuse, R218, PT ;  /* 0x000000da0000720c */ /* 0x040fe20003f84070 */
[----:B------:R-:W-:-:S02]  /*3920*/  IMAD R212, R0, R13, R212 ;  /* 0x0000000d00d47224 */ /* 0x000fc400078e02d4 */
[----:B------:R-:W-:-:S03]  /*3930*/  IMAD.HI.U32 R11, R5, R224, RZ ;  /* 0x000000e0050b7227 */ /* 0x000fc600078e00ff */
[C---:B------:R-:W-:Y:S01]  /*3940*/  ISETP.GT.U32.AND P6, PT, R0.reuse, R212, PT ;  /* 0x000000d40000720c */ /* 0x040fe20003fc4070 */
[----:B------:R-:W-:Y:S01]  /*3950*/  @!P1 IMAD.MOV R60, RZ, RZ, -R60 ;  /* 0x000000ffff3c9224 */ /* 0x000fe200078e0a3c */
[----:B------:R-:W-:Y:S01]  /*3960*/  ISETP.GT.U32.AND P1, PT, R0, R202, PT ;  /* 0x000000ca0000720c */ /* 0x000fe20003f24070 */
[----:B------:R-:W-:Y:S01]  /*3970*/  @!P5 IMAD.IADD R214, R214, 0x1, -R0 ;  /* 0x00000001d6d6d824 */ /* 0x000fe200078e0a00 */
[----:B------:R-:W-:Y:S01]  /*3980*/  ISETP.GE.AND P5, PT, R134, RZ, PT ;  /* 0x000000ff8600720c */ /* 0x000fe20003fa6270 */
[----:B------:R-:W-:Y:S01]  /*3990*/  @!P3 IMAD.MOV R204, RZ, RZ, -R204 ;  /* 0x000000ffffccb224 */ /* 0x000fe200078e0acc */
[----:B------:R-:W-:Y:S01]  /*39a0*/  IABS R134, R19 ;  /* 0x0000001300867213 */ /* 0x000fe20000000000 */
[----:B------:R-:W-:Y:S01]  /*39b0*/  @!P4 IMAD.IADD R218, R218, 0x1, -R0 ;  /* 0x00000001dadac824 */ /* 0x000fe200078e0a00 */
[----:B------:R-:W-:Y:S01]  /*39c0*/  ISETP.GT.U32.AND P3, PT, R0, R214, PT ;  /* 0x000000d60000720c */ /* 0x000fe20003f64070 */
[----:B------:R-:W-:Y:S01]  /*39d0*/  @!P2 IMAD.MOV R58, RZ, RZ, -R58 ;  /* 0x000000ffff3aa224 */ /* 0x000fe200078e0a3a */
[----:B------:R-:W-:Y:S01]  /*39e0*/  ISETP.GE.AND P2, PT, R142, RZ, PT ;  /* 0x000000ff8e00720c */ /* 0x000fe20003f46270 */
[----:B------:R-:W-:Y:S01]  /*39f0*/  IMAD.MOV R11, RZ, RZ, -R11 ;  /* 0x000000ffff0b7224 */ /* 0x000fe200078e0a0b */
[----:B------:R-:W-:Y:S01]  /*3a00*/  ISETP.GT.U32.AND P4, PT, R0, R218, PT ;  /* 0x000000da0000720c */ /* 0x000fe20003f84070 */
[--C-:B------:R-:W-:Y:S01]  /*3a10*/  @!P6 IMAD.IADD R212, R212, 0x1, -R0.reuse ;  /* 0x00000001d4d4e824 */ /* 0x100fe200078e0a00 */
[----:B------:R-:W-:Y:S01]  /*3a20*/  ISETP.GE.AND P6, PT, R136, RZ, PT ;  /* 0x000000ff8800720c */ /* 0x000fe20003fc6270 */
[----:B------:R-:W-:Y:S01]  /*3a30*/  @!P1 IMAD.IADD R202, R202, 0x1, -R0 ;  /* 0x00000001caca9824 */ /* 0x000fe200078e0a00 */
[----:B------:R-:W-:Y:S01]  /*3a40*/  ISETP.GE.AND P1, PT, R137, RZ, PT ;  /* 0x000000ff8900720c */ /* 0x000fe20003f26270 */
[----:B------:R-:W-:Y:S01]  /*3a50*/  IMAD R224, R0, R11, R224 ;  /* 0x0000000b00e07224 */ /* 0x000fe200078e02e0 */
[----:B------:R-:W-:Y:S01]  /*3a60*/  IABS R142, R43 ;  /* 0x0000002b008e7213 */ /* 0x000fe20000000000 */
[----:B------:R-:W-:Y:S01]  /*3a70*/  IMAD.HI.U32 R13, R5, R234, RZ ;  /* 0x000000ea050d7227 */ /* 0x000fe200078e00ff */
[----:B------:R-:W-:-:S03]  /*3a80*/  IABS R136, R17 ;  /* 0x0000001100887213 */ /* 0x000fc60000000000 */
[----:B------:R-:W-:Y:S01]  /*3a90*/  @!P0 IMAD.MOV R202, RZ, RZ, -R202 ;  /* 0x000000ffffca8224 */ /* 0x000fe200078e0aca */
[----:B------:R-:W-:Y:S01]  /*3aa0*/  ISETP.GT.U32.AND P0, PT, R0, R212, PT ;  /* 0x000000d40000720c */ /* 0x000fe20003f04070 */
[----:B------:R-:W-:Y:S01]  /*3ab0*/  @!P3 IMAD.IADD R214, R214, 0x1, -R0 ;  /* 0x00000001d6d6b824 */ /* 0x000fe200078e0a00 */
[----:B------:R-:W-:Y:S01]  /*3ac0*/  ISETP.GT.U32.AND P3, PT, R0, R224, PT ;  /* 0x000000e00000720c */ /* 0x000fe20003f64070 */
[----:B------:R-:W-:Y:S02]  /*3ad0*/  IMAD.MOV R13, RZ, RZ, -R13 ;  /* 0x000000ffff0d7224 */ /* 0x000fe400078e0a0d */
[----:B------:R-:W-:Y:S01]  /*3ae0*/  @!P2 IMAD.MOV R64, RZ, RZ, -R64 ;  /* 0x000000ffff40a224 */ /* 0x000fe200078e0a40 */
[----:B------:R-:W-:Y:S01]  /*3af0*/  ISETP.GE.AND P2, PT, R138, RZ, PT ;  /* 0x000000ff8a00720c */ /* 0x000fe20003f46270 */
[----:B------:R-:W-:Y:S01]  /*3b00*/  @!P4 IMAD.IADD R218, R218, 0x1, -R0 ;  /* 0x00000001dadac824 */ /* 0x000fe200078e0a00 */
[----:B------:R-:W-:Y:S01]  /*3b10*/  ISETP.GE.AND P4, PT, R128, RZ, PT ;  /* 0x000000ff8000720c */ /* 0x000fe20003f86270 */
[C---:B------:R-:W-:Y:S01]  /*3b20*/  IMAD R234, R0.reuse, R13, R234 ;  /* 0x0000000d00ea7224 */ /* 0x040fe200078e02ea */
[----:B------:R-:W-:Y:S01]  /*3b30*/  IABS R138, R37 ;  /* 0x00000025008a7213 */ /* 0x000fe20000000000 */
[----:B------:R-:W-:Y:S01]  /*3b40*/  @!P6 IMAD.MOV R218, RZ, RZ, -R218 ;  /* 0x000000ffffdae224 */ /* 0x000fe200078e0ada */
[----:B------:R-:W-:Y:S01]  /*3b50*/  IABS R128, R21 ;  /* 0x0000001500807213 */ /* 0x000fe20000000000 */
[----:B------:R-:W-:Y:S01]  /*3b60*/  IMAD.HI.U32 R11, R5, R230, RZ ;  /* 0x000000e6050b7227 */ /* 0x000fe200078e00ff */
[----:B------:R-:W-:-:S03]  /*3b70*/  ISETP.GT.U32.AND P6, PT, R0, R234, PT ;  /* 0x000000ea0000720c */ /* 0x000fc60003fc4070 */
[--C-:B------:R-:W-:Y:S01]  /*3b80*/  @!P0 IMAD.IADD R212, R212, 0x1, -R0.reuse ;  /* 0x00000001d4d48824 */ /* 0x100fe200078e0a00 */
[----:B------:R-:W-:Y:S01]  /*3b90*/  ISETP.GE.AND P0, PT, R132, RZ, PT ;  /* 0x000000ff8400720c */ /* 0x000fe20003f06270 */
[----:B------:R-:W-:Y:S01]  /*3ba0*/  @!P3 IMAD.IADD R224, R224, 0x1, -R0 ;  /* 0x00000001e0e0b824 */ /* 0x000fe200078e0a00 */
[----:B------:R-:W-:Y:S01]  /*3bb0*/  IABS R132, R23 ;  /* 0x0000001700847213 */ /* 0x000fe20000000000 */
[----:B------:R-:W-:Y:S02]  /*3bc0*/  IMAD.MOV R11, RZ, RZ, -R11 ;  /* 0x000000ffff0b7224 */ /* 0x000fe400078e0a0b */
[----:B------:R-:W-:Y:S01]  /*3bd0*/  @!P2 IMAD.MOV R212, RZ, RZ, -R212 ;  /* 0x000000ffffd4a224 */ /* 0x000fe200078e0ad4 */
[C---:B------:R-:W-:Y:S01]  /*3be0*/  ISETP.GT.U32.AND P2, PT, R0.reuse, R224, PT ;  /* 0x000000e00000720c */ /* 0x040fe20003f44070 */
[----:B------:R-:W-:Y:S02]  /*3bf0*/  IMAD R230, R0, R11, R230 ;  /* 0x0000000b00e67224 */ /* 0x000fe400078e02e6 */
[----:B------:R-:W-:-:S03]  /*3c00*/  IMAD.HI.U32 R11, R5, R236, RZ ;  /* 0x000000ec050b7227 */ /* 0x000fc600078e00ff */
[----:B------:R-:W-:Y:S01]  /*3c10*/  ISETP.GT.U32.AND P3, PT, R0, R230, PT ;  /* 0x000000e60000720c */ /* 0x000fe20003f64070 */
[----:B------:R-:W-:-:S04]  /*3c20*/  IMAD.HI.U32 R13, R5, R240, RZ ;  /* 0x000000f0050d7227 */ /* 0x000fc800078e00ff */
[----:B------:R-:W-:Y:S02]  /*3c30*/  IMAD.MOV R11, RZ, RZ, -R11 ;  /* 0x000000ffff0b7224 */ /* 0x000fe400078e0a0b */
[----:B------:R-:W-:Y:S02]  /*3c40*/  @!P6 IMAD.IADD R234, R234, 0x1, -R0 ;  /* 0x00000001eaeae824 */ /* 0x000fe400078e0a00 */
[----:B------:R-:W-:Y:S02]  /*3c50*/  IMAD.MOV R13, RZ, RZ, -R13 ;  /* 0x000000ffff0d7224 */ /* 0x000fe400078e0a0d */
[C---:B------:R-:W-:Y:S01]  /*3c60*/  IMAD R236, R0.reuse, R11, R236 ;  /* 0x0000000b00ec7224 */ /* 0x040fe200078e02ec */
[C---:B------:R-:W-:Y:S01]  /*3c70*/  ISETP.GT.U32.AND P6, PT, R0.reuse, R234, PT ;  /* 0x000000ea0000720c */ /* 0x040fe20003fc4070 */
[----:B------:R-:W-:Y:S02]  /*3c80*/  IMAD R240, R0, R13, R240 ;  /* 0x0000000d00f07224 */ /* 0x000fe400078e02f0 */
[----:B------:R-:W-:-:S04]  /*3c90*/  IMAD.HI.U32 R13, R5, R246, RZ ;  /* 0x000000f6050d7227 */ /* 0x000fc800078e00ff */
[--C-:B------:R-:W-:Y:S01]  /*3ca0*/  @!P2 IMAD.IADD R224, R224, 0x1, -R0.reuse ;  /* 0x00000001e0e0a824 */ /* 0x100fe200078e0a00 */
[----:B------:R-:W-:Y:S01]  /*3cb0*/  ISETP.GT.U32.AND P2, PT, R0, R236, PT ;  /* 0x000000ec0000720c */ /* 0x000fe20003f44070 */
[----:B------:R-:W-:Y:S02]  /*3cc0*/  IMAD.MOV R13, RZ, RZ, -R13 ;  /* 0x000000ffff0d7224 */ /* 0x000fe400078e0a0d */
[----:B------:R-:W-:Y:S02]  /*3cd0*/  @!P3 IMAD.IADD R230, R230, 0x1, -R0 ;  /* 0x00000001e6e6b824 */ /* 0x000fe400078e0a00 */
[----:B------:R-:W-:Y:S01]  /*3ce0*/  IMAD R246, R0, R13, R246 ;  /* 0x0000000d00f67224 */ /* 0x000fe200078e02f6 */
[----:B------:R-:W-:Y:S01]  /*3cf0*/  IABS R13, R122 ;  /* 0x0000007a000d7213 */ /* 0x000fe20000000000 */
[----:B------:R-:W-:Y:S01]  /*3d00*/  @!P6 IMAD.IADD R234, R234, 0x1, -R0 ;  /* 0x00000001eaeae824 */ /* 0x000fe200078e0a00 */
[C---:B------:R-:W-:Y:S01]  /*3d10*/  ISETP.GT.U32.AND P3, PT, R0.reuse, R230, PT ;  /* 0x000000e60000720c */ /* 0x040fe20003f64070 */
[----:B------:R-:W-:Y:S01]  /*3d20*/  IMAD.HI.U32 R11, R5, R242, RZ ;  /* 0x000000f2050b7227 */ /* 0x000fe200078e00ff */
[----:B------:R-:W-:-:S03]  /*3d30*/  ISETP.GT.U32.AND P6, PT, R0, R246, PT ;  /* 0x000000f60000720c */ /* 0x000fc60003fc4070 */
[----:B------:R-:W-:Y:S02]  /*3d40*/  @!P2 IMAD.IADD R236, R236, 0x1, -R0 ;  /* 0x00000001ececa824 */ /* 0x000fe400078e0a00 */
[----:B------:R-:W-:Y:S02]  /*3d50*/  IMAD.MOV R11, RZ, RZ, -R11 ;  /* 0x000000ffff0b7224 */ /* 0x000fe400078e0a0b */
[----:B------:R-:W-:Y:S01]  /*3d60*/  @!P5 IMAD.MOV R224, RZ, RZ, -R224 ;  /* 0x000000ffffe0d224 */ /* 0x000fe200078e0ae0 */
[C---:B------:R-:W-:Y:S01]  /*3d70*/  ISETP.GT.U32.AND P5, PT, R0.reuse, R240, PT ;  /* 0x000000f00000720c */ /* 0x040fe20003fa4070 */
[C---:B------:R-:W-:Y:S01]  /*3d80*/  IMAD R242, R0.reuse, R11, R242 ;  /* 0x0000000b00f27224 */ /* 0x040fe200078e02f2 */
[----:B------:R-:W-:Y:S01]  /*3d90*/  ISETP.GT.U32.AND P2, PT, R0, R236, PT ;  /* 0x000000ec0000720c */ /* 0x000fe20003f44070 */
[----:B------:R-:W-:-:S04]  /*3da0*/  IMAD.HI.U32 R11, R5, R252, RZ ;  /* 0x000000fc050b7227 */ /* 0x000fc800078e00ff */
[----:B------:R-:W-:Y:S01]  /*3db0*/  @!P1 IMAD.MOV R214, RZ, RZ, -R214 ;  /* 0x000000ffffd69224 */ /* 0x000fe200078e0ad6 */
[----:B------:R-:W-:Y:S01]  /*3dc0*/  ISETP.GE.AND P1, PT, R126, RZ, PT ;  /* 0x000000ff7e00720c */ /* 0x000fe20003f26270 */
[--C-:B------:R-:W-:Y:S01]  /*3dd0*/  @!P3 IMAD.IADD R230, R230, 0x1, -R0.reuse ;  /* 0x00000001e6e6b824 */ /* 0x100fe200078e0a00 */
[----:B------:R-:W-:Y:S01]  /*3de0*/  ISETP.GT.U32.AND P3, PT, R0, R242, PT ;  /* 0x000000f20000720c */ /* 0x000fe20003f64070 */
[--C-:B------:R-:W-:Y:S01]  /*3df0*/  @!P6 IMAD.IADD R246, R246, 0x1, -R0.reuse ;  /* 0x00000001f6f6e824 */ /* 0x100fe200078e0a00 */
[----:B------:R-:W-:Y:S01]  /*3e00*/  IABS R126, R29 ;  /* 0x0000001d007e7213 */ /* 0x000fe20000000000 */
[----:B------:R-:W-:Y:S02]  /*3e10*/  IMAD.MOV R11, RZ, RZ, -R11 ;  /* 0x000000ffff0b7224 */ /* 0x000fe400078e0a0b */
[----:B------:R-:W-:Y:S01]  /*3e20*/  @!P5 IMAD.IADD R240, R240, 0x1, -R0 ;  /* 0x00000001f0f0d824 */ /* 0x000fe200078e0a00 */
[C---:B------:R-:W-:Y:S01]  /*3e30*/  ISETP.GT.U32.AND P6, PT, R0.reuse, R246, PT ;  /* 0x000000f60000720c */ /* 0x040fe20003fc4070 */
[----:B------:R-:W-:-:S02]  /*3e40*/  IMAD R252, R0, R11, R252 ;  /* 0x0000000b00fc7224 */ /* 0x000fc400078e02fc */
[----:B------:R-:W-:Y:S01]  /*3e50*/  IMAD.HI.U32 R11, R5, R13, RZ ;  /* 0x0000000d050b7227 */ /* 0x000fe200078e00ff */
[----:B------:R-:W-:-:S03]  /*3e60*/  ISETP.GT.U32.AND P5, PT, R0, R240, PT ;  /* 0x000000f00000720c */ /* 0x000fc60003fa4070 */
[----:B------:R-:W-:Y:S01]  /*3e70*/  @!P2 IMAD.IADD R236, R236, 0x1, -R0 ;  /* 0x00000001ececa824 */ /* 0x000fe200078e0a00 */
[----:B------:R-:W-:Y:S01]  /*3e80*/  ISETP.GE.AND P2, PT, R124, RZ, PT ;  /* 0x000000ff7c00720c */ /* 0x000fe20003f46270 */
[----:B------:R-:W-:Y:S01]  /*3e90*/  IMAD.MOV R11, RZ, RZ, -R11 ;  /* 0x000000ffff0b7224 */ /* 0x000fe200078e0a0b */
[----:B------:R-:W-:Y:S01]  /*3ea0*/  IABS R124, R39 ;  /* 0x00000027007c7213 */ /* 0x000fe20000000000 */
[----:B------:R-:W-:Y:S01]  /*3eb0*/  @!P1 IMAD.MOV R236, RZ, RZ, -R236 ;  /* 0x000000ffffec9224 */ /* 0x000fe200078e0aec */
[----:B------:R-:W-:Y:S01]  /*3ec0*/  ISETP.GE.AND P1, PT, R49, RZ, PT ;  /* 0x000000ff3100720c */ /* 0x000fe20003f26270 */
[----:B------:R-:W-:Y:S01]  /*3ed0*/  @!P3 IMAD.IADD R242, R242, 0x1, -R0 ;  /* 0x00000001f2f2b824 */ /* 0x000fe200078e0a00 */
[----:B------:R-:W-:Y:S01]  /*3ee0*/  ISETP.GE.AND P3, PT, R123, RZ, PT ;  /* 0x000000ff7b00720c */ /* 0x000fe20003f66270 */
[C---:B------:R-:W-:Y:S02]  /*3ef0*/  IMAD R49, R0.reuse, R11, R13 ;  /* 0x0000000b00317224 */ /* 0x040fe400078e020d */
[----:B------:R-:W-:Y:S01]  /*3f00*/  @!P4 IMAD.MOV R234, RZ, RZ, -R234 ;  /* 0x000000ffffeac224 */ /* 0x000fe200078e0aea */
[----:B------:R-:W-:Y:S01]  /*3f10*/  ISETP.GT.U32.AND P4, PT, R0, R242, PT ;  /* 0x000000f20000720c */ /* 0x000fe20003f84070 */
[--C-:B------:R-:W-:Y:S01]  /*3f20*/  @!P6 IMAD.IADD R246, R246, 0x1, -R0.reuse ;  /* 0x00000001f6f6e824 */ /* 0x100fe200078e0a00 */
[----:B------:R-:W-:Y:S01]  /*3f30*/  ISETP.GT.U32.AND P6, PT, R0, R49, PT ;  /* 0x000000310000720c */ /* 0x000fe20003fc4070 */
[----:B------:R-:W-:Y:S01]  /*3f40*/  @!P5 IMAD.IADD R240, R240, 0x1, -R0 ;  /* 0x00000001f0f0d824 */ /* 0x000fe200078e0a00 */
[----:B------:R-:W-:Y:S01]  /*3f50*/  ISETP.GT.U32.AND P5, PT, R0, R252, PT ;  /* 0x000000fc0000720c */ /* 0x000fe20003fa4070 */
[----:B------:R-:W-:-:S04]  /*3f60*/  IMAD.HI.U32 R11, R5, R15, RZ ;  /* 0x0000000f050b7227 */ /* 0x000fc800078e00ff */
[----:B------:R-:W-:Y:S01]  /*3f70*/  @!P3 IMAD.MOV R246, RZ, RZ, -R246 ;  /* 0x000000fffff6b224 */ /* 0x000fe200078e0af6 */
[----:B------:R-:W-:Y:S01]  /*3f80*/  ISETP.GE.AND P3, PT, R9, RZ, PT ;  /* 0x000000ff0900720c */ /* 0x000fe20003f66270 */
[----:B------:R-:W-:Y:S02]  /*3f90*/  IMAD.MOV R11, RZ, RZ, -R11 ;  /* 0x000000ffff0b7224 */ /* 0x000fe400078e0a0b */
[--C-:B------:R-:W-:Y:S01]  /*3fa0*/  @!P4 IMAD.IADD R242, R242, 0x1, -R0.reuse ;  /* 0x00000001f2f2c824 */ /* 0x100fe200078e0a00 */
[----:B------:R-:W-:Y:S01]  /*3fb0*/  ISETP.GE.AND P4, PT, R53, RZ, PT ;  /* 0x000000ff3500720c */ /* 0x000fe20003f86270 */
[--C-:B------:R-:W-:Y:S01]  /*3fc0*/  @!P6 IMAD.IADD R49, R49, 0x1, -R0.reuse ;  /* 0x000000013131e824 */ /* 0x100fe200078e0a00 */
[----:B------:R-:W-:Y:S01]  /*3fd0*/  IABS R53, R51 ;  /* 0x0000003300357213 */ /* 0x000fe20000000000 */
[----:B------:R-:W-:Y:S02]  /*3fe0*/  @!P5 IMAD.IADD R252, R252, 0x1, -R0 ;  /* 0x00000001fcfcd824 */ /* 0x000fe400078e0a00 */
[----:B------:R-:W-:Y:S01]  /*3ff0*/  @!P2 IMAD.MOV R242, RZ, RZ, -R242 ;  /* 0x000000fffff2a224 */ /* 0x000fe200078e0af2 */
[C---:B------:R-:W-:Y:S01]  /*4000*/  ISETP.GT.U32.AND P6, PT, R0.reuse, R49, PT ;  /* 0x000000310000720c */ /* 0x040fe20003fc4070 */
[----:B------:R-:W-:Y:S01]  /*4010*/  IMAD.HI.U32 R9, R5, R53, RZ ;  /* 0x0000003505097227 */ /* 0x000fe200078e00ff */
[----:B------:R-:W-:-:S02]  /*4020*/  ISETP.GT.U32.AND P5, PT, R0, R252, PT ;  /* 0x000000fc0000720c */ /* 0x000fc40003fa4070 */
[----:B------:R-:W-:Y:S01]  /*4030*/  ISETP.GE.AND P2, PT, R51, RZ, PT ;  /* 0x000000ff3300720c */ /* 0x000fe20003f46270 */
[----:B------:R-:W-:Y:S02]  /*4040*/  IMAD.MOV R9, RZ, RZ, -R9 ;  /* 0x000000ffff097224 */ /* 0x000fe400078e0a09 */
[----:B------:R-:W-:Y:S01]  /*4050*/  @!P0 IMAD.MOV R230, RZ, RZ, -R230 ;  /* 0x000000ffffe68224 */ /* 0x000fe200078e0ae6 */
[----:B------:R-:W-:Y:S01]  /*4060*/  ISETP.GE.AND P0, PT, R125, RZ, PT ;  /* 0x000000ff7d00720c */ /* 0x000fe20003f06270 */
[C---:B------:R-:W-:Y:S02]  /*4070*/  IMAD R53, R0.reuse, R9, R53 ;  /* 0x0000000900357224 */ /* 0x040fe400078e0235 */
[C---:B------:R-:W-:Y:S02]  /*4080*/  IMAD R51, R0.reuse, R11, R15 ;  /* 0x0000000b00337224 */ /* 0x040fe400078e020f */
[--C-:B------:R-:W-:Y:S01]  /*4090*/  @!P6 IMAD.IADD R49, R49, 0x1, -R0.reuse ;  /* 0x000000013131e824 */ /* 0x100fe200078e0a00 */
[----:B------:R-:W-:Y:S01]  /*40a0*/  ISETP.GT.U32.AND P6, PT, R0, R53, PT ;  /* 0x000000350000720c */ /* 0x000fe20003fc4070 */
[----:B------:R-:W-:Y:S01]  /*40b0*/  @!P5 IMAD.IADD R252, R252, 0x1, -R0 ;  /* 0x00000001fcfcd824 */ /* 0x000fe200078e0a00 */
[----:B------:R-:W-:Y:S01]  /*40c0*/  ISETP.GT.U32.AND P5, PT, R0, R51, PT ;  /* 0x000000330000720c */ /* 0x000fe20003fa4070 */
[----:B------:R-:W-:-:S04]  /*40d0*/  IMAD.HI.U32 R9, R5, R250, RZ ;  /* 0x000000fa05097227 */ /* 0x000fc800078e00ff */
[----:B------:R-:W-:Y:S01]  /*40e0*/  @!P0 IMAD.MOV R240, RZ, RZ, -R240 ;  /* 0x000000fffff08224 */ /* 0x000fe200078e0af0 */
[----:B------:R-:W-:Y:S01]  /*40f0*/  ISETP.GE.AND P0, PT, R122, RZ, PT ;  /* 0x000000ff7a00720c */ /* 0x000fe20003f06270 */
[----:B------:R-:W-:Y:S01]  /*4100*/  IMAD.HI.U32 R13, R5, R244, RZ ;  /* 0x000000f4050d7227 */ /* 0x000fe200078e00ff */
[----:B------:R-:W-:-:S03]  /*4110*/  IABS R122, R35 ;  /* 0x00000023007a7213 */ /* 0x000fc60000000000 */
[--C-:B------:R-:W-:Y:S02]  /*4120*/  @!P6 IMAD.IADD R53, R53, 0x1, -R0.reuse ;  /* 0x000000013535e824 */ /* 0x100fe400078e0a00 */
[----:B------:R-:W-:Y:S02]  /*4130*/  @!P5 IMAD.IADD R51, R51, 0x1, -R0 ;  /* 0x000000013333d824 */ /* 0x000fe400078e0a00 */
[----:B------:R-:W-:Y:S01]  /*4140*/  IMAD.MOV R15, RZ, RZ, -R9 ;  /* 0x000000ffff0f7224 */ /* 0x000fe200078e0a09 */
[C---:B------:R-:W-:Y:S01]  /*4150*/  ISETP.GT.U32.AND P6, PT, R0.reuse, R53, PT ;  /* 0x000000350000720c */ /* 0x040fe20003fc4070 */
[----:B------:R-:W-:Y:S01]  /*4160*/  IMAD.HI.U32 R9, R5, R238, RZ ;  /* 0x000000ee05097227 */ /* 0x000fe200078e00ff */
[----:B------:R-:W-:-:S03]  /*4170*/  ISETP.GT.U32.AND P5, PT, R0, R51, PT ;  /* 0x000000330000720c */ /* 0x000fc60003fa4070 */
[----:B------:R-:W-:Y:S02]  /*4180*/  IMAD.MOV R13, RZ, RZ, -R13 ;  /* 0x000000ffff0d7224 */ /* 0x000fe400078e0a0d */
[----:B------:R-:W-:Y:S02]  /*4190*/  IMAD.MOV R9, RZ, RZ, -R9 ;  /* 0x000000ffff097224 */ /* 0x000fe400078e0a09 */
[C---:B------:R-:W-:Y:S01]  /*41a0*/  IMAD R244, R0.reuse, R13, R244 ;  /* 0x0000000d00f47224 */ /* 0x040fe200078e02f4 */
[----:B------:R-:W-:Y:S01]  /*41b0*/  IABS R13, R66 ;  /* 0x00000042000d7213 */ /* 0x000fe20000000000 */
[C---:B------:R-:W-:Y:S02]  /*41c0*/  IMAD R238, R0.reuse, R9, R238 ;  /* 0x0000000900ee7224 */ /* 0x040fe400078e02ee */
[----:B------:R-:W-:Y:S01]  /*41d0*/  @!P0 IMAD.MOV R49, RZ, RZ, -R49 ;  /* 0x000000ffff318224 */ /* 0x000fe200078e0a31 */
[----:B------:R-:W-:Y:S01]  /*41e0*/  ISETP.GT.U32.AND P0, PT, R0, R244, PT ;  /* 0x000000f40000720c */ /* 0x000fe20003f04070 */
[----:B------:R-:W-:-:S04]  /*41f0*/  IMAD.HI.U32 R11, R5, R248, RZ ;  /* 0x000000f8050b7227 */ /* 0x000fc800078e00ff */
[----:B------:R-:W-:Y:S01]  /*4200*/  @!P6 IMAD.IADD R53, R53, 0x1, -R0 ;  /* 0x000000013535e824 */ /* 0x000fe200078e0a00 */
[C---:B------:R-:W-:Y:S01]  /*4210*/  ISETP.GT.U32.AND P6, PT, R0.reuse, R238, PT ;  /* 0x000000ee0000720c */ /* 0x040fe20003fc4070 */
[----:B------:R-:W-:Y:S02]  /*4220*/  IMAD.MOV R11, RZ, RZ, -R11 ;  /* 0x000000ffff0b7224 */ /* 0x000fe400078e0a0b */
[C---:B------:R-:W-:Y:S02]  /*4230*/  IMAD R250, R0.reuse, R15, R250 ;  /* 0x0000000f00fa7224 */ /* 0x040fe400078e02fa */
[C---:B------:R-:W-:Y:S02]  /*4240*/  IMAD R248, R0.reuse, R11, R248 ;  /* 0x0000000b00f87224 */ /* 0x040fe400078e02f8 */
[----:B------:R-:W-:Y:S01]  /*4250*/  @!P5 IMAD.IADD R51, R51, 0x1, -R0 ;  /* 0x000000013333d824 */ /* 0x000fe200078e0a00 */
[----:B------:R-:W-:Y:S01]  /*4260*/  ISETP.GT.U32.AND P5, PT, R0, R250, PT ;  /* 0x000000fa0000720c */ /* 0x000fe20003fa4070 */
[----:B------:R-:W-:-:S04]  /*4270*/  IMAD.HI.U32 R9, R5, R232, RZ ;  /* 0x000000e805097227 */ /* 0x000fc800078e00ff */
[----:B------:R-:W-:Y:S01]  /*4280*/  @!P1 IMAD.MOV R252, RZ, RZ, -R252 ;  /* 0x000000fffffc9224 */ /* 0x000fe200078e0afc */
[----:B------:R-:W-:Y:S01]  /*4290*/  ISETP.GT.U32.AND P1, PT, R0, R248, PT ;  /* 0x000000f80000720c */ /* 0x000fe20003f24070 */
[--C-:B------:R-:W-:Y:S02]  /*42a0*/  @!P0 IMAD.IADD R244, R244, 0x1, -R0.reuse ;  /* 0x00000001f4f48824 */ /* 0x100fe400078e0a00 */
[----:B------:R-:W-:Y:S02]  /*42b0*/  IMAD.MOV R9, RZ, RZ, -R9 ;  /* 0x000000ffff097224 */ /* 0x000fe400078e0a09 */
[----:B------:R-:W-:Y:S01]  /*42c0*/  @!P6 IMAD.IADD R238, R238, 0x1, -R0 ;  /* 0x00000001eeeee824 */ /* 0x000fe200078e0a00 */
[C---:B------:R-:W-:Y:S01]  /*42d0*/  ISETP.GT.U32.AND P6, PT, R0.reuse, R244, PT ;  /* 0x000000f40000720c */ /* 0x040fe20003fc4070 */
[----:B------:R-:W-:Y:S02]  /*42e0*/  IMAD R232, R0, R9, R232 ;  /* 0x0000000900e87224 */ /* 0x000fe400078e02e8 */
[----:B------:R-:W-:-:S04]  /*42f0*/  IMAD.HI.U32 R9, R5, R228, RZ ;  /* 0x000000e405097227 */ /* 0x000fc800078e00ff */
[--C-:B------:R-:W-:Y:S01]  /*4300*/  @!P5 IMAD.IADD R250, R250, 0x1, -R0.reuse ;  /* 0x00000001fafad824 */ /* 0x100fe200078e0a00 */
[----:B------:R-:W-:Y:S01]  /*4310*/  ISETP.GE.AND P5, PT, R121, RZ, PT ;  /* 0x000000ff7900720c */ /* 0x000fe20003fa6270 */
[----:B------:R-:W-:Y:S02]  /*4320*/  IMAD.MOV R9, RZ, RZ, -R9 ;  /* 0x000000ffff097224 */ /* 0x000fe400078e0a09 */
[----:B------:R-:W-:Y:S01]  /*4330*/  @!P1 IMAD.IADD R248, R248, 0x1, -R0 ;  /* 0x00000001f8f89824 */ /* 0x000fe200078e0a00 */
[C---:B------:R-:W-:Y:S01]  /*4340*/  ISETP.GT.U32.AND P1, PT, R0.reuse, R250, PT ;  /* 0x000000fa0000720c */ /* 0x040fe20003f24070 */
[----:B------:R-:W-:Y:S02]  /*4350*/  IMAD R228, R0, R9, R228 ;  /* 0x0000000900e47224 */ /* 0x000fe400078e02e4 */
[----:B------:R-:W-:Y:S01]  /*4360*/  @!P6 IMAD.IADD R244, R244, 0x1, -R0 ;  /* 0x00000001f4f4e824 */ /* 0x000fe200078e0a00 */
[C---:B------:R-:W-:Y:S01]  /*4370*/  ISETP.GT.U32.AND P0, PT, R0.reuse, R248, PT ;  /* 0x000000f80000720c */ /* 0x040fe20003f04070 */
[----:B------:R-:W-:Y:S01]  /*4380*/  IMAD.HI.U32 R11, R5, R222, RZ ;  /* 0x000000de050b7227 */ /* 0x000fe200078e00ff */
[----:B------:R-:W-:-:S03]  /*4390*/  ISETP.GT.U32.AND P6, PT, R0, R228, PT ;  /* 0x000000e40000720c */ /* 0x000fc60003fc4070 */
[----:B------:R-:W-:-:S04]  /*43a0*/  IMAD.HI.U32 R9, R5, R226, RZ ;  /* 0x000000e205097227 */ /* 0x000fc800078e00ff */
[--C-:B------:R-:W-:Y:S01]  /*43b0*/  @!P1 IMAD.IADD R250, R250, 0x1, -R0.reuse ;  /* 0x00000001fafa9824 */ /* 0x100fe200078e0a00 */
[----:B------:R-:W-:Y:S01]  /*43c0*/  ISETP.GT.U32.AND P1, PT, R0, R232, PT ;  /* 0x000000e80000720c */ /* 0x000fe20003f24070 */
[----:B------:R-:W-:Y:S02]  /*43d0*/  IMAD.MOV R11, RZ, RZ, -R11 ;  /* 0x000000ffff0b7224 */ /* 0x000fe400078e0a0b */
[----:B------:R-:W-:Y:S02]  /*43e0*/  IMAD.MOV R9, RZ, RZ, -R9 ;  /* 0x000000ffff097224 */ /* 0x000fe400078e0a09 */
[----:B------:R-:W-:Y:S02]  /*43f0*/  @!P6 IMAD.IADD R228, R228, 0x1, -R0 ;  /* 0x00000001e4e4e824 */ /* 0x000fe400078e0a00 */
[C---:B------:R-:W-:Y:S02]  /*4400*/  IMAD R222, R0.reuse, R11, R222 ;  /* 0x0000000b00de7224 */ /* 0x040fe400078e02de */
[C---:B------:R-:W-:Y:S01]  /*4410*/  IMAD R226, R0.reuse, R9, R226 ;  /* 0x0000000900e27224 */ /* 0x040fe200078e02e2 */
[C---:B------:R-:W-:Y:S01]  /*4420*/  ISETP.GT.U32.AND P6, PT, R0.reuse, R228, PT ;  /* 0x000000e40000720c */ /* 0x040fe20003fc4070 */
[----:B------:R-:W-:Y:S01]  /*4430*/  @!P5 IMAD.MOV R244, RZ, RZ, -R244 ;  /* 0x000000fffff4d224 */ /* 0x000fe200078e0af4 */
[----:B------:R-:W-:Y:S01]  /*4440*/  ISETP.GT.U32.AND P5, PT, R0, R222, PT ;  /* 0x000000de0000720c */ /* 0x000fe20003fa4070 */
[----:B------:R-:W-:-:S04]  /*4450*/  IMAD.HI.U32 R9, R5, R220, RZ ;  /* 0x000000dc05097227 */ /* 0x000fc800078e00ff */
[----:B------:R-:W-:Y:S01]  /*4460*/  @!P1 IMAD.IADD R232, R232, 0x1, -R0 ;  /* 0x00000001e8e89824 */ /* 0x000fe200078e0a00 */
[----:B------:R-:W-:Y:S01]  /*4470*/  ISETP.GE.AND P1, PT, R119, RZ, PT ;  /* 0x000000ff7700720c */ /* 0x000fe20003f26270 */
[----:B------:R-:W-:Y:S02]  /*4480*/  IMAD.MOV R9, RZ, RZ, -R9 ;  /* 0x000000ffff097224 */ /* 0x000fe400078e0a09 */
[----:B------:R-:W-:Y:S01]  /*4490*/  @!P3 IMAD.MOV R250, RZ, RZ, -R250 ;  /* 0x000000fffffab224 */ /* 0x000fe200078e0afa */
[C---:B------:R-:W-:Y:S01]  /*44a0*/  ISETP.GT.U32.AND P3, PT, R0.reuse, R232, PT ;  /* 0x000000e80000720c */ /* 0x040fe20003f64070 */
[----:B------:R-:W-:Y:S02]  /*44b0*/  IMAD R220, R0, R9, R220 ;  /* 0x0000000900dc7224 */ /* 0x000fe400078e02dc */
[----:B------:R-:W-:-:S04]  /*44c0*/  IMAD.HI.U32 R9, R5, R210, RZ ;  /* 0x000000d205097227 */ /* 0x000fc800078e00ff */
[--C-:B------:R-:W-:Y:S01]  /*44d0*/  @!P6 IMAD.IADD R228, R228, 0x1, -R0.reuse ;  /* 0x00000001e4e4e824 */ /* 0x100fe200078e0a00 */
[----:B------:R-:W-:Y:S01]  /*44e0*/  ISETP.GT.U32.AND P6, PT, R0, R220, PT ;  /* 0x000000dc0000720c */ /* 0x000fe20003fc4070 */
[----:B------:R-:W-:Y:S02]  /*44f0*/  IMAD.MOV R9, RZ, RZ, -R9 ;  /* 0x000000ffff097224 */ /* 0x000fe400078e0a09 */
[----:B------:R-:W-:Y:S02]  /*4500*/  @!P5 IMAD.IADD R222, R222, 0x1, -R0 ;  /* 0x00000001deded824 */ /* 0x000fe400078e0a00 */
[----:B------:R-:W-:Y:S01]  /*4510*/  @!P4 IMAD.MOV R51, RZ, RZ, -R51 ;  /* 0x000000ffff33c224 */ /* 0x000fe200078e0a33 */
[----:B------:R-:W-:Y:S01]  /*4520*/  ISETP.GE.AND P4, PT, R120, RZ, PT ;  /* 0x000000ff7800720c */ /* 0x000fe20003f86270 */
[C---:B------:R-:W-:Y:S01]  /*4530*/  IMAD R210, R0.reuse, R9, R210 ;  /* 0x0000000900d27224 */ /* 0x040fe200078e02d2 */
[----:B------:R-:W-:Y:S01]  /*4540*/  ISETP.GT.U32.AND P5, PT, R0, R222, PT ;  /* 0x000000de0000720c */ /* 0x000fe20003fa4070 */
[----:B------:R-:W-:Y:S01]  /*4550*/  IMAD.HI.U32 R9, R5, R208, RZ ;  /* 0x000000d005097227 */ /* 0x000fe200078e00ff */
[----:B------:R-:W-:-:S03]  /*4560*/  IABS R120, R31 ;  /* 0x0000001f00787213 */ /* 0x000fc60000000000 */
[----:B------:R-:W-:Y:S01]  /*4570*/  @!P2 IMAD.MOV R53, RZ, RZ, -R53 ;  /* 0x000000ffff35a224 */ /* 0x000fe200078e0a35 */
[----:B------:R-:W-:Y:S01]  /*4580*/  ISETP.GT.U32.AND P2, PT, R0, R238, PT ;  /* 0x000000ee0000720c */ /* 0x000fe20003f44070 */
[----:B------:R-:W-:Y:S01]  /*4590*/  @!P3 IMAD.IADD R232, R232, 0x1, -R0 ;  /* 0x00000001e8e8b824 */ /* 0x000fe200078e0a00 */
[----:B------:R-:W-:Y:S01]  /*45a0*/  ISETP.GE.AND P3, PT, R115, RZ, PT ;  /* 0x000000ff7300720c */ /* 0x000fe20003f66270 */
[----:B------:R-:W-:Y:S02]  /*45b0*/  IMAD.MOV R11, RZ, RZ, -R9 ;  /* 0x000000ffff0b7224 */ /* 0x000fe400078e0a09 */
[----:B------:R-:W-:-:S04]  /*45c0*/  IMAD.HI.U32 R9, R5, R206, RZ ;  /* 0x000000ce05097227 */ /* 0x000fc800078e00ff */
[--C-:B------:R-:W-:Y:S02]  /*45d0*/  @!P6 IMAD.IADD R220, R220, 0x1, -R0.reuse ;  /* 0x00000001dcdce824 */ /* 0x100fe400078e0a00 */
[----:B------:R-:W-:Y:S01]  /*45e0*/  @!P0 IMAD.IADD R248, R248, 0x1, -R0 ;  /* 0x00000001f8f88824 */ /* 0x000fe200078e0a00 */
[----:B------:R-:W-:Y:S01]  /*45f0*/  ISETP.GE.AND P0, PT, R117, RZ, PT ;  /* 0x000000ff7500720c */ /* 0x000fe20003f06270 */
[----:B------:R-:W-:Y:S01]  /*4600*/  IMAD.MOV R9, RZ, RZ, -R9 ;  /* 0x000000ffff097224 */ /* 0x000fe200078e0a09 */
[C---:B------:R-:W-:Y:S01]  /*4610*/  ISETP.GT.U32.AND P6, PT, R0.reuse, R220, PT ;  /* 0x000000dc0000720c */ /* 0x040fe20003fc4070 */
[----:B------:R-:W-:Y:S01]  /*4620*/  @!P4 IMAD.MOV R248, RZ, RZ, -R248 ;  /* 0x000000fffff8c224 */ /* 0x000fe200078e0af8 */
[----:B------:R-:W-:Y:S01]  /*4630*/  ISETP.GT.U32.AND P4, PT, R0, R226, PT ;  /* 0x000000e20000720c */ /* 0x000fe20003f84070 */
[----:B------:R-:W-:Y:S01]  /*4640*/  @!P5 IMAD.IADD R222, R222, 0x1, -R0 ;  /* 0x00000001deded824 */ /* 0x000fe200078e0a00 */
[----:B------:R-:W-:Y:S01]  /*4650*/  ISETP.GE.AND P5, PT, R113, RZ, PT ;  /* 0x000000ff7100720c */ /* 0x000fe20003fa6270 */
[----:B------:R-:W-:-:S02]  /*4660*/  IMAD R206, R0, R9, R206 ;  /* 0x0000000900ce7224 */ /* 0x000fc400078e02ce */
[----:B------:R-:W-:Y:S01]  /*4670*/  @!P2 IMAD.IADD R238, R238, 0x1, -R0 ;  /* 0x00000001eeeea824 */ /* 0x000fe200078e0a00 */
[----:B------:R-:W-:Y:S01]  /*4680*/  ISETP.GE.AND P2, PT, R118, RZ, PT ;  /* 0x000000ff7600720c */ /* 0x000fe20003f46270 */
[----:B------:R-:W-:Y:S01]  /*4690*/  @!P3 IMAD.MOV R222, RZ, RZ, -R222 ;  /* 0x000000ffffdeb224 */ /* 0x000fe200078e0ade */
[C---:B------:R-:W-:Y:S01]  /*46a0*/  ISETP.GT.U32.AND P3, PT, R0.reuse, R206, PT ;  /* 0x000000ce0000720c */ /* 0x040fe20003f64070 */
[----:B------:R-:W-:Y:S01]  /*46b0*/  IMAD R208, R0, R11, R208 ;  /* 0x0000000b00d07224 */ /* 0x000fe200078e02d0 */
[----:B------:R-:W-:Y:S01]  /*46c0*/  IABS R118, R41 ;  /* 0x0000002900767213 */ /* 0x000fe20000000000 */
[--C-:B------:R-:W-:Y:S02]  /*46d0*/  @!P6 IMAD.IADD R220, R220, 0x1, -R0.reuse ;  /* 0x00000001dcdce824 */ /* 0x100fe400078e0a00 */
[----:B------:R-:W-:Y:S01]  /*46e0*/  @!P4 IMAD.IADD R226, R226, 0x1, -R0 ;  /* 0x00000001e2e2c824 */ /* 0x000fe200078e0a00 */
[----:B------:R-:W-:Y:S01]  /*46f0*/  ISETP.GT.U32.AND P6, PT, R0, R208, PT ;  /* 0x000000d00000720c */ /* 0x000fe20003fc4070 */
[----:B------:R-:W-:Y:S01]  /*4700*/  IMAD.HI.U32 R9, R5, R200, RZ ;  /* 0x000000c805097227 */ /* 0x000fe200078e00ff */
[----:B------:R-:W-:-:S02]  /*4710*/  ISETP.GE.AND P4, PT, R116, RZ, PT ;  /* 0x000000ff7400720c */ /* 0x000fc40003f86270 */
[----:B------:R-:W-:Y:S01]  /*4720*/  IABS R116, R47 ;  /* 0x0000002f00747213 */ /* 0x000fe20000000000 */
[----:B------:R-:W-:Y:S01]  /*4730*/  @!P2 IMAD.MOV R232, RZ, RZ, -R232 ;  /* 0x000000ffffe8a224 */ /* 0x000fe200078e0ae8 */
[C---:B------:R-:W-:Y:S01]  /*4740*/  ISETP.GT.U32.AND P2, PT, R0.reuse, R226, PT ;  /* 0x000000e20000720c */ /* 0x040fe20003f44070 */
[----:B------:R-:W-:Y:S01]  /*4750*/  @!P1 IMAD.MOV R228, RZ, RZ, -R228 ;  /* 0x000000ffffe49224 */ /* 0x000fe200078e0ae4 */
[----:B------:R-:W-:Y:S01]  /*4760*/  ISETP.GT.U32.AND P1, PT, R0, R210, PT ;  /* 0x000000d20000720c */ /* 0x000fe20003f24070 */
[----:B------:R-:W-:Y:S02]  /*4770*/  @!P3 IMAD.IADD R206, R206, 0x1, -R0 ;  /* 0x00000001ceceb824 */ /* 0x000fe400078e0a00 */
[----:B------:R-:W-:Y:S02]  /*4780*/  IMAD.MOV R9, RZ, RZ, -R9 ;  /* 0x000000ffff097224 */ /* 0x000fe400078e0a09 */
[----:B------:R-:W-:Y:S01]  /*4790*/  @!P0 IMAD.MOV R238, RZ, RZ, -R238 ;  /* 0x000000ffffee8224 */ /* 0x000fe200078e0aee */
[----:B------:R-:W-:Y:S01]  /*47a0*/  ISETP.GE.AND P0, PT, R114, RZ, PT ;  /* 0x000000ff7200720c */ /* 0x000fe20003f06270 */
[C---:B------:R-:W-:Y:S01]  /*47b0*/  IMAD R200, R0.reuse, R9, R200 ;  /* 0x0000000900c87224 */ /* 0x040fe200078e02c8 */
[----:B------:R-:W-:Y:S01]  /*47c0*/  ISETP.GT.U32.AND P3, PT, R0, R206, PT ;  /* 0x000000ce0000720c */ /* 0x000fe20003f64070 */
[----:B------:R-:W-:Y:S01]  /*47d0*/  IMAD.HI.U32 R9, R5, R196, RZ ;  /* 0x000000c405097227 */ /* 0x000fe200078e00ff */
[----:B------:R-:W-:-:S03]  /*47e0*/  IABS R114, R63 ;  /* 0x0000003f00727213 */ /* 0x000fc60000000000 */
[--C-:B------:R-:W-:Y:S02]  /*47f0*/  @!P6 IMAD.IADD R208, R208, 0x1, -R0.reuse ;  /* 0x00000001d0d0e824 */ /* 0x100fe400078e0a00 */
[----:B------:R-:W-:Y:S02]  /*4800*/  IMAD.MOV R9, RZ, RZ, -R9 ;  /* 0x000000ffff097224 */ /* 0x000fe400078e0a09 */
[--C-:B------:R-:W-:Y:S01]  /*4810*/  @!P2 IMAD.IADD R226, R226, 0x1, -R0.reuse ;  /* 0x00000001e2e2a824 */ /* 0x100fe200078e0a00 */
[----:B------:R-:W-:Y:S01]  /*4820*/  ISETP.GT.U32.AND P6, PT, R0, R208, PT ;  /* 0x000000d00000720c */ /* 0x000fe20003fc4070 */
[----:B------:R-:W-:Y:S01]  /*4830*/  @!P1 IMAD.IADD R210, R210, 0x1, -R0 ;  /* 0x00000001d2d29824 */ /* 0x000fe200078e0a00 */
[----:B------:R-:W-:Y:S01]  /*4840*/  ISETP.GE.AND P2, PT, R112, RZ, PT ;  /* 0x000000ff7000720c */ /* 0x000fe20003f46270 */
[C---:B------:R-:W-:Y:S01]  /*4850*/  IMAD R196, R0.reuse, R9, R196 ;  /* 0x0000000900c47224 */ /* 0x040fe200078e02c4 */
[----:B------:R-:W-:Y:S01]  /*4860*/  ISETP.GE.AND P1, PT, R111, RZ, PT ;  /* 0x000000ff6f00720c */ /* 0x000fe20003f26270 */
[----:B------:R-:W-:Y:S01]  /*4870*/  @!P0 IMAD.MOV R226, RZ, RZ, -R226 ;  /* 0x000000ffffe28224 */ /* 0x000fe200078e0ae2 */
[----:B------:R-:W-:Y:S01]  /*4880*/  ISETP.GT.U32.AND P0, PT, R0, R210, PT ;  /* 0x000000d20000720c */ /* 0x000fe20003f04070 */
[----:B------:R-:W-:Y:S01]  /*4890*/  @!P3 IMAD.IADD R206, R206, 0x1, -R0 ;  /* 0x00000001ceceb824 */ /* 0x000fe200078e0a00 */
[----:B------:R-:W-:Y:S01]  /*48a0*/  ISETP.GT.U32.AND P3, PT, R0, R196, PT ;  /* 0x000000c40000720c */ /* 0x000fe20003f64070 */
[----:B------:R-:W-:Y:S01]  /*48b0*/  IMAD.HI.U32 R11, R5, R13, RZ ;  /* 0x0000000d050b7227 */ /* 0x000fe200078e00ff */
[----:B------:R-:W-:-:S03]  /*48c0*/  IABS R112, R61 ;  /* 0x0000003d00707213 */ /* 0x000fc60000000000 */
[----:B------:R-:W-:Y:S01]  /*48d0*/  @!P6 IMAD.IADD R208, R208, 0x1, -R0 ;  /* 0x00000001d0d0e824 */ /* 0x000fe200078e0a00 */
[----:B------:R-:W-:Y:S01]  /*48e0*/  ISETP.GT.U32.AND P6, PT, R0, R200, PT ;  /* 0x000000c80000720c */ /* 0x000fe20003fc4070 */
[----:B------:R-:W-:Y:S02]  /*48f0*/  IMAD.MOV R11, RZ, RZ, -R11 ;  /* 0x000000ffff0b7224 */ /* 0x000fe400078e0a0b */
[----:B------:R-:W-:-:S04]  /*4900*/  IMAD.HI.U32 R15, R5, R192, RZ ;  /* 0x000000c0050f7227 */ /* 0x000fc800078e00ff */
[--C-:B------:R-:W-:Y:S01]  /*4910*/  @!P0 IMAD.IADD R210, R210, 0x1, -R0.reuse ;  /* 0x00000001d2d28824 */ /* 0x100fe200078e0a00 */
[----:B------:R-:W-:Y:S01]  /*4920*/  ISETP.GE.AND P0, PT, R110, RZ, PT ;  /* 0x000000ff6e00720c */ /* 0x000fe20003f06270 */
[----:B------:R-:W-:Y:S01]  /*4930*/  @!P3 IMAD.IADD R196, R196, 0x1, -R0 ;  /* 0x00000001c4c4b824 */ /* 0x000fe200078e0a00 */
[----:B------:R-:W-:Y:S01]  /*4940*/  IABS R110, R70 ;  /* 0x00000046006e7213 */ /* 0x000fe20000000000 */
[----:B------:R-:W-:Y:S02]  /*4950*/  @!P2 IMAD.MOV R210, RZ, RZ, -R210 ;  /* 0x000000ffffd2a224 */ /* 0x000fe400078e0ad2 */
[C---:B------:R-:W-:Y:S01]  /*4960*/  IMAD R9, R0.reuse, R11, R13 ;  /* 0x0000000b00097224 */ /* 0x040fe200078e020d */
[----:B------:R-:W-:Y:S01]  /*4970*/  ISETP.GT.U32.AND P2, PT, R0, R196, PT ;  /* 0x000000c40000720c */ /* 0x000fe20003f44070 */
[----:B------:R-:W-:-:S04]  /*4980*/  IMAD.HI.U32 R11, R5, R194, RZ ;  /* 0x000000c2050b7227 */ /* 0x000fc800078e00ff */
[----:B------:R-:W-:Y:S01]  /*4990*/  @!P6 IMAD.IADD R200, R200, 0x1, -R0 ;  /* 0x00000001c8c8e824 */ /* 0x000fe200078e0a00 */
[C---:B------:R-:W-:Y:S01]  /*49a0*/  ISETP.GT.U32.AND P6, PT, R0.reuse, R9, PT ;  /* 0x000000090000720c */ /* 0x040fe20003fc4070 */
[----:B------:R-:W-:Y:S02]  /*49b0*/  IMAD.MOV R11, RZ, RZ, -R11 ;  /* 0x000000ffff0b7224 */ /* 0x000fe400078e0a0b */
[----:B------:R-:W-:Y:S01]  /*49c0*/  IMAD.MOV R15, RZ, RZ, -R15 ;  /* 0x000000ffff0f7224 */ /* 0x000fe200078e0a0f */
[C---:B------:R-:W-:Y:S01]  /*49d0*/  ISETP.GT.U32.AND P3, PT, R0.reuse, R200, PT ;  /* 0x000000c80000720c */ /* 0x040fe20003f64070 */
[C---:B------:R-:W-:Y:S02]  /*49e0*/  IMAD R194, R0.reuse, R11, R194 ;  /* 0x0000000b00c27224 */ /* 0x040fe400078e02c2 */
[C---:B------:R-:W-:Y:S02]  /*49f0*/  IMAD R192, R0.reuse, R15, R192 ;  /* 0x0000000f00c07224 */ /* 0x040fe400078e02c0 */
[----:B------:R-:W-:Y:S01]  /*4a00*/  @!P4 IMAD.MOV R220, RZ, RZ, -R220 ;  /* 0x000000ffffdcc224 */ /* 0x000fe200078e0adc */
[----:B------:R-:W-:Y:S01]  /*4a10*/  ISETP.GE.AND P4, PT, R109, RZ, PT ;  /* 0x000000ff6d00720c */ /* 0x000fe20003f86270 */
[----:B------:R-:W-:Y:S01]  /*4a20*/  @!P5 IMAD.MOV R208, RZ, RZ, -R208 ;  /* 0x000000ffffd0d224 */ /* 0x000fe200078e0ad0 */
[----:B------:R-:W-:Y:S01]  /*4a30*/  ISETP.GT.U32.AND P5, PT, R0, R194, PT ;  /* 0x000000c20000720c */ /* 0x000fe20003fa4070 */
[--C-:B------:R-:W-:Y:S01]  /*4a40*/  @!P2 IMAD.IADD R196, R196, 0x1, -R0.reuse ;  /* 0x00000001c4c4a824 */ /* 0x100fe200078e0a00 */
[----:B------:R-:W-:Y:S01]  /*4a50*/  ISETP.GT.U32.AND P2, PT, R0, R192, PT ;  /* 0x000000c00000720c */ /* 0x000fe20003f44070 */
[--C-:B------:R-:W-:Y:S01]  /*4a60*/  @!P6 IMAD.IADD R9, R9, 0x1, -R0.reuse ;  /* 0x000000010909e824 */ /* 0x100fe200078e0a00 */
[----:B------:R-:W-:Y:S01]  /*4a70*/  IABS R109, R108 ;  /* 0x0000006c006d7213 */ /* 0x000fe20000000000 */
[----:B------:R-:W-:Y:S01]  /*4a80*/  @!P3 IMAD.IADD R200, R200, 0x1, -R0 ;  /* 0x00000001c8c8b824 */ /* 0x000fe200078e0a00 */
[----:B------:R-:W-:Y:S01]  /*4a90*/  ISETP.GE.AND P3, PT, R66, RZ, PT ;  /* 0x000000ff4200720c */ /* 0x000fe20003f66270 */
[----:B------:R-:W-:Y:S01]  /*4aa0*/  IMAD.HI.U32 R15, R5, R190, RZ ;  /* 0x000000be050f7227 */ /* 0x000fe200078e00ff */
[----:B------:R-:W-:-:S02]  /*4ab0*/  ISETP.GT.U32.AND P6, PT, R0, R9, PT ;  /* 0x000000090000720c */ /* 0x000fc40003fc4070 */
[----:B------:R-:W-:Y:S01]  /*4ac0*/  IABS R66, R106 ;  /* 0x0000006a00427213 */ /* 0x000fe20000000000 */
[----:B------:R-:W-:-:S04]  /*4ad0*/  IMAD.HI.U32 R13, R5, R109, RZ ;  /* 0x0000006d050d7227 */ /* 0x000fc800078e00ff */
[----:B------:R-:W-:Y:S02]  /*4ae0*/  IMAD.MOV R13, RZ, RZ, -R13 ;  /* 0x000000ffff0d7224 */ /* 0x000fe400078e0a0d */
[--C-:B------:R-:W-:Y:S01]  /*4af0*/  @!P5 IMAD.IADD R194, R194, 0x1, -R0.reuse ;  /* 0x00000001c2c2d824 */ /* 0x100fe200078e0a00 */
[----:B------:R-:W-:Y:S01]  /*4b00*/  ISETP.GE.AND P5, PT, R107, RZ, PT ;  /* 0x000000ff6b00720c */ /* 0x000fe20003fa6270 */
[----:B------:R-:W-:Y:S02]  /*4b10*/  @!P2 IMAD.IADD R192, R192, 0x1, -R0 ;  /* 0x00000001c0c0a824 */ /* 0x000fe400078e0a00 */
[C---:B------:R-:W-:Y:S01]  /*4b20*/  IMAD R11, R0.reuse, R13, R109 ;  /* 0x0000000d000b7224 */ /* 0x040fe200078e026d */
[----:B------:R-:W-:Y:S01]  /*4b30*/  ISETP.GT.U32.AND P2, PT, R0, R194, PT ;  /* 0x000000c20000720c */ /* 0x000fe20003f44070 */
[----:B------:R-:W-:Y:S02]  /*4b40*/  IMAD.MOV R15, RZ, RZ, -R15 ;  /* 0x000000ffff0f7224 */ /* 0x000fe400078e0a0f */
[----:B------:R-:W-:-:S02]  /*4b50*/  IMAD.MOV.U32 R107, RZ, RZ, R66 ;  /* 0x000000ffff6b7224 */ /* 0x000fc400078e0042 */
[----:B------:R-:W-:Y:S01]  /*4b60*/  @!P0 IMAD.MOV R196, RZ, RZ, -R196 ;  /* 0x000000ffffc48224 */ /* 0x000fe200078e0ac4 */
[C---:B------:R-:W-:Y:S01]  /*4b70*/  ISETP.GT.U32.AND P0, PT, R0.reuse, R192, PT ;  /* 0x000000c00000720c */ /* 0x040fe20003f04070 */
[----:B------:R-:W-:Y:S01]  /*4b80*/  @!P1 IMAD.MOV R206, RZ, RZ, -R206 ;  /* 0x000000ffffce9224 */ /* 0x000fe200078e0ace */
[C---:B------:R-:W-:Y:S01]  /*4b90*/  ISETP.GT.U32.AND P1, PT, R0.reuse, R11, PT ;  /* 0x0000000b0000720c */ /* 0x040fe20003f24070 */
[----:B------:R-:W-:Y:S02]  /*4ba0*/  IMAD R190, R0, R15, R190 ;  /* 0x0000000f00be7224 */ /* 0x000fe400078e02be */
[----:B------:R-:W-:-:S04]  /*4bb0*/  IMAD.HI.U32 R15, R5, R107, RZ ;  /* 0x0000006b050f7227 */ /* 0x000fc800078e00ff */
[----:B------:R-:W-:Y:S02]  /*4bc0*/  @!P6 IMAD.IADD R9, R9, 0x1, -R0 ;  /* 0x000000010909e824 */ /* 0x000fe400078e0a00 */
[----:B------:R-:W-:Y:S02]  /*4bd0*/  IMAD.MOV R15, RZ, RZ, -R15 ;  /* 0x000000ffff0f7224 */ /* 0x000fe400078e0a0f */
[----:B------:R-:W-:Y:S02]  /*4be0*/  IMAD.MOV.U32 R66, RZ, RZ, R9 ;  /* 0x000000ffff427224 */ /* 0x000fe400078e0009 */
[----:B------:R-:W-:Y:S02]  /*4bf0*/  IMAD R9, R0, R15, R107 ;  /* 0x0000000f00097224 */ /* 0x000fe400078e026b */
[----:B------:R-:W-:Y:S01]  /*4c00*/  IMAD.MOV.U32 R109, RZ, RZ, R110 ;  /* 0x000000ffff6d7224 */ /* 0x000fe200078e006e */
[----:B------:R-:W-:Y:S01]  /*4c10*/  IABS R110, R69 ;  /* 0x00000045006e7213 */ /* 0x000fe20000000000 */
[--C-:B------:R-:W-:Y:S01]  /*4c20*/  @!P0 IMAD.IADD R192, R192, 0x1, -R0.reuse ;  /* 0x00000001c0c08824 */ /* 0x100fe200078e0a00 */
[----:B------:R-:W-:Y:S01]  /*4c30*/  ISETP.GT.U32.AND P0, PT, R0, R9, PT ;  /* 0x000000090000720c */ /* 0x000fe20003f04070 */
[----:B------:R-:W-:Y:S01]  /*4c40*/  @!P1 IMAD.IADD R11, R11, 0x1, -R0 ;  /* 0x000000010b0b9824 */ /* 0x000fe200078e0a00 */
[----:B------:R-:W-:Y:S01]  /*4c50*/  ISETP.GE.AND P1, PT, R108, RZ, PT ;  /* 0x000000ff6c00720c */ /* 0x000fe20003f26270 */
[----:B------:R-:W-:Y:S01]  /*4c60*/  IMAD.HI.U32 R13, R5, R109, RZ ;  /* 0x0000006d050d7227 */ /* 0x000fe200078e00ff */
[----:B------:R-:W-:-:S03]  /*4c70*/  IABS R108, R101 ;  /* 0x00000065006c7213 */ /* 0x000fc60000000000 */
[----:B------:R-:W-:-:S04]  /*4c80*/  IMAD.HI.U32 R15, R5, R188, RZ ;  /* 0x000000bc050f7227 */ /* 0x000fc800078e00ff */
[----:B------:R-:W-:Y:S01]  /*4c90*/  @!P4 IMAD.MOV R200, RZ, RZ, -R200 ;  /* 0x000000ffffc8c224 */ /* 0x000fe200078e0ac8 */
[C---:B------:R-:W-:Y:S01]  /*4ca0*/  ISETP.GT.U32.AND P4, PT, R0.reuse, R11, PT ;  /* 0x0000000b0000720c */ /* 0x040fe20003f84070 */
[----:B------:R-:W-:Y:S02]  /*4cb0*/  IMAD.MOV R13, RZ, RZ, -R13 ;  /* 0x000000ffff0d7224 */ /* 0x000fe400078e0a0d */
[----:B------:R-:W-:Y:S02]  /*4cc0*/  IMAD.MOV R15, RZ, RZ, -R15 ;  /* 0x000000ffff0f7224 */ /* 0x000fe400078e0a0f */
[C---:B------:R-:W-:Y:S02]  /*4cd0*/  IMAD R13, R0.reuse, R13, R109 ;  /* 0x0000000d000d7224 */ /* 0x040fe400078e026d */
[----:B------:R-:W-:Y:S01]  /*4ce0*/  @!P3 IMAD.MOV R66, RZ, RZ, -R66 ;  /* 0x000000ffff42b224 */ /* 0x000fe200078e0a42 */
[C---:B------:R-:W-:Y:S01]  /*4cf0*/  ISETP.GT.U32.AND P3, PT, R0.reuse, R190, PT ;  /* 0x000000be0000720c */ /* 0x040fe20003f64070 */
[C---:B------:R-:W-:Y:S01]  /*4d00*/  IMAD R188, R0.reuse, R15, R188 ;  /* 0x0000000f00bc7224 */ /* 0x040fe200078e02bc */
[----:B------:R-:W-:Y:S01]  /*4d10*/  ISETP.GT.U32.AND P6, PT, R0, R13, PT ;  /* 0x0000000d0000720c */ /* 0x000fe20003fc4070 */
[----:B------:R-:W-:-:S02]  /*4d20*/  @!P0 IMAD.IADD R9, R9, 0x1, -R0 ;  /* 0x0000000109098824 */ /* 0x000fc400078e0a00 */
[--C-:B------:R-:W-:Y:S01]  /*4d30*/  @!P4 IMAD.IADD R11, R11, 0x1, -R0.reuse ;  /* 0x000000010b0bc824 */ /* 0x100fe200078e0a00 */
[----:B------:R-:W-:Y:S01]  /*4d40*/  ISETP.GT.U32.AND P0, PT, R0, R188, PT ;  /* 0x000000bc0000720c */ /* 0x000fe20003f04070 */
[----:B------:R-:W-:Y:S01]  /*4d50*/  @!P2 IMAD.IADD R194, R194, 0x1, -R0 ;  /* 0x00000001c2c2a824 */ /* 0x000fe200078e0a00 */
[----:B------:R-:W-:Y:S02]  /*4d60*/  ISETP.GE.AND P4, PT, R70, RZ, PT ;  /* 0x000000ff4600720c */ /* 0x000fe40003f86270 */
[----:B------:R-:W-:Y:S01]  /*4d70*/  IABS R70, R103 ;  /* 0x0000006700467213 */ /* 0x000fe20000000000 */
[----:B------:R-:W-:Y:S01]  /*4d80*/  @!P5 IMAD.MOV R194, RZ, RZ, -R194 ;  /* 0x000000ffffc2d224 */ /* 0x000fe200078e0ac2 */
[----:B------:R-:W-:Y:S01]  /*4d90*/  ISETP.GE.AND P2, PT, R68, RZ, PT ;  /* 0x000000ff4400720c */ /* 0x000fe20003f46270 */
[----:B------:R-:W-:Y:S01]  /*4da0*/  @!P3 IMAD.IADD R190, R190, 0x1, -R0 ;  /* 0x00000001bebeb824 */ /* 0x000fe200078e0a00 */
[----:B------:R-:W-:Y:S01]  /*4db0*/  ISETP.GE.AND P3, PT, R106, RZ, PT ;  /* 0x000000ff6a00720c */ /* 0x000fe20003f66270 */
[----:B------:R-:W-:Y:S01]  /*4dc0*/  IMAD.HI.U32 R15, R5, R70, RZ ;  /* 0x00000046050f7227 */ /* 0x000fe200078e00ff */
[----:B------:R-:W-:-:S02]  /*4dd0*/  IABS R106, R74 ;  /* 0x0000004a006a7213 */ /* 0x000fc40000000000 */
[----:B------:R-:W-:Y:S01]  /*4de0*/  ISETP.GT.U32.AND P5, PT, R0, R9, PT ;  /* 0x000000090000720c */ /* 0x000fe20003fa4070 */
[--C-:B------:R-:W-:Y:S02]  /*4df0*/  @!P6 IMAD.IADD R13, R13, 0x1, -R0.reuse ;  /* 0x000000010d0de824 */ /* 0x100fe400078e0a00 */
[----:B------:R-:W-:Y:S01]  /*4e00*/  @!P0 IMAD.IADD R188, R188, 0x1, -R0 ;  /* 0x00000001bcbc8824 */ /* 0x000fe200078e0a00 */
[C---:B------:R-:W-:Y:S01]  /*4e10*/  ISETP.GT.U32.AND P0, PT, R0.reuse, R190, PT ;  /* 0x000000be0000720c */ /* 0x040fe20003f04070 */
[----:B------:R-:W-:Y:S01]  /*4e20*/  IMAD.MOV R15, RZ, RZ, -R15 ;  /* 0x000000ffff0f7224 */ /* 0x000fe200078e0a0f */
[----:B------:R-:W-:Y:S01]  /*4e30*/  ISETP.GT.U32.AND P6, PT, R0, R13, PT ;  /* 0x0000000d0000720c */ /* 0x000fe20003fc4070 */
[----:B------:R-:W-:-:S04]  /*4e40*/  IMAD.HI.U32 R68, R5, R186, RZ ;  /* 0x000000ba05447227 */ /* 0x000fc800078e00ff */
[----:B------:R-:W-:Y:S02]  /*4e50*/  IMAD R15, R0, R15, R70 ;  /* 0x0000000f000f7224 */ /* 0x000fe400078e0246 */
[----:B------:R-:W-:Y:S02]  /*4e60*/  IMAD.MOV R107, RZ, RZ, -R68 ;  /* 0x000000ffff6b7224 */ /* 0x000fe400078e0a44 */
[----:B------:R-:W-:-:S04]  /*4e70*/  IMAD.HI.U32 R70, R5, R106, RZ ;  /* 0x0000006a05467227 */ /* 0x000fc800078e00ff */
[----:B------:R-:W-:Y:S01]  /*4e80*/  @!P2 IMAD.MOV R192, RZ, RZ, -R192 ;  /* 0x000000ffffc0a224 */ /* 0x000fe200078e0ac0 */
[C---:B------:R-:W-:Y:S01]  /*4e90*/  ISETP.GT.U32.AND P2, PT, R0.reuse, R15, PT ;  /* 0x0000000f0000720c */ /* 0x040fe20003f44070 */
[----:B------:R-:W-:Y:S02]  /*4ea0*/  IMAD R186, R0, R107, R186 ;  /* 0x0000006b00ba7224 */ /* 0x000fe400078e02ba */
[----:B------:R-:W-:Y:S02]  /*4eb0*/  IMAD.MOV R109, RZ, RZ, -R70 ;  /* 0x000000ffff6d7224 */ /* 0x000fe400078e0a46 */
[----:B------:R-:W-:Y:S01]  /*4ec0*/  @!P0 IMAD.IADD R190, R190, 0x1, -R0 ;  /* 0x00000001bebe8824 */ /* 0x000fe200078e0a00 */
[C---:B------:R-:W-:Y:S01]  /*4ed0*/  ISETP.GT.U32.AND P0, PT, R0.reuse, R186, PT ;  /* 0x000000ba0000720c */ /* 0x040fe20003f04070 */
[----:B------:R-:W-:Y:S02]  /*4ee0*/  IMAD.MOV.U32 R68, RZ, RZ, R11 ;  /* 0x000000ffff447224 */ /* 0x000fe400078e000b */
[----:B------:R-:W-:Y:S01]  /*4ef0*/  IMAD R11, R0, R109, R106 ;  /* 0x0000006d000b7224 */ /* 0x000fe200078e026a */
[----:B------:R-:W-:Y:S01]  /*4f00*/  IABS R106, R73 ;  /* 0x00000049006a7213 */ /* 0x000fe20000000000 */
[----:B------:R-:W-:Y:S01]  /*4f10*/  @!P6 IMAD.IADD R13, R13, 0x1, -R0 ;  /* 0x000000010d0de824 */ /* 0x000fe200078e0a00 */
[----:B------:R-:W-:Y:S01]  /*4f20*/  ISETP.GE.AND P6, PT, R105, RZ, PT ;  /* 0x000000ff6900720c */ /* 0x000fe20003fc6270 */
[----:B------:R-:W-:-:S04]  /*4f30*/  IMAD.HI.U32 R105, R5, R184, RZ ;  /* 0x000000b805697227 */ /* 0x000fc800078e00ff */
[----:B------:R-:W-:Y:S01]  /*4f40*/  @!P5 IMAD.IADD R9, R9, 0x1, -R0 ;  /* 0x000000010909d824 */ /* 0x000fe200078e0a00 */
[C---:B------:R-:W-:Y:S01]  /*4f50*/  ISETP.GT.U32.AND P5, PT, R0.reuse, R11, PT ;  /* 0x0000000b0000720c */ /* 0x040fe20003fa4070 */
[----:B------:R-:W-:Y:S01]  /*4f60*/  @!P1 IMAD.MOV R68, RZ, RZ, -R68 ;  /* 0x000000ffff449224 */ /* 0x000fe200078e0a44 */
[----:B------:R-:W-:Y:S01]  /*4f70*/  ISETP.GT.U32.AND P1, PT, R0, R188, PT ;  /* 0x000000bc0000720c */ /* 0x000fe20003f24070 */
[----:B------:R-:W-:Y:S02]  /*4f80*/  IMAD.MOV.U32 R70, RZ, RZ, R13 ;  /* 0x000000ffff467224 */ /* 0x000fe400078e000d */
[----:B------:R-:W-:Y:S02]  /*4f90*/  IMAD.MOV R105, RZ, RZ, -R105 ;  /* 0x000000ffff697224 */ /* 0x000fe400078e0a69 */
[----:B------:R-:W-:Y:S01]  /*4fa0*/  @!P2 IMAD.IADD R15, R15, 0x1, -R0 ;  /* 0x000000010f0fa824 */ /* 0x000fe200078e0a00 */
[----:B------:R-:W-:Y:S01]  /*4fb0*/  ISETP.GE.AND P2, PT, R104, RZ, PT ;  /* 0x000000ff6800720c */ /* 0x000fe20003f46270 */
[----:B------:R-:W-:Y:S01]  /*4fc0*/  @!P4 IMAD.MOV R70, RZ, RZ, -R70 ;  /* 0x000000ffff46c224 */ /* 0x000fe200078e0a46 */
[----:B------:R-:W-:Y:S01]  /*4fd0*/  ISETP.GE.AND P4, PT, R72, RZ, PT ;  /* 0x000000ff4800720c */ /* 0x000fe20003f86270 */
[----:B------:R-:W-:Y:S01]  /*4fe0*/  IMAD R184, R0, R105, R184 ;  /* 0x0000006900b87224 */ /* 0x000fe200078e02b8 */
[----:B------:R-:W-:Y:S01]  /*4ff0*/  IABS R104, R92 ;  /* 0x0000005c00687213 */ /* 0x000fe20000000000 */
[----:B------:R-:W-:Y:S01]  /*5000*/  @!P0 IMAD.IADD R186, R186, 0x1, -R0 ;  /* 0x00000001baba8824 */ /* 0x000fe200078e0a00 */
[----:B------:R-:W-:Y:S01]  /*5010*/  ISETP.GT.U32.AND P0, PT, R0, R15, PT ;  /* 0x0000000f0000720c */ /* 0x000fe20003f04070 */
[----:B------:R-:W-:-:S02]  /*5020*/  IMAD.MOV.U32 R72, RZ, RZ, R9 ;  /* 0x000000ffff487224 */ /* 0x000fc400078e0009 */
[----:B------:R-:W-:Y:S01]  /*5030*/  @!P5 IMAD.IADD R11, R11, 0x1, -R0 ;  /* 0x000000010b0bd824 */ /* 0x000fe200078e0a00 */
[C---:B------:R-:W-:Y:S01]  /*5040*/  ISETP.GT.U32.AND P5, PT, R0.reuse, R186, PT ;  /* 0x000000ba0000720c */ /* 0x040fe20003fa4070 */
[----:B------:R-:W-:Y:S01]  /*5050*/  @!P3 IMAD.MOV R72, RZ, RZ, -R72 ;  /* 0x000000ffff48b224 */ /* 0x000fe200078e0a48 */
[----:B------:R-:W-:Y:S01]  /*5060*/  ISETP.GT.U32.AND P3, PT, R0, R184, PT ;  /* 0x000000b80000720c */ /* 0x000fe20003f64070 */
[----:B------:R-:W-:Y:S01]  /*5070*/  @!P1 IMAD.IADD R188, R188, 0x1, -R0 ;  /* 0x00000001bcbc9824 */ /* 0x000fe200078e0a00 */
[----:B------:R-:W-:Y:S01]  /*5080*/  ISETP.GE.AND P1, PT, R103, RZ, PT ;  /* 0x000000ff6700720c */ /* 0x000fe20003f26270 */
[----:B------:R-:W-:Y:S01]  /*5090*/  IMAD.HI.U32 R9, R5, R182, RZ ;  /* 0x000000b605097227 */ /* 0x000fe200078e00ff */
[----:B------:R-:W-:-:S03]  /*50a0*/  IABS R103, R99 ;  /* 0x0000006300677213 */ /* 0x000fc60000000000 */
[----:B------:R-:W-:Y:S02]  /*50b0*/  @!P0 IMAD.IADD R15, R15, 0x1, -R0 ;  /* 0x000000010f0f8824 */ /* 0x000fe400078e0a00 */
[----:B------:R-:W-:Y:S01]  /*50c0*/  @!P4 IMAD.MOV R188, RZ, RZ, -R188 ;  /* 0x000000ffffbcc224 */ /* 0x000fe200078e0abc */
[----:B------:R-:W-:Y:S01]  /*50d0*/  ISETP.GE.AND P4, PT, R74, RZ, PT ;  /* 0x000000ff4a00720c */ /* 0x000fe20003f86270 */
[----:B------:R-:W-:Y:S02]  /*50e0*/  IMAD.MOV R9, RZ, RZ, -R9 ;  /* 0x000000ffff097224 */ /* 0x000fe400078e0a09 */
[----:B------:R-:W-:Y:S01]  /*50f0*/  @!P6 IMAD.MOV R190, RZ, RZ, -R190 ;  /* 0x000000ffffbee224 */ /* 0x000fe200078e0abe */
[----:B------:R-:W-:Y:S01]  /*5100*/  ISETP.GT.U32.AND P6, PT, R0, R11, PT ;  /* 0x0000000b0000720c */ /* 0x000fe20003fc4070 */
[--C-:B------:R-:W-:Y:S01]  /*5110*/  @!P3 IMAD.IADD R184, R184, 0x1, -R0.reuse ;  /* 0x00000001b8b8b824 */ /* 0x100fe200078e0a00 */
[----:B------:R-:W-:Y:S01]  /*5120*/  ISETP.GE.AND P3, PT, R102, RZ, PT ;  /* 0x000000ff6600720c */ /* 0x000fe20003f66270 */
[----:B------:R-:W-:Y:S01]  /*5130*/  IMAD.MOV.U32 R74, RZ, RZ, R15 ;  /* 0x000000ffff4a7224 */ /* 0x000fe200078e000f */
[----:B------:R-:W-:Y:S01]  /*5140*/  IABS R15, R78 ;  /* 0x0000004e000f7213 */ /* 0x000fe20000000000 */
[----:B------:R-:W-:Y:S01]  /*5150*/  @!P5 IMAD.IADD R186, R186, 0x1, -R0 ;  /* 0x00000001babad824 */ /* 0x000fe200078e0a00 */
[----:B------:R-:W-:Y:S01]  /*5160*/  ISETP.GE.AND P5, PT, R76, RZ, PT ;  /* 0x000000ff4c00720c */ /* 0x000fe20003fa6270 */
[----:B------:R-:W-:Y:S01]  /*5170*/  IMAD R182, R0, R9, R182 ;  /* 0x0000000900b67224 */ /* 0x000fe200078e02b6 */
[----:B------:R-:W-:Y:S01]  /*5180*/  IABS R102, R86 ;  /* 0x0000005600667213 */ /* 0x000fe20000000000 */
[----:B------:R-:W-:-:S04]  /*5190*/  IMAD.HI.U32 R13, R5, R108, RZ ;  /* 0x0000006c050d7227 */ /* 0x000fc800078e00ff */
[----:B------:R-:W-:Y:S01]  /*51a0*/  @!P1 IMAD.MOV R74, RZ, RZ, -R74 ;  /* 0x000000ffff4a9224 */ /* 0x000fe200078e0a4a */
[----:B------:R-:W-:Y:S01]  /*51b0*/  ISETP.GT.U32.AND P1, PT, R0, R184, PT ;  /* 0x000000b80000720c */ /* 0x000fe20003f24070 */
[----:B------:R-:W-:-:S04]  /*51c0*/  IMAD.HI.U32 R76, R5, R103, RZ ;  /* 0x00000067054c7227 */ /* 0x000fc800078e00ff */
[----:B------:R-:W-:Y:S01]  /*51d0*/  @!P2 IMAD.MOV R186, RZ, RZ, -R186 ;  /* 0x000000ffffbaa224 */ /* 0x000fe200078e0aba */
[C---:B------:R-:W-:Y:S01]  /*51e0*/  ISETP.GT.U32.AND P2, PT, R0.reuse, R182, PT ;  /* 0x000000b60000720c */ /* 0x040fe20003f44070 */
[----:B------:R-:W-:Y:S02]  /*51f0*/  IMAD.MOV R13, RZ, RZ, -R13 ;  /* 0x000000ffff0d7224 */ /* 0x000fe400078e0a0d */
[----:B------:R-:W-:Y:S02]  /*5200*/  IMAD.MOV R76, RZ, RZ, -R76 ;  /* 0x000000ffff4c7224 */ /* 0x000fe400078e0a4c */
[C---:B------:R-:W-:Y:S01]  /*5210*/  IMAD R13, R0.reuse, R13, R108 ;  /* 0x0000000d000d7224 */ /* 0x040fe200078e026c */
[----:B------:R-:W-:Y:S01]  /*5220*/  IABS R108, R65 ;  /* 0x00000041006c7213 */ /* 0x000fe20000000000 */
[--C-:B------:R-:W-:Y:S01]  /*5230*/  @!P6 IMAD.IADD R11, R11, 0x1, -R0.reuse ;  /* 0x000000010b0be824 */ /* 0x100fe200078e0a00 */
[----:B------:R-:W-:Y:S01]  /*5240*/  ISETP.GE.AND P6, PT, R101, RZ, PT ;  /* 0x000000ff6500720c */ /* 0x000fe20003fc6270 */
[C---:B------:R-:W-:Y:S01]  /*5250*/  IMAD R9, R0.reuse, R76, R103 ;  /* 0x0000004c00097224 */ /* 0x040fe200078e0267 */
[----:B------:R-:W-:Y:S01]  /*5260*/  ISETP.GT.U32.AND P0, PT, R0, R13, PT ;  /* 0x0000000d0000720c */ /* 0x000fe20003f04070 */
[----:B------:R-:W-:Y:S01]  /*5270*/  IMAD.MOV.U32 R76, RZ, RZ, R11 ;  /* 0x000000ffff4c7224 */ /* 0x000fe200078e000b */
[----:B------:R-:W-:Y:S01]  /*5280*/  IABS R101, R82 ;  /* 0x0000005200657213 */ /* 0x000fe20000000000 */
[--C-:B------:R-:W-:Y:S01]  /*5290*/  @!P1 IMAD.IADD R184, R184, 0x1, -R0.reuse ;  /* 0x00000001b8b89824 */ /* 0x100fe200078e0a00 */
[----:B------:R-:W-:Y:S01]  /*52a0*/  ISETP.GT.U32.AND P1, PT, R0, R9, PT ;  /* 0x000000090000720c */ /* 0x000fe20003f24070 */
[----:B------:R-:W-:Y:S01]  /*52b0*/  @!P2 IMAD.IADD R182, R182, 0x1, -R0 ;  /* 0x00000001b6b6a824 */ /* 0x000fe200078e0a00 */
[----:B------:R-:W-:Y:S01]  /*52c0*/  ISETP.GE.AND P2, PT, R78, RZ, PT ;  /* 0x000000ff4e00720c */ /* 0x000fe20003f46270 */
[----:B------:R-:W-:Y:S01]  /*52d0*/  @!P4 IMAD.MOV R76, RZ, RZ, -R76 ;  /* 0x000000ffff4cc224 */ /* 0x000fe200078e0a4c */
[----:B------:R-:W-:Y:S01]  /*52e0*/  ISETP.GE.AND P4, PT, R99, RZ, PT ;  /* 0x000000ff6300720c */ /* 0x000fe20003f86270 */
[----:B------:R-:W-:-:S02]  /*52f0*/  IMAD.MOV.U32 R99, RZ, RZ, R15 ;  /* 0x000000ffff637224 */ /* 0x000fc400078e000f */
[----:B------:R-:W-:Y:S01]  /*5300*/  @!P5 IMAD.MOV R184, RZ, RZ, -R184 ;  /* 0x000000ffffb8d224 */ /* 0x000fe200078e0ab8 */
[----:B------:R-:W-:Y:S01]  /*5310*/  ISETP.GT.U32.AND P5, PT, R0, R182, PT ;  /* 0x000000b60000720c */ /* 0x000fe20003fa4070 */
[----:B------:R-:W-:-:S04]  /*5320*/  IMAD.HI.U32 R11, R5, R180, RZ ;  /* 0x000000b4050b7227 */ /* 0x000fc800078e00ff */
[----:B------:R-:W-:-:S04]  /*5330*/  IMAD.HI.U32 R15, R5, R99, RZ ;  /* 0x00000063050f7227 */ /* 0x000fc800078e00ff */
[--C-:B------:R-:W-:Y:S02]  /*5340*/  @!P0 IMAD.IADD R13, R13, 0x1, -R0.reuse ;  /* 0x000000010d0d8824 */ /* 0x100fe400078e0a00 */
[----:B------:R-:W-:Y:S02]  /*5350*/  IMAD.MOV R11, RZ, RZ, -R11 ;  /* 0x000000ffff0b7224 */ /* 0x000fe400078e0a0b */
[----:B------:R-:W-:Y:S01]  /*5360*/  IMAD.MOV R15, RZ, RZ, -R15 ;  /* 0x000000ffff0f7224 */ /* 0x000fe200078e0a0f */
[C---:B------:R-:W-:Y:S01]  /*5370*/  ISETP.GT.U32.AND P0, PT, R0.reuse, R13, PT ;  /* 0x0000000d0000720c */ /* 0x040fe20003f04070 */
[----:B------:R-:W-:Y:S02]  /*5380*/  @!P1 IMAD.IADD R9, R9, 0x1, -R0 ;  /* 0x0000000109099824 */ /* 0x000fe400078e0a00 */
[C---:B------:R-:W-:Y:S02]  /*5390*/  IMAD R180, R0.reuse, R11, R180 ;  /* 0x0000000b00b47224 */ /* 0x040fe400078e02b4 */
[C---:B------:R-:W-:Y:S01]  /*53a0*/  IMAD R11, R0.reuse, R15, R99 ;  /* 0x0000000f000b7224 */ /* 0x040fe200078e0263 */
[----:B------:R-:W-:Y:S01]  /*53b0*/  ISETP.GT.U32.AND P1, PT, R0, R9, PT ;  /* 0x000000090000720c */ /* 0x000fe20003f24070 */
[----:B------:R-:W-:-:S04]  /*53c0*/  IMAD.HI.U32 R15, R5, R178, RZ ;  /* 0x000000b2050f7227 */ /* 0x000fc800078e00ff */
[----:B------:R-:W-:Y:S01]  /*53d0*/  @!P5 IMAD.IADD R182, R182, 0x1, -R0 ;  /* 0x00000001b6b6d824 */ /* 0x000fe200078e0a00 */
[----:B------:R-:W-:Y:S01]  /*53e0*/  ISETP.GT.U32.AND P5, PT, R0, R180, PT ;  /* 0x000000b40000720c */ /* 0x000fe20003fa4070 */
[----:B------:R-:W-:Y:S02]  /*53f0*/  IMAD.MOV R99, RZ, RZ, -R15 ;  /* 0x000000ffff637224 */ /* 0x000fe400078e0a0f */
[----:B------:R-:W-:-:S04]  /*5400*/  IMAD.HI.U32 R15, R5, R101, RZ ;  /* 0x00000065050f7227 */ /* 0x000fc800078e00ff */
[----:B------:R-:W-:Y:S02]  /*5410*/  IMAD.MOV R15, RZ, RZ, -R15 ;  /* 0x000000ffff0f7224 */ /* 0x000fe400078e0a0f */
[----:B------:R-:W-:-:S04]  /*5420*/  IMAD.HI.U32 R78, R5, R176, RZ ;  /* 0x000000b0054e7227 */ /* 0x000fc800078e00ff */
[--C-:B------:R-:W-:Y:S01]  /*5430*/  @!P0 IMAD.IADD R13, R13, 0x1, -R0.reuse ;  /* 0x000000010d0d8824 */ /* 0x100fe200078e0a00 */
[----:B------:R-:W-:Y:S01]  /*5440*/  ISETP.GE.AND P0, PT, R100, RZ, PT ;  /* 0x000000ff6400720c */ /* 0x000fe20003f06270 */
[----:B------:R-:W-:Y:S01]  /*5450*/  @!P1 IMAD.IADD R9, R9, 0x1, -R0 ;  /* 0x0000000109099824 */ /* 0x000fe200078e0a00 */
[C---:B------:R-:W-:Y:S01]  /*5460*/  ISETP.GT.U32.AND P1, PT, R0.reuse, R11, PT ;  /* 0x0000000b0000720c */ /* 0x040fe20003f24070 */
[C---:B------:R-:W-:Y:S02]  /*5470*/  IMAD R178, R0.reuse, R99, R178 ;  /* 0x0000006300b27224 */ /* 0x040fe400078e02b2 */
[----:B------:R-:W-:Y:S02]  /*5480*/  IMAD R15, R0, R15, R101 ;  /* 0x0000000f000f7224 */ /* 0x000fe400078e0265 */
[----:B------:R-:W-:Y:S02]  /*5490*/  IMAD.MOV R101, RZ, RZ, -R78 ;  /* 0x000000ffff657224 */ /* 0x000fe400078e0a4e */
[----:B------:R-:W-:Y:S01]  /*54a0*/  @!P5 IMAD.IADD R180, R180, 0x1, -R0 ;  /* 0x00000001b4b4d824 */ /* 0x000fe200078e0a00 */
[----:B------:R-:W-:Y:S01]  /*54b0*/  ISETP.GT.U32.AND P5, PT, R0, R178, PT ;  /* 0x000000b20000720c */ /* 0x000fe20003fa4070 */
[----:B------:R-:W-:-:S02]  /*54c0*/  IMAD.MOV.U32 R78, RZ, RZ, R13 ;  /* 0x000000ffff4e7224 */ /* 0x000fc400078e000d */
[----:B------:R-:W-:-:S04]  /*54d0*/  IMAD.HI.U32 R100, R5, R174, RZ ;  /* 0x000000ae05647227 */ /* 0x000fc800078e00ff */
[----:B------:R-:W-:Y:S01]  /*54e0*/  @!P6 IMAD.MOV R78, RZ, RZ, -R78 ;  /* 0x000000ffff4ee224 */ /* 0x000fe200078e0a4e */
[C---:B------:R-:W-:Y:S01]  /*54f0*/  ISETP.GT.U32.AND P6, PT, R0.reuse, R180, PT ;  /* 0x000000b40000720c */ /* 0x040fe20003fc4070 */
[----:B------:R-:W-:Y:S01]  /*5500*/  @!P1 IMAD.IADD R11, R11, 0x1, -R0 ;  /* 0x000000010b0b9824 */ /* 0x000fe200078e0a00 */
[C---:B------:R-:W-:Y:S01]  /*5510*/  ISETP.GT.U32.AND P1, PT, R0.reuse, R15, PT ;  /* 0x0000000f0000720c */ /* 0x040fe20003f24070 */
[----:B------:R-:W-:Y:S01]  /*5520*/  IMAD.MOV R103, RZ, RZ, -R100 ;  /* 0x000000ffff677224 */ /* 0x000fe200078e0a64 */
[----:B------:R-:W-:Y:S01]  /*5530*/  IABS R100, R96 ;  /* 0x0000006000647213 */ /* 0x000fe20000000000 */
[----:B------:R-:W-:Y:S02]  /*5540*/  IMAD R176, R0, R101, R176 ;  /* 0x0000006500b07224 */ /* 0x000fe400078e02b0 */
[----:B------:R-:W-:Y:S01]  /*5550*/  @!P5 IMAD.IADD R178, R178, 0x1, -R0 ;  /* 0x00000001b2b2d824 */ /* 0x000fe200078e0a00 */
[----:B------:R-:W-:Y:S01]  /*5560*/  ISETP.GT.U32.AND P5, PT, R0, R11, PT ;  /* 0x0000000b0000720c */ /* 0x000fe20003fa4070 */
[----:B------:R-:W-:-:S04]  /*5570*/  IMAD.HI.U32 R99, R5, R102, RZ ;  /* 0x0000006605637227 */ /* 0x000fc800078e00ff */
[----:B------:R-:W-:Y:S01]  /*5580*/  @!P6 IMAD.IADD R180, R180, 0x1, -R0 ;  /* 0x00000001b4b4e824 */ /* 0x000fe200078e0a00 */
[----:B------:R-:W-:Y:S01]  /*5590*/  ISETP.GT.U32.AND P6, PT, R0, R176, PT ;  /* 0x000000b00000720c */ /* 0x000fe20003fc4070 */
[----:B------:R-:W-:-:S04]  /*55a0*/  IMAD.HI.U32 R13, R5, R100, RZ ;  /* 0x00000064050d7227 */ /* 0x000fc800078e00ff */
[----:B------:R-:W-:Y:S02]  /*55b0*/  IMAD.MOV R99, RZ, RZ, -R99 ;  /* 0x000000ffff637224 */ /* 0x000fe400078e0a63 */
[----:B------:R-:W-:Y:S02]  /*55c0*/  IMAD.MOV R13, RZ, RZ, -R13 ;  /* 0x000000ffff0d7224 */ /* 0x000fe400078e0a0d */
[C---:B------:R-:W-:Y:S01]  /*55d0*/  IMAD R99, R0.reuse, R99, R102 ;  /* 0x0000006300637224 */ /* 0x040fe200078e0266 */
[----:B------:R-:W-:Y:S01]  /*55e0*/  IABS R102, R98 ;  /* 0x0000006200667213 */ /* 0x000fe20000000000 */
[----:B------:R-:W-:Y:S01]  /*55f0*/  @!P3 IMAD.MOV R182, RZ, RZ, -R182 ;  /* 0x000000ffffb6b224 */ /* 0x000fe200078e0ab6 */
[C---:B------:R-:W-:Y:S01]  /*5600*/  ISETP.GT.U32.AND P3, PT, R0.reuse, R178, PT ;  /* 0x000000b20000720c */ /* 0x040fe20003f64070 */
[C---:B------:R-:W-:Y:S02]  /*5610*/  IMAD R13, R0.reuse, R13, R100 ;  /* 0x0000000d000d7224 */ /* 0x040fe400078e0264 */
[--C-:B------:R-:W-:Y:S01]  /*5620*/  @!P5 IMAD.IADD R11, R11, 0x1, -R0.reuse ;  /* 0x000000010b0bd824 */ /* 0x100fe200078e0a00 */
[----:B------:R-:W-:Y:S01]  /*5630*/  ISETP.GT.U32.AND P5, PT, R0, R99, PT ;  /* 0x000000630000720c */ /* 0x000fe20003fa4070 */
[----:B------:R-:W-:-:S02]  /*5640*/  @!P1 IMAD.IADD R15, R15, 0x1, -R0 ;  /* 0x000000010f0f9824 */ /* 0x000fc400078e0a00 */
[----:B------:R-:W-:Y:S01]  /*5650*/  @!P6 IMAD.IADD R176, R176, 0x1, -R0 ;  /* 0x00000001b0b0e824 */ /* 0x000fe200078e0a00 */
[C---:B------:R-:W-:Y:S01]  /*5660*/  ISETP.GT.U32.AND P6, PT, R0.reuse, R13, PT ;  /* 0x0000000d0000720c */ /* 0x040fe20003fc4070 */
[C---:B------:R-:W-:Y:S01]  /*5670*/  IMAD R174, R0.reuse, R103, R174 ;  /* 0x0000006700ae7224 */ /* 0x040fe200078e02ae */
[----:B------:R-:W-:Y:S01]  /*5680*/  ISETP.GT.U32.AND P1, PT, R0, R15, PT ;  /* 0x0000000f0000720c */ /* 0x000fe20003f24070 */
[----:B------:R-:W-:-:S04]  /*5690*/  IMAD.HI.U32 R100, R5, R102, RZ ;  /* 0x0000006605647227 */ /* 0x000fc800078e00ff */
[--C-:B------:R-:W-:Y:S01]  /*56a0*/  @!P3 IMAD.IADD R178, R178, 0x1, -R0.reuse ;  /* 0x00000001b2b2b824 */ /* 0x100fe200078e0a00 */
[----:B------:R-:W-:Y:S01]  /*56b0*/  ISETP.GT.U32.AND P3, PT, R0, R174, PT ;  /* 0x000000ae0000720c */ /* 0x000fe20003f64070 */
[--C-:B------:R-:W-:Y:S01]  /*56c0*/  @!P5 IMAD.IADD R99, R99, 0x1, -R0.reuse ;  /* 0x000000016363d824 */ /* 0x100fe200078e0a00 */
[----:B------:R-:W-:Y:S01]  /*56d0*/  ISETP.GE.AND P5, PT, R82, RZ, PT ;  /* 0x000000ff5200720c */ /* 0x000fe20003fa6270 */
[----:B------:R-:W-:Y:S02]  /*56e0*/  IMAD.MOV.U32 R82, RZ, RZ, R11 ;  /* 0x000000ffff527224 */ /* 0x000fe400078e000b */
[--C-:B------:R-:W-:Y:S02]  /*56f0*/  @!P6 IMAD.IADD R13, R13, 0x1, -R0.reuse ;  /* 0x000000010d0de824 */ /* 0x100fe400078e0a00 */
[----:B------:R-:W-:Y:S01]  /*5700*/  @!P1 IMAD.IADD R15, R15, 0x1, -R0 ;  /* 0x000000010f0f9824 */ /* 0x000fe200078e0a00 */
[----:B------:R-:W-:Y:S01]  /*5710*/  ISETP.GE.AND P1, PT, R80, RZ, PT ;  /* 0x000000ff5000720c */ /* 0x000fe20003f26270 */
[----:B------:R-:W-:Y:S01]  /*5720*/  @!P2 IMAD.MOV R82, RZ, RZ, -R82 ;  /* 0x000000ffff52a224 */ /* 0x000fe200078e0a52 */
[----:B------:R-:W-:Y:S01]  /*5730*/  ISETP.GT.U32.AND P2, PT, R0, R13, PT ;  /* 0x0000000d0000720c */ /* 0x000fe20003f44070 */
[----:B------:R-:W-:-:S04]  /*5740*/  IMAD.HI.U32 R80, R5, R172, RZ ;  /* 0x000000ac05507227 */ /* 0x000fc800078e00ff */
[----:B------:R-:W-:-:S04]  /*5750*/  IMAD.HI.U32 R101, R5, R104, RZ ;  /* 0x0000006805657227 */ /* 0x000fc800078e00ff */
[----:B------:R-:W-:Y:S01]  /*5760*/  IMAD.MOV R105, RZ, RZ, -R100 ;  /* 0x000000ffff697224 */ /* 0x000fe200078e0a64 */
[----:B------:R-:W-:Y:S01]  /*5770*/  IABS R100, R85 ;  /* 0x0000005500647213 */ /* 0x000fe20000000000 */
[----:B------:R-:W-:Y:S01]  /*5780*/  @!P3 IMAD.IADD R174, R174, 0x1, -R0 ;  /* 0x00000001aeaeb824 */ /* 0x000fe200078e0a00 */
[----:B------:R-:W-:Y:S01]  /*5790*/  ISETP.GE.AND P3, PT, R84, RZ, PT ;  /* 0x000000ff5400720c */ /* 0x000fe20003f66270 */
[----:B------:R-:W-:Y:S02]  /*57a0*/  IMAD.MOV R103, RZ, RZ, -R80 ;  /* 0x000000ffff677224 */ /* 0x000fe400078e0a50 */
[----:B------:R-:W-:Y:S01]  /*57b0*/  IMAD.MOV R107, RZ, RZ, -R101 ;  /* 0x000000ffff6b7224 */ /* 0x000fe200078e0a65 */
[C---:B------:R-:W-:Y:S01]  /*57c0*/  ISETP.GT.U32.AND P6, PT, R0.reuse, R174, PT ;  /* 0x000000ae0000720c */ /* 0x040fe20003fc4070 */
[----:B------:R-:W-:Y:S01]  /*57d0*/  IMAD R101, R0, R105, R102 ;  /* 0x0000006900657224 */ /* 0x000fe200078e0266 */
[----:B------:R-:W-:Y:S01]  /*57e0*/  IABS R102, R77 ;  /* 0x0000004d00667213 */ /* 0x000fe20000000000 */
[----:B------:R-:W-:-:S02]  /*57f0*/  IMAD.MOV.U32 R80, RZ, RZ, R9 ;  /* 0x000000ffff507224 */ /* 0x000fc400078e0009 */
[----:B------:R-:W-:Y:S01]  /*5800*/  IMAD.MOV.U32 R84, RZ, RZ, R15 ;  /* 0x000000ffff547224 */ /* 0x000fe200078e000f */
[----:B------:R-:W-:Y:S01]  /*5810*/  IABS R15, R27 ;  /* 0x0000001b000f7213 */ /* 0x000fe20000000000 */
[----:B------:R-:W-:Y:S01]  /*5820*/  @!P0 IMAD.MOV R180, RZ, RZ, -R180 ;  /* 0x000000ffffb48224 */ /* 0x000fe200078e0ab4 */
[C---:B------:R-:W-:Y:S01]  /*5830*/  ISETP.GT.U32.AND P0, PT, R0.reuse, R99, PT ;  /* 0x000000630000720c */ /* 0x040fe20003f04070 */
[----:B------:R-:W-:Y:S01]  /*5840*/  @!P4 IMAD.MOV R80, RZ, RZ, -R80 ;  /* 0x000000ffff50c224 */ /* 0x000fe200078e0a50 */
[C---:B------:R-:W-:Y:S01]  /*5850*/  ISETP.GT.U32.AND P4, PT, R0.reuse, R176, PT ;  /* 0x000000b00000720c */ /* 0x040fe20003f84070 */
[----:B------:R-:W-:Y:S01]  /*5860*/  @!P5 IMAD.MOV R84, RZ, RZ, -R84 ;  /* 0x000000ffff54d224 */ /* 0x000fe200078e0a54 */
[C---:B------:R-:W-:Y:S01]  /*5870*/  ISETP.GT.U32.AND P5, PT, R0.reuse, R101, PT ;  /* 0x000000650000720c */ /* 0x040fe20003fa4070 */
[----:B------:R-:W-:Y:S02]  /*5880*/  IMAD R172, R0, R103, R172 ;  /* 0x0000006700ac7224 */ /* 0x000fe400078e02ac */
[----:B------:R-:W-:Y:S01]  /*5890*/  @!P2 IMAD.IADD R13, R13, 0x1, -R0 ;  /* 0x000000010d0da824 */ /* 0x000fe200078e0a00 */
[----:B------:R-:W-:Y:S01]  /*58a0*/  ISETP.GE.AND P2, PT, R96, RZ, PT ;  /* 0x000000ff6000720c */ /* 0x000fe20003f46270 */
[----:B------:R-:W-:Y:S01]  /*58b0*/  IMAD.HI.U32 R9, R5, R170, RZ ;  /* 0x000000aa05097227 */ /* 0x000fe200078e00ff */
[----:B------:R-:W-:-:S03]  /*58c0*/  IABS R96, R7 ;  /* 0x0000000700607213 */ /* 0x000fc60000000000 */
[C---:B------:R-:W-:Y:S01]  /*58d0*/  IMAD R103, R0.reuse, R107, R104 ;  /* 0x0000006b00677224 */ /* 0x040fe200078e0268 */
[----:B------:R-:W-:Y:S01]  /*58e0*/  IABS R104, R81 ;  /* 0x0000005100687213 */ /* 0x000fe20000000000 */
[----:B------:R-:W-:Y:S01]  /*58f0*/  @!P1 IMAD.MOV R178, RZ, RZ, -R178 ;  /* 0x000000ffffb29224 */ /* 0x000fe200078e0ab2 */
[C---:B------:R-:W-:Y:S01]  /*5900*/  ISETP.GT.U32.AND P1, PT, R0.reuse, R172, PT ;  /* 0x000000ac0000720c */ /* 0x040fe20003f24070 */
[----:B------:R-:W-:Y:S02]  /*5910*/  IMAD.MOV R9, RZ, RZ, -R9 ;  /* 0x000000ffff097224 */ /* 0x000fe400078e0a09 */
[--C-:B------:R-:W-:Y:S01]  /*5920*/  @!P0 IMAD.IADD R99, R99, 0x1, -R0.reuse ;  /* 0x0000000163638824 */ /* 0x100fe200078e0a00 */
[----:B------:R-:W-:Y:S01]  /*5930*/  ISETP.GT.U32.AND P0, PT, R0, R103, PT ;  /* 0x000000670000720c */ /* 0x000fe20003f04070 */
[--C-:B------:R-:W-:Y:S01]  /*5940*/  @!P6 IMAD.IADD R174, R174, 0x1, -R0.reuse ;  /* 0x00000001aeaee824 */ /* 0x100fe200078e0a00 */
[----:B------:R-:W-:Y:S01]  /*5950*/  ISETP.GE.AND P6, PT, R88, RZ, PT ;  /* 0x000000ff5800720c */ /* 0x000fe20003fc6270 */
[--C-:B------:R-:W-:Y:S01]  /*5960*/  @!P4 IMAD.IADD R176, R176, 0x1, -R0.reuse ;  /* 0x00000001b0b0c824 */ /* 0x100fe200078e0a00 */
[----:B------:R-:W-:Y:S01]  /*5970*/  ISETP.GE.AND P4, PT, R86, RZ, PT ;  /* 0x000000ff5600720c */ /* 0x000fe20003f86270 */
[----:B------:R-:W-:Y:S01]  /*5980*/  @!P5 IMAD.IADD R101, R101, 0x1, -R0 ;  /* 0x000000016565d824 */ /* 0x000fe200078e0a00 */
[----:B------:R-:W-:Y:S01]  /*5990*/  ISETP.GE.AND P5, PT, R98, RZ, PT ;  /* 0x000000ff6200720c */ /* 0x000fe20003fa6270 */
[C---:B------:R-:W-:Y:S01]  /*59a0*/  IMAD R170, R0.reuse, R9, R170 ;  /* 0x0000000900aa7224 */ /* 0x040fe200078e02aa */
[----:B------:R-:W-:Y:S01]  /*59b0*/  IABS R9, R95 ;  /* 0x0000005f00097213 */ /* 0x000fe20000000000 */
[----:B------:R-:W-:Y:S01]  /*59c0*/  IMAD.MOV.U32 R88, RZ, RZ, R13 ;  /* 0x000000ffff587224 */ /* 0x000fe200078e000d */
[----:B------:R-:W-:Y:S01]  /*59d0*/  IABS R98, R91 ;  /* 0x0000005b00627213 */ /* 0x000fe20000000000 */
[----:B------:R-:W-:Y:S01]  /*59e0*/  @!P3 IMAD.MOV R176, RZ, RZ, -R176 ;  /* 0x000000ffffb0b224 */ /* 0x000fe200078e0ab0 */
[C---:B------:R-:W-:Y:S01]  /*59f0*/  ISETP.GT.U32.AND P3, PT, R0.reuse, R101, PT ;  /* 0x000000650000720c */ /* 0x040fe20003f64070 */
[----:B------:R-:W-:Y:S01]  /*5a00*/  @!P2 IMAD.MOV R88, RZ, RZ, -R88 ;  /* 0x000000ffff58a224 */ /* 0x000fe200078e0a58 */
[----:B------:R-:W-:Y:S01]  /*5a10*/  ISETP.GT.U32.AND P2, PT, R0, R170, PT ;  /* 0x000000aa0000720c */ /* 0x000fe20003f44070 */
[--C-:B------:R-:W-:Y:S01]  /*5a20*/  @!P1 IMAD.IADD R172, R172, 0x1, -R0.reuse ;  /* 0x00000001acac9824 */ /* 0x100fe200078e0a00 */
[----:B------:R-:W-:Y:S01]  /*5a30*/  ISETP.GE.AND P1, PT, R97, RZ, PT ;  /* 0x000000ff6100720c */ /* 0x000fe20003f26270 */
[----:B------:R-:W-:-:S02]  /*5a40*/  @!P0 IMAD.IADD R103, R103, 0x1, -R0 ;  /* 0x0000000167678824 */ /* 0x000fc400078e0a00 */
[----:B------:R-:W-:Y:S01]  /*5a50*/  IMAD.MOV.U32 R86, RZ, RZ, R99 ;  /* 0x000000ffff567224 */ /* 0x000fe200078e0063 */
[----:B------:R-:W-:Y:S01]  /*5a60*/  ISETP.GT.U32.AND P0, PT, R0, R172, PT ;  /* 0x000000ac0000720c */ /* 0x000fe20003f04070 */
[----:B------:R-:W-:Y:S01]  /*5a70*/  @!P6 IMAD.MOV R174, RZ, RZ, -R174 ;  /* 0x000000ffffaee224 */ /* 0x000fe200078e0aae */
[----:B------:R-:W-:Y:S01]  /*5a80*/  ISETP.GE.AND P6, PT, R92, RZ, PT ;  /* 0x000000ff5c00720c */ /* 0x000fe20003fc6270 */
[----:B------:R-:W-:Y:S01]  /*5a90*/  @!P4 IMAD.MOV R86, RZ, RZ, -R86 ;  /* 0x000000ffff56c224 */ /* 0x000fe200078e0a56 */
[----:B------:R-:W-:Y:S01]  /*5aa0*/  ISETP.GT.U32.AND P4, PT, R0, R103, PT ;  /* 0x000000670000720c */ /* 0x000fe20003f84070 */
[--C-:B------:R-:W-:Y:S01]  /*5ab0*/  @!P3 IMAD.IADD R101, R101, 0x1, -R0.reuse ;  /* 0x000000016565b824 */ /* 0x100fe200078e0a00 */
[----:B------:R-:W-:Y:S01]  /*5ac0*/  ISETP.GE.AND P3, PT, R94, RZ, PT ;  /* 0x000000ff5e00720c */ /* 0x000fe20003f66270 */
[----:B------:R-:W-:Y:S02]  /*5ad0*/  @!P2 IMAD.IADD R170, R170, 0x1, -R0 ;  /* 0x00000001aaaaa824 */ /* 0x000fe400078e0a00 */
[----:B------:R-:W-:-:S02]  /*5ae0*/  IMAD.MOV.U32 R94, RZ, RZ, R9 ;  /* 0x000000ffff5e7224 */ /* 0x000fc400078e0009 */
[----:B------:R-:W-:Y:S01]  /*5af0*/  IMAD.HI.U32 R9, R5, R168, RZ ;  /* 0x000000a805097227 */ /* 0x000fe200078e00ff */
[----:B------:R-:W-:-:S03]  /*5b00*/  ISETP.GT.U32.AND P2, PT, R0, R170, PT ;  /* 0x000000aa0000720c */ /* 0x000fc60003f44070 */
[----:B------:R-:W-:-:S04]  /*5b10*/  IMAD.HI.U32 R11, R5, R94, RZ ;  /* 0x0000005e050b7227 */ /* 0x000fc800078e00ff */
[----:B------:R-:W-:Y:S01]  /*5b20*/  @!P0 IMAD.IADD R172, R172, 0x1, -R0 ;  /* 0x00000001acac8824 */ /* 0x000fe200078e0a00 */
[----:B------:R-:W-:Y:S01]  /*5b30*/  ISETP.GE.AND P0, PT, R93, RZ, PT ;  /* 0x000000ff5d00720c */ /* 0x000fe20003f06270 */
[----:B------:R-:W-:Y:S02]  /*5b40*/  IMAD.MOV R9, RZ, RZ, -R9 ;  /* 0x000000ffff097224 */ /* 0x000fe400078e0a09 */
[----:B------:R-:W-:Y:S02]  /*5b50*/  IMAD.MOV R11, RZ, RZ, -R11 ;  /* 0x000000ffff0b7224 */ /* 0x000fe400078e0a0b */
[----:B------:R-:W-:Y:S01]  /*5b60*/  @!P1 IMAD.MOV R172, RZ, RZ, -R172 ;  /* 0x000000ffffac9224 */ /* 0x000fe200078e0aac */
[----:B------:R-:W-:Y:S01]  /*5b70*/  ISETP.GE.AND P1, PT, R90, RZ, PT ;  /* 0x000000ff5a00720c */ /* 0x000fe20003f26270 */
[----:B------:R-:W-:Y:S02]  /*5b80*/  IMAD R168, R0, R9, R168 ;  /* 0x0000000900a87224 */ /* 0x000fe400078e02a8 */
[----:B------:R-:W-:-:S02]  /*5b90*/  IMAD.MOV.U32 R90, RZ, RZ, R101 ;  /* 0x000000ffff5a7224 */ /* 0x000fc400078e0065 */
[C---:B------:R-:W-:Y:S02]  /*5ba0*/  IMAD R94, R0.reuse, R11, R94 ;  /* 0x0000000b005e7224 */ /* 0x040fe400078e025e */
[----:B------:R-:W-:Y:S01]  /*5bb0*/  @!P5 IMAD.MOV R90, RZ, RZ, -R90 ;  /* 0x000000ffff5ad224 */ /* 0x000fe200078e0a5a */
[----:B------:R-:W-:Y:S01]  /*5bc0*/  ISETP.GT.U32.AND P5, PT, R0, R168, PT ;  /* 0x000000a80000720c */ /* 0x000fe20003fa4070 */
[--C-:B------:R-:W-:Y:S01]  /*5bd0*/  @!P2 IMAD.IADD R170, R170, 0x1, -R0.reuse ;  /* 0x00000001aaaaa824 */ /* 0x100fe200078e0a00 */
[----:B------:R-:W-:Y:S01]  /*5be0*/  ISETP.GT.U32.AND P2, PT, R0, R94, PT ;  /* 0x0000005e0000720c */ /* 0x000fe20003f44070 */
[----:B------:R-:W-:Y:S01]  /*5bf0*/  @!P4 IMAD.IADD R103, R103, 0x1, -R0 ;  /* 0x000000016767c824 */ /* 0x000fe200078e0a00 */
[----:B------:R-:W-:Y:S01]  /*5c00*/  ISETP.GE.AND P4, PT, R95, RZ, PT ;  /* 0x000000ff5f00720c */ /* 0x000fe20003f86270 */
[----:B------:R-:W-:-:S04]  /*5c10*/  IMAD.HI.U32 R9, R5, R166, RZ ;  /* 0x000000a605097227 */ /* 0x000fc800078e00ff */
[----:B------:R-:W-:Y:S02]  /*5c20*/  IMAD.MOV.U32 R92, RZ, RZ, R103 ;  /* 0x000000ffff5c7224 */ /* 0x000fe400078e0067 */
[----:B------:R-:W-:Y:S02]  /*5c30*/  IMAD.MOV R9, RZ, RZ, -R9 ;  /* 0x000000ffff097224 */ /* 0x000fe400078e0a09 */
[--C-:B------:R-:W-:Y:S02]  /*5c40*/  @!P5 IMAD.IADD R168, R168, 0x1, -R0.reuse ;  /* 0x00000001a8a8d824 */ /* 0x100fe400078e0a00 */
[----:B------:R-:W-:Y:S02]  /*5c50*/  @!P2 IMAD.IADD R94, R94, 0x1, -R0 ;  /* 0x000000015e5ea824 */ /* 0x000fe400078e0a00 */
[----:B------:R-:W-:Y:S01]  /*5c60*/  @!P6 IMAD.MOV R92, RZ, RZ, -R92 ;  /* 0x000000ffff5ce224 */ /* 0x000fe200078e0a5c */
[----:B------:R-:W-:Y:S01]  /*5c70*/  ISETP.GE.AND P6, PT, R7, RZ, PT ;  /* 0x000000ff0700720c */ /* 0x000fe20003fc6270 */
[C---:B------:R-:W-:Y:S01]  /*5c80*/  IMAD R166, R0.reuse, R9, R166 ;  /* 0x0000000900a67224 */ /* 0x040fe200078e02a6 */
[C---:B------:R-:W-:Y:S01]  /*5c90*/  ISETP.GT.U32.AND P5, PT, R0.reuse, R168, PT ;  /* 0x000000a80000720c */ /* 0x040fe20003fa4070 */
[----:B------:R-:W-:Y:S01]  /*5ca0*/  IMAD.HI.U32 R7, R5, R96, RZ ;  /* 0x0000006005077227 */ /* 0x000fe200078e00ff */
[----:B------:R-:W-:-:S03]  /*5cb0*/  ISETP.GT.U32.AND P2, PT, R0, R94, PT ;  /* 0x0000005e0000720c */ /* 0x000fc60003f44070 */
[----:B------:R-:W-:-:S04]  /*5cc0*/  IMAD.HI.U32 R9, R5, R164, RZ ;  /* 0x000000a405097227 */ /* 0x000fc800078e00ff */
[----:B------:R-:W-:Y:S02]  /*5cd0*/  IMAD.MOV R11, RZ, RZ, -R7 ;  /* 0x000000ffff0b7224 */ /* 0x000fe400078e0a07 */
[----:B------:R-:W-:Y:S02]  /*5ce0*/  IMAD.MOV R9, RZ, RZ, -R9 ;  /* 0x000000ffff097224 */ /* 0x000fe400078e0a09 */
[----:B------:R-:W-:-:S04]  /*5cf0*/  IMAD.HI.U32 R7, R5, R98, RZ ;  /* 0x0000006205077227 */ /* 0x000fc800078e00ff */
[----:B------:R-:W-:Y:S02]  /*5d00*/  IMAD R164, R0, R9, R164 ;  /* 0x0000000900a47224 */ /* 0x000fe400078e02a4 */
[----:B------:R-:W-:Y:S02]  /*5d10*/  IMAD.MOV R7, RZ, RZ, -R7 ;  /* 0x000000ffff077224 */ /* 0x000fe400078e0a07 */
[----:B------:R-:W-:Y:S02]  /*5d20*/  @!P5 IMAD.IADD R168, R168, 0x1, -R0 ;  /* 0x00000001a8a8d824 */ /* 0x000fe400078e0a00 */
[----:B------:R-:W-:Y:S02]  /*5d30*/  IMAD R98, R0, R7, R98 ;  /* 0x0000000700627224 */ /* 0x000fe400078e0262 */
[----:B------:R-:W-:Y:S01]  /*5d40*/  @!P2 IMAD.IADD R94, R94, 0x1, -R0 ;  /* 0x000000015e5ea824 */ /* 0x000fe200078e0a00 */
[C---:B------:R-:W-:Y:S01]  /*5d50*/  ISETP.GT.U32.AND P2, PT, R0.reuse, R164, PT ;  /* 0x000000a40000720c */ /* 0x040fe20003f44070 */
[----:B------:R-:W-:Y:S01]  /*5d60*/  @!P3 IMAD.MOV R168, RZ, RZ, -R168 ;  /* 0x000000ffffa8b224 */ /* 0x000fe200078e0aa8 */
[C---:B------:R-:W-:Y:S01]  /*5d70*/  ISETP.GT.U32.AND P3, PT, R0.reuse, R98, PT ;  /* 0x000000620000720c */ /* 0x040fe20003f64070 */
[----:B------:R-:W-:-:S02]  /*5d80*/  IMAD R96, R0, R11, R96 ;  /* 0x0000000b00607224 */ /* 0x000fc400078e0260 */
[----:B------:R-:W-:-:S03]  /*5d90*/  IMAD.HI.U32 R7, R5, R162, RZ ;  /* 0x000000a205077227 */ /* 0x000fc600078e00ff */
[C---:B------:R-:W-:Y:S01]  /*5da0*/  ISETP.GT.U32.AND P5, PT, R0.reuse, R96, PT ;  /* 0x000000600000720c */ /* 0x040fe20003fa4070 */
[----:B------:R-:W-:Y:S02]  /*5db0*/  IMAD.MOV R7, RZ, RZ, -R7 ;  /* 0x000000ffff077224 */ /* 0x000fe400078e0a07 */
[----:B------:R-:W-:Y:S01]  /*5dc0*/  @!P0 IMAD.MOV R170, RZ, RZ, -R170 ;  /* 0x000000ffffaa8224 */ /* 0x000fe200078e0aaa */
[----:B------:R-:W-:Y:S01]  /*5dd0*/  ISETP.GT.U32.AND P0, PT, R0, R166, PT ;  /* 0x000000a60000720c */ /* 0x000fe20003f04070 */
[--C-:B------:R-:W-:Y:S02]  /*5de0*/  @!P2 IMAD.IADD R164, R164, 0x1, -R0.reuse ;  /* 0x00000001a4a4a824 */ /* 0x100fe400078e0a00 */
[----:B------:R-:W-:Y:S02]  /*5df0*/  @!P3 IMAD.IADD R98, R98, 0x1, -R0 ;  /* 0x000000016262b824 */ /* 0x000fe400078e0a00 */
[C---:B------:R-:W-:Y:S01]  /*5e00*/  IMAD R162, R0.reuse, R7, R162 ;  /* 0x0000000700a27224 */ /* 0x040fe200078e02a2 */
[----:B------:R-:W-:Y:S01]  /*5e10*/  ISETP.GT.U32.AND P3, PT, R0, R164, PT ;  /* 0x000000a40000720c */ /* 0x000fe20003f64070 */
[----:B------:R-:W-:-:S03]  /*5e20*/  IMAD.HI.U32 R7, R5, R100, RZ ;  /* 0x0000006405077227 */ /* 0x000fc600078e00ff */
[----:B------:R-:W-:Y:S01]  /*5e30*/  ISETP.GT.U32.AND P2, PT, R0, R162, PT ;  /* 0x000000a20000720c */ /* 0x000fe20003f44070 */
[----:B------:R-:W-:Y:S02]  /*5e40*/  IMAD.MOV R7, RZ, RZ, -R7 ;  /* 0x000000ffff077224 */ /* 0x000fe400078e0a07 */
[----:B------:R-:W-:Y:S01]  /*5e50*/  @!P5 IMAD.IADD R96, R96, 0x1, -R0 ;  /* 0x000000016060d824 */ /* 0x000fe200078e0a00 */
[----:B------:R-:W-:Y:S01]  /*5e60*/  ISETP.GE.AND P5, PT, R89, RZ, PT ;  /* 0x000000ff5900720c */ /* 0x000fe20003fa6270 */
[C---:B------:R-:W-:Y:S02]  /*5e70*/  IMAD R100, R0.reuse, R7, R100 ;  /* 0x0000000700647224 */ /* 0x040fe400078e0264 */
[----:B------:R-:W-:Y:S01]  /*5e80*/  @!P4 IMAD.MOV R94, RZ, RZ, -R94 ;  /* 0x000000ffff5ec224 */ /* 0x000fe200078e0a5e */
[----:B------:R-:W-:Y:S01]  /*5e90*/  ISETP.GT.U32.AND P4, PT, R0, R96, PT ;  /* 0x000000600000720c */ /* 0x000fe20003f84070 */
[----:B------:R-:W-:Y:S01]  /*5ea0*/  @!P3 IMAD.IADD R164, R164, 0x1, -R0 ;  /* 0x00000001a4a4b824 */ /* 0x000fe200078e0a00 */
[----:B------:R-:W-:Y:S01]  /*5eb0*/  ISETP.GT.U32.AND P3, PT, R0, R100, PT ;  /* 0x000000640000720c */ /* 0x000fe20003f64070 */
[----:B------:R-:W-:-:S04]  /*5ec0*/  IMAD.HI.U32 R7, R5, R160, RZ ;  /* 0x000000a005077227 */ /* 0x000fc800078e00ff */
[----:B------:R-:W-:Y:S02]  /*5ed0*/  @!P0 IMAD.IADD R166, R166, 0x1, -R0 ;  /* 0x00000001a6a68824 */ /* 0x000fe400078e0a00 */
[----:B------:R-:W-:Y:S02]  /*5ee0*/  IMAD.MOV R9, RZ, RZ, -R7 ;  /* 0x000000ffff097224 */ /* 0x000fe400078e0a07 */
[----:B------:R-:W-:Y:S01]  /*5ef0*/  IMAD.HI.U32 R7, R5, R102, RZ ;  /* 0x0000006605077227 */ /* 0x000fe200078e00ff */
[----:B------:R-:W-:-:S03]  /*5f00*/  ISETP.GT.U32.AND P0, PT, R0, R166, PT ;  /* 0x000000a60000720c */ /* 0x000fc60003f04070 */
[--C-:B------:R-:W-:Y:S01]  /*5f10*/  @!P4 IMAD.IADD R96, R96, 0x1, -R0.reuse ;  /* 0x000000016060c824 */ /* 0x100fe200078e0a00 */
[----:B------:R-:W-:Y:S01]  /*5f20*/  ISETP.GE.AND P4, PT, R83, RZ, PT ;  /* 0x000000ff5300720c */ /* 0x000fe20003f86270 */
[----:B------:R-:W-:Y:S02]  /*5f30*/  IMAD.MOV R7, RZ, RZ, -R7 ;  /* 0x000000ffff077224 */ /* 0x000fe400078e0a07 */
[--C-:B------:R-:W-:Y:S01]  /*5f40*/  @!P3 IMAD.IADD R100, R100, 0x1, -R0.reuse ;  /* 0x000000016464b824 */ /* 0x100fe200078e0a00 */
[----:B------:R-:W-:Y:S01]  /*5f50*/  ISETP.GE.AND P3, PT, R87, RZ, PT ;  /* 0x000000ff5700720c */ /* 0x000fe20003f66270 */
[----:B------:R-:W-:Y:S02]  /*5f60*/  @!P2 IMAD.IADD R162, R162, 0x1, -R0 ;  /* 0x00000001a2a2a824 */ /* 0x000fe400078e0a00 */
[C---:B------:R-:W-:Y:S02]  /*5f70*/  IMAD R102, R0.reuse, R7, R102 ;  /* 0x0000000700667224 */ /* 0x040fe400078e0266 */
[----:B------:R-:W-:Y:S01]  /*5f80*/  @!P6 IMAD.MOV R96, RZ, RZ, -R96 ;  /* 0x000000ffff60e224 */ /* 0x000fe200078e0a60 */
[C---:B------:R-:W-:Y:S01]  /*5f90*/  ISETP.GT.U32.AND P6, PT, R0.reuse, R100, PT ;  /* 0x000000640000720c */ /* 0x040fe20003fc4070 */
[----:B------:R-:W-:Y:S01]  /*5fa0*/  IMAD.HI.U32 R11, R5, R104, RZ ;  /* 0x00000068050b7227 */ /* 0x000fe200078e00ff */
[----:B------:R-:W-:-:S03]  /*5fb0*/  ISETP.GT.U32.AND P2, PT, R0, R162, PT ;  /* 0x000000a20000720c */ /* 0x000fc60003f44070 */
[----:B------:R-:W-:Y:S01]  /*5fc0*/  @!P5 IMAD.MOV R164, RZ, RZ, -R164 ;  /* 0x000000ffffa4d224 */ /* 0x000fe200078e0aa4 */
[----:B------:R-:W-:Y:S01]  /*5fd0*/  ISETP.GT.U32.AND P5, PT, R0, R102, PT ;  /* 0x000000660000720c */ /* 0x000fe20003fa4070 */
[----:B------:R-:W-:Y:S01]  /*5fe0*/  @!P0 IMAD.IADD R166, R166, 0x1, -R0 ;  /* 0x00000001a6a68824 */ /* 0x000fe200078e0a00 */
[----:B------:R-:W-:Y:S01]  /*5ff0*/  ISETP.GE.AND P0, PT, R91, RZ, PT ;  /* 0x000000ff5b00720c */ /* 0x000fe20003f06270 */
[----:B------:R-:W-:Y:S02]  /*6000*/  IMAD.MOV R11, RZ, RZ, -R11 ;  /* 0x000000ffff0b7224 */ /* 0x000fe400078e0a0b */
[----:B------:R-:W-:-:S04]  /*6010*/  IMAD.HI.U32 R7, R5, R156, RZ ;  /* 0x0000009c05077227 */ /* 0x000fc800078e00ff */
[----:B------:R-:W-:Y:S01]  /*6020*/  @!P1 IMAD.MOV R166, RZ, RZ, -R166 ;  /* 0x000000ffffa69224 */ /* 0x000fe200078e0aa6 */
[C---:B------:R-:W-:Y:S01]  /*6030*/  ISETP.GT.U32.AND P1, PT, R0.reuse, R98, PT ;  /* 0x000000620000720c */ /* 0x040fe20003f24070 */
[C---:B------:R-:W-:Y:S02]  /*6040*/  IMAD R104, R0.reuse, R11, R104 ;  /* 0x0000000b00687224 */ /* 0x040fe400078e0268 */
[----:B------:R-:W-:Y:S02]  /*6050*/  IMAD.MOV R7, RZ, RZ, -R7 ;  /* 0x000000ffff077224 */ /* 0x000fe400078e0a07 */
[C---:B------:R-:W-:Y:S02]  /*6060*/  IMAD R160, R0.reuse, R9, R160 ;  /* 0x0000000900a07224 */ /* 0x040fe400078e02a0 */
[----:B------:R-:W-:Y:S02]  /*6070*/  IMAD R156, R0, R7, R156 ;  /* 0x00000007009c7224 */ /* 0x000fe400078e029c */
[----:B------:R-:W-:Y:S01]  /*6080*/  @!P6 IMAD.IADD R100, R100, 0x1, -R0 ;  /* 0x000000016464e824 */ /* 0x000fe200078e0a00 */
[----:B------:R-:W-:Y:S01]  /*6090*/  ISETP.GT.U32.AND P6, PT, R0, R104, PT ;  /* 0x000000680000720c */ /* 0x000fe20003fc4070 */
[----:B------:R-:W-:-:S04]  /*60a0*/  IMAD.HI.U32 R9, R5, R158, RZ ;  /* 0x0000009e05097227 */ /* 0x000fc800078e00ff */
[--C-:B------:R-:W-:Y:S01]  /*60b0*/  @!P2 IMAD.IADD R162, R162, 0x1, -R0.reuse ;  /* 0x00000001a2a2a824 */ /* 0x100fe200078e0a00 */
[----:B------:R-:W-:Y:S01]  /*60c0*/  ISETP.GT.U32.AND P2, PT, R0, R160, PT ;  /* 0x000000a00000720c */ /* 0x000fe20003f44070 */
[--C-:B------:R-:W-:Y:S01]  /*60d0*/  @!P5 IMAD.IADD R102, R102, 0x1, -R0.reuse ;  /* 0x000000016666d824 */ /* 0x100fe200078e0a00 */
[----:B------:R-:W-:Y:S01]  /*60e0*/  ISETP.GT.U32.AND P5, PT, R0, R156, PT ;  /* 0x0000009c0000720c */ /* 0x000fe20003fa4070 */
[----:B------:R-:W-:Y:S02]  /*60f0*/  IMAD.MOV R9, RZ, RZ, -R9 ;  /* 0x000000ffff097224 */ /* 0x000fe400078e0a09 */
[----:B------:R-:W-:Y:S01]  /*6100*/  @!P1 IMAD.IADD R98, R98, 0x1, -R0 ;  /* 0x0000000162629824 */ /* 0x000fe200078e0a00 */
[----:B------:R-:W-:Y:S01]  /*6110*/  ISETP.GE.AND P1, PT, R85, RZ, PT ;  /* 0x000000ff5500720c */ /* 0x000fe20003f26270 */
[----:B------:R-:W-:Y:S02]  /*6120*/  IMAD R158, R0, R9, R158 ;  /* 0x00000009009e7224 */ /* 0x000fe400078e029e */
[----:B------:R-:W-:-:S04]  /*6130*/  IMAD.HI.U32 R7, R5, R106, RZ ;  /* 0x0000006a05077227 */ /* 0x000fc800078e00ff */
[----:B------:R-:W-:Y:S01]  /*6140*/  @!P0 IMAD.MOV R98, RZ, RZ, -R98 ;  /* 0x000000ffff628224 */ /* 0x000fe200078e0a62 */
[----:B------:R-:W-:Y:S01]  /*6150*/  ISETP.GT.U32.AND P0, PT, R0, R158, PT ;  /* 0x0000009e0000720c */ /* 0x000fe20003f04070 */
[--C-:B------:R-:W-:Y:S01]  /*6160*/  @!P6 IMAD.IADD R104, R104, 0x1, -R0.reuse ;  /* 0x000000016868e824 */ /* 0x100fe200078e0a00 */
[----:B------:R-:W-:Y:S01]  /*6170*/  ISETP.GT.U32.AND P6, PT, R0, R102, PT ;  /* 0x000000660000720c */ /* 0x000fe20003fc4070 */
[----:B------:R-:W-:Y:S02]  /*6180*/  IMAD.MOV R7, RZ, RZ, -R7 ;  /* 0x000000ffff077224 */ /* 0x000fe400078e0a07 */
[--C-:B------:R-:W-:Y:S02]  /*6190*/  @!P2 IMAD.IADD R160, R160, 0x1, -R0.reuse ;  /* 0x00000001a0a0a824 */ /* 0x100fe400078e0a00 */
[----:B------:R-:W-:Y:S01]  /*61a0*/  @!P5 IMAD.IADD R156, R156, 0x1, -R0 ;  /* 0x000000019c9cd824 */ /* 0x000fe200078e0a00 */
[C---:B------:R-:W-:Y:S01]  /*61b0*/  ISETP.GT.U32.AND P5, PT, R0.reuse, R104, PT ;  /* 0x000000680000720c */ /* 0x040fe20003fa4070 */
[C---:B------:R-:W-:Y:S01]  /*61c0*/  IMAD R106, R0.reuse, R7, R106 ;  /* 0x00000007006a7224 */ /* 0x040fe200078e026a */
[----:B------:R-:W-:Y:S01]  /*61d0*/  ISETP.GT.U32.AND P2, PT, R0, R160, PT ;  /* 0x000000a00000720c */ /* 0x000fe20003f44070 */
[----:B------:R-:W-:-:S04]  /*61e0*/  IMAD.HI.U32 R7, R5, R154, RZ ;  /* 0x0000009a05077227 */ /* 0x000fc800078e00ff */
[----:B------:R-:W-:Y:S02]  /*61f0*/  IMAD.MOV R7, RZ, RZ, -R7 ;  /* 0x000000ffff077224 */ /* 0x000fe400078e0a07 */
[----:B------:R-:W-:Y:S01]  /*6200*/  @!P0 IMAD.IADD R158, R158, 0x1, -R0 ;  /* 0x000000019e9e8824 */ /* 0x000fe200078e0a00 */
[----:B------:R-:W-:Y:S01]  /*6210*/  ISETP.GE.AND P0, PT, R81, RZ, PT ;  /* 0x000000ff5100720c */ /* 0x000fe20003f06270 */
[C---:B------:R-:W-:Y:S02]  /*6220*/  IMAD R154, R0.reuse, R7, R154 ;  /* 0x00000007009a7224 */ /* 0x040fe400078e029a */
        /* <DEDUP_REMOVED lines=8> */
[----:B------:R-:W-:-:S04]  /*62b0*/  IMAD.HI.U32 R7, R5, R108, RZ ;  /* 0x0000006c05077227 */ /* 0x000fc800078e00ff */
[----:B------:R-:W-:Y:S01]  /*62c0*/  @!P4 IMAD.MOV R162, RZ, RZ, -R162 ;  /* 0x000000ffffa2c224 */ /* 0x000fe200078e0aa2 */
[----:B------:R-:W-:Y:S01]  /*62d0*/  ISETP.GE.AND P4, PT, R77, RZ, PT ;  /* 0x000000ff4d00720c */ /* 0x000fe20003f86270 */
[--C-:B------:R-:W-:Y:S01]  /*62e0*/  @!P1 IMAD.IADD R158, R158, 0x1, -R0.reuse ;  /* 0x000000019e9e9824 */ /* 0x100fe200078e0a00 */
[----:B------:R-:W-:Y:S01]  /*62f0*/  ISETP.GE.AND P1, PT, R71, RZ, PT ;  /* 0x000000ff4700720c */ /* 0x000fe20003f26270 */
[----:B------:R-:W-:Y:S02]  /*6300*/  @!P5 IMAD.IADD R154, R154, 0x1, -R0 ;  /* 0x000000019a9ad824 */ /* 0x000fe400078e0a00 */
[----:B------:R-:W-:Y:S02]  /*6310*/  IMAD.MOV R7, RZ, RZ, -R7 ;  /* 0x000000ffff077224 */ /* 0x000fe400078e0a07 */
[----:B------:R-:W-:Y:S01]  /*6320*/  @!P3 IMAD.MOV R160, RZ, RZ, -R160 ;  /* 0x000000ffffa0b224 */ /* 0x000fe200078e0aa0 */
[C---:B------:R-:W-:Y:S01]  /*6330*/  ISETP.GT.U32.AND P3, PT, R0.reuse, R156, PT ;  /* 0x0000009c0000720c */ /* 0x040fe20003f64070 */
[----:B------:R-:W-:Y:S01]  /*6340*/  @!P2 IMAD.MOV R158, RZ, RZ, -R158 ;  /* 0x000000ffff9ea224 */ /* 0x000fe200078e0a9e */
[C---:B------:R-:W-:Y:S01]  /*6350*/  ISETP.GT.U32.AND P2, PT, R0.reuse, R154, PT ;  /* 0x0000009a0000720c */ /* 0x040fe20003f44070 */
[----:B------:R-:W-:-:S02]  /*6360*/  IMAD R108, R0, R7, R108 ;  /* 0x00000007006c7224 */ /* 0x000fc400078e026c */
[----:B------:R-:W-:-:S03]  /*6370*/  IMAD.HI.U32 R7, R5, R110, RZ ;  /* 0x0000006e05077227 */ /* 0x000fc600078e00ff */
[----:B------:R-:W-:Y:S01]  /*6380*/  ISETP.GT.U32.AND P5, PT, R0, R108, PT ;  /* 0x0000006c0000720c */ /* 0x000fe20003fa4070 */
        /* <DEDUP_REMOVED lines=8> */
[----:B------:R-:W-:Y:S01]  /*6410*/  ISETP.GE.AND P3, PT, R73, RZ, PT ;  /* 0x000000ff4900720c */ /* 0x000fe20003f66270 */
[----:B------:R-:W-:Y:S01]  /*6420*/  @!P2 IMAD.IADD R154, R154, 0x1, -R0 ;  /* 0x000000019a9aa824 */ /* 0x000fe200078e0a00 */
[C---:B------:R-:W-:Y:S01]  /*6430*/  ISETP.GT.U32.AND P2, PT, R0.reuse, R110, PT ;  /* 0x0000006e0000720c */ /* 0x040fe20003f44070 */
[----:B------:R-:W-:Y:S02]  /*6440*/  IMAD.MOV R9, RZ, RZ, -R9 ;  /* 0x000000ffff097224 */ /* 0x000fe400078e0a09 */
[----:B------:R-:W-:Y:S02]  /*6450*/  @!P1 IMAD.MOV R156, RZ, RZ, -R156 ;  /* 0x000000ffff9c9224 */ /* 0x000fe400078e0a9c */
[----:B------:R-:W-:Y:S02]  /*6460*/  IMAD R152, R0, R9, R152 ;  /* 0x0000000900987224 */ /* 0x000fe400078e0298 */
[--C-:B------:R-:W-:Y:S01]  /*6470*/  @!P4 IMAD.IADD R106, R106, 0x1, -R0.reuse ;  /* 0x000000016a6ac824 */ /* 0x100fe200078e0a00 */
[----:B------:R-:W-:Y:S01]  /*6480*/  ISETP.GE.AND P4, PT, R67, RZ, PT ;  /* 0x000000ff4300720c */ /* 0x000fe20003f86270 */
[----:B------:R-:W-:Y:S01]  /*6490*/  @!P5 IMAD.IADD R108, R108, 0x1, -R0 ;  /* 0x000000016c6cd824 */ /* 0x000fe200078e0a00 */
[----:B------:R-:W-:Y:S01]  /*64a0*/  ISETP.GT.U32.AND P1, PT, R0, R152, PT ;  /* 0x000000980000720c */ /* 0x000fe20003f24070 */
[----:B------:R-:W-:Y:S01]  /*64b0*/  @!P3 IMAD.MOV R106, RZ, RZ, -R106 ;  /* 0x000000ffff6ab224 */ /* 0x000fe200078e0a6a */
[----:B------:R-:W-:Y:S01]  /*64c0*/  ISETP.GE.AND P5, PT, R69, RZ, PT ;  /* 0x000000ff4500720c */ /* 0x000fe20003fa6270 */
[----:B------:R-:W-:Y:S01]  /*64d0*/  @!P2 IMAD.IADD R110, R110, 0x1, -R0 ;  /* 0x000000016e6ea824 */ /* 0x000fe200078e0a00 */
[----:B------:R-:W-:Y:S01]  /*64e0*/  ISETP.GT.U32.AND P3, PT, R0, R108, PT ;  /* 0x0000006c0000720c */ /* 0x000fe20003f64070 */
[----:B------:R-:W-:-:S03]  /*64f0*/  IMAD.HI.U32 R7, R5, R150, RZ ;  /* 0x0000009605077227 */ /* 0x000fc600078e00ff */
[----:B------:R-:W-:Y:S01]  /*6500*/  ISETP.GT.U32.AND P2, PT, R0, R110, PT ;  /* 0x0000006e0000720c */ /* 0x000fe20003f44070 */
[----:B------:R-:W-:Y:S02]  /*6510*/  IMAD.MOV R9, RZ, RZ, -R7 ;  /* 0x000000ffff097224 */ /* 0x000fe400078e0a07 */
[----:B------:R-:W-:-:S04]  /*6520*/  IMAD.HI.U32 R7, R5, R112, RZ ;  /* 0x0000007005077227 */ /* 0x000fc800078e00ff */
[----:B------:R-:W-:Y:S02]  /*6530*/  @!P1 IMAD.IADD R152, R152, 0x1, -R0 ;  /* 0x0000000198989824 */ /* 0x000fe400078e0a00 */
[C---:B------:R-:W-:Y:S02]  /*6540*/  IMAD R150, R0.reuse, R9, R150 ;  /* 0x0000000900967224 */ /* 0x040fe400078e0296 */
[----:B------:R-:W-:Y:S01]  /*6550*/  IMAD.MOV R7, RZ, RZ, -R7 ;  /* 0x000000ffff077224 */ /* 0x000fe200078e0a07 */
[----:B------:R-:W-:Y:S01]  /*6560*/  ISETP.GT.U32.AND P1, PT, R0, R152, PT ;  /* 0x000000980000720c */ /* 0x000fe20003f24070 */
[----:B------:R-:W-:Y:S01]  /*6570*/  @!P3 IMAD.IADD R108, R108, 0x1, -R0 ;  /* 0x000000016c6cb824 */ /* 0x000fe200078e0a00 */
[C---:B------:R-:W-:Y:S01]  /*6580*/  ISETP.GT.U32.AND P3, PT, R0.reuse, R150, PT ;  /* 0x000000960000720c */ /* 0x040fe20003f64070 */
[----:B------:R-:W-:Y:S02]  /*6590*/  IMAD R112, R0, R7, R112 ;  /* 0x0000000700707224 */ /* 0x000fe400078e0270 */
[----:B------:R-:W-:-:S02]  /*65a0*/  @!P2 IMAD.IADD R110, R110, 0x1, -R0 ;  /* 0x000000016e6ea824 */ /* 0x000fc400078e0a00 */
[----:B------:R-:W-:Y:S01]  /*65b0*/  IMAD.HI.U32 R7, R5, R114, RZ ;  /* 0x0000007205077227 */ /* 0x000fe200078e00ff */
[----:B------:R-:W-:-:S03]  /*65c0*/  ISETP.GT.U32.AND P2, PT, R0, R112, PT ;  /* 0x000000700000720c */ /* 0x000fc60003f44070 */
[----:B------:R-:W-:Y:S02]  /*65d0*/  IMAD.MOV R11, RZ, RZ, -R7 ;  /* 0x000000ffff0b7224 */ /* 0x000fe400078e0a07 */
[----:B------:R-:W-:-:S04]  /*65e0*/  IMAD.HI.U32 R7, R5, R146, RZ ;  /* 0x0000009205077227 */ /* 0x000fc800078e00ff */
[--C-:B------:R-:W-:Y:S01]  /*65f0*/  @!P1 IMAD.IADD R152, R152, 0x1, -R0.reuse ;  /* 0x0000000198989824 */ /* 0x100fe200078e0a00 */
[----:B------:R-:W-:Y:S01]  /*6600*/  ISETP.GE.AND P1, PT, R61, RZ, PT ;  /* 0x000000ff3d00720c */ /* 0x000fe20003f26270 */
[----:B------:R-:W-:Y:S01]  /*6610*/  @!P3 IMAD.IADD R150, R150, 0x1, -R0 ;  /* 0x000000019696b824 */ /* 0x000fe200078e0a00 */
[----:B------:R-:W-:Y:S01]  /*6620*/  ISETP.GE.AND P3, PT, R63, RZ, PT ;  /* 0x000000ff3f00720c */ /* 0x000fe20003f66270 */
[----:B------:R-:W-:Y:S02]  /*6630*/  IMAD R114, R0, R11, R114 ;  /* 0x0000000b00727224 */ /* 0x000fe400078e0272 */
[----:B------:R-:W-:Y:S02]  /*6640*/  IMAD.MOV R7, RZ, RZ, -R7 ;  /* 0x000000ffff077224 */ /* 0x000fe400078e0a07 */
[----:B------:R-:W-:-:S04]  /*6650*/  IMAD.HI.U32 R9, R5, R148, RZ ;  /* 0x0000009405097227 */ /* 0x000fc800078e00ff */
[----:B------:R-:W-:Y:S01]  /*6660*/  @!P2 IMAD.IADD R112, R112, 0x1, -R0 ;  /* 0x000000017070a824 */ /* 0x000fe200078e0a00 */
[C---:B------:R-:W-:Y:S01]  /*6670*/  ISETP.GT.U32.AND P2, PT, R0.reuse, R150, PT ;  /* 0x000000960000720c */ /* 0x040fe20003f44070 */
[----:B------:R-:W-:Y:S01]  /*6680*/  @!P4 IMAD.MOV R152, RZ, RZ, -R152 ;  /* 0x000000ffff98c224 */ /* 0x000fe200078e0a98 */
[C---:B------:R-:W-:Y:S01]  /*6690*/  ISETP.GT.U32.AND P4, PT, R0.reuse, R114, PT ;  /* 0x000000720000720c */ /* 0x040fe20003f84070 */
[----:B------:R-:W-:Y:S02]  /*66a0*/  IMAD R146, R0, R7, R146 ;  /* 0x0000000700927224 */ /* 0x000fe400078e0292 */
[----:B------:R-:W-:Y:S02]  /*66b0*/  IMAD.MOV R9, RZ, RZ, -R9 ;  /* 0x000000ffff097224 */ /* 0x000fe400078e0a09 */
[----:B------:R-:W-:-:S04]  /*66c0*/  IMAD.HI.U32 R7, R5, R116, RZ ;  /* 0x0000007405077227 */ /* 0x000fc800078e00ff */
[C---:B------:R-:W-:Y:S02]  /*66d0*/  IMAD R148, R0.reuse, R9, R148 ;  /* 0x0000000900947224 */ /* 0x040fe400078e0294 */
[----:B------:R-:W-:Y:S02]  /*66e0*/  IMAD.MOV R7, RZ, RZ, -R7 ;  /* 0x000000ffff077224 */ /* 0x000fe400078e0a07 */
[----:B------:R-:W-:Y:S01]  /*66f0*/  @!P5 IMAD.MOV R110, RZ, RZ, -R110 ;  /* 0x000000ffff6ed224 */ /* 0x000fe200078e0a6e */
[C---:B------:R-:W-:Y:S01]  /*6700*/  ISETP.GT.U32.AND P5, PT, R0.reuse, R148, PT ;  /* 0x000000940000720c */ /* 0x040fe20003fa4070 */
[----:B------:R-:W-:Y:S02]  /*6710*/  IMAD R116, R0, R7, R116 ;  /* 0x0000000700747224 */ /* 0x000fe400078e0274 */
[--C-:B------:R-:W-:Y:S01]  /*6720*/  @!P2 IMAD.IADD R150, R150, 0x1, -R0.reuse ;  /* 0x000000019696a824 */ /* 0x100fe200078e0a00 */
[----:B------:R-:W-:Y:S01]  /*6730*/  ISETP.GT.U32.AND P2, PT, R0, R146, PT ;  /* 0x000000920000720c */ /* 0x000fe20003f44070 */
[----:B------:R-:W-:Y:S01]  /*6740*/  @!P4 IMAD.IADD R114, R114, 0x1, -R0 ;  /* 0x000000017272c824 */ /* 0x000fe200078e0a00 */
[----:B------:R-:W-:Y:S01]  /*6750*/  ISETP.GT.U32.AND P4, PT, R0, R116, PT ;  /* 0x000000740000720c */ /* 0x000fe20003f84070 */
[----:B------:R-:W-:-:S04]  /*6760*/  IMAD.HI.U32 R7, R5, R144, RZ ;  /* 0x0000009005077227 */ /* 0x000fc800078e00ff */
[----:B------:R-:W-:Y:S02]  /*6770*/  IMAD.MOV R7, RZ, RZ, -R7 ;  /* 0x000000ffff077224 */ /* 0x000fe400078e0a07 */
[----:B------:R-:W-:Y:S01]  /*6780*/  @!P5 IMAD.IADD R148, R148, 0x1, -R0 ;  /* 0x000000019494d824 */ /* 0x000fe200078e0a00 */
[C---:B------:R-:W-:Y:S01]  /*6790*/  ISETP.GT.U32.AND P5, PT, R0.reuse, R114, PT ;  /* 0x000000720000720c */ /* 0x040fe20003fa4070 */
[----:B------:R-:W-:Y:S02]  /*67a0*/  IMAD R144, R0, R7, R144 ;  /* 0x0000000700907224 */ /* 0x000fe400078e0290 */
[--C-:B------:R-:W-:Y:S01]  /*67b0*/  @!P2 IMAD.IADD R146, R146, 0x1, -R0.reuse ;  /* 0x000000019292a824 */ /* 0x100fe200078e0a00 */
[----:B------:R-:W-:Y:S01]  /*67c0*/  ISETP.GT.U32.AND P2, PT, R0, R148, PT ;  /* 0x000000940000720c */ /* 0x000fe20003f44070 */
[----:B------:R-:W-:Y:S02]  /*67d0*/  @!P4 IMAD.IADD R116, R116, 0x1, -R0 ;  /* 0x000000017474c824 */ /* 0x000fe400078e0a00 */
[----:B------:R-:W-:-:S03]  /*67e0*/  IMAD.HI.U32 R7, R5, R118, RZ ;  /* 0x0000007605077227 */ /* 0x000fc600078e00ff */
[----:B------:R-:W-:Y:S01]  /*67f0*/  ISETP.GT.U32.AND P4, PT, R0, R116, PT ;  /* 0x000000740000720c */ /* 0x000fe20003f84070 */
[----:B------:R-:W-:Y:S02]  /*6800*/  IMAD.MOV R7, RZ, RZ, -R7 ;  /* 0x000000ffff077224 */ /* 0x000fe400078e0a07 */
[----:B------:R-:W-:-:S04]  /*6810*/  IMAD.HI.U32 R9, R5, R142, RZ ;  /* 0x0000008e05097227 */ /* 0x000fc800078e00ff */
[----:B------:R-:W-:Y:S01]  /*6820*/  @!P2 IMAD.IADD R148, R148, 0x1, -R0 ;  /* 0x000000019494a824 */ /* 0x000fe200078e0a00 */
[C---:B------:R-:W-:Y:S01]  /*6830*/  ISETP.GT.U32.AND P2, PT, R0.reuse, R144, PT ;  /* 0x000000900000720c */ /* 0x040fe20003f44070 */
[----:B------:R-:W-:Y:S02]  /*6840*/  IMAD R118, R0, R7, R118 ;  /* 0x0000000700767224 */ /* 0x000fe400078e0276 */
[----:B------:R-:W-:-:S04]  /*6850*/  IMAD.HI.U32 R7, R5, R120, RZ ;  /* 0x0000007805077227 */ /* 0x000fc800078e00ff */
[--C-:B------:R-:W-:Y:S01]  /*6860*/  @!P4 IMAD.IADD R116, R116, 0x1, -R0.reuse ;  /* 0x000000017474c824 */ /* 0x100fe200078e0a00 */
[----:B------:R-:W-:Y:S01]  /*6870*/  ISETP.GT.U32.AND P4, PT, R0, R118, PT ;  /* 0x000000760000720c */ /* 0x000fe20003f84070 */
[----:B------:R-:W-:Y:S02]  /*6880*/  IMAD.MOV R7, RZ, RZ, -R7 ;  /* 0x000000ffff077224 */ /* 0x000fe400078e0a07 */
[----:B------:R-:W-:Y:S02]  /*6890*/  IMAD.MOV R9, RZ, RZ, -R9 ;  /* 0x000000ffff097224 */ /* 0x000fe400078e0a09 */
[----:B------:R-:W-:Y:S02]  /*68a0*/  @!P2 IMAD.IADD R144, R144, 0x1, -R0 ;  /* 0x000000019090a824 */ /* 0x000fe400078e0a00 */
[C---:B------:R-:W-:Y:S02]  /*68b0*/  IMAD R120, R0.reuse, R7, R120 ;  /* 0x0000000700787224 */ /* 0x040fe400078e0278 */
[----:B------:R-:W-:-:S02]  /*68c0*/  IMAD R142, R0, R9, R142 ;  /* 0x00000009008e7224 */ /* 0x000fc400078e028e */
[----:B------:R-:W-:-:S03]  /*68d0*/  IMAD.HI.U32 R7, R5, R138, RZ ;  /* 0x0000008a05077227 */ /* 0x000fc600078e00ff */
[----:B------:R-:W-:Y:S01]  /*68e0*/  ISETP.GT.U32.AND P2, PT, R0, R142, PT ;  /* 0x0000008e0000720c */ /* 0x000fe20003f44070 */
[----:B------:R-:W-:Y:S01]  /*68f0*/  @!P4 IMAD.IADD R118, R118, 0x1, -R0 ;  /* 0x000000017676c824 */ /* 0x000fe200078e0a00 */
[C---:B------:R-:W-:Y:S01]  /*6900*/  ISETP.GT.U32.AND P4, PT, R0.reuse, R144, PT ;  /* 0x000000900000720c */ /* 0x040fe20003f84070 */
[----:B------:R-:W-:Y:S02]  /*6910*/  IMAD.MOV R7, RZ, RZ, -R7 ;  /* 0x000000ffff077224 */ /* 0x000fe400078e0a07 */
[----:B------:R-:W-:Y:S01]  /*6920*/  @!P0 IMAD.MOV R104, RZ, RZ, -R104 ;  /* 0x000000ffff688224 */ /* 0x000fe200078e0a68 */
[----:B------:R-:W-:Y:S01]  /*6930*/  ISETP.GE.AND P0, PT, R65, RZ, PT ;  /* 0x000000ff4100720c */ /* 0x000fe20003f06270 */
[----:B------:R-:W-:Y:S02]  /*6940*/  IMAD R138, R0, R7, R138 ;  /* 0x00000007008a7224 */ /* 0x000fe400078e028a */
[----:B------:R-:W-:-:S04]  /*6950*/  IMAD.HI.U32 R7, R5, R124, RZ ;  /* 0x0000007c05077227 */ /* 0x000fc800078e00ff */
[--C-:B------:R-:W-:Y:S01]  /*6960*/  @!P5 IMAD.IADD R114, R114, 0x1, -R0.reuse ;  /* 0x000000017272d824 */ /* 0x100fe200078e0a00 */
[----:B------:R-:W-:Y:S01]  /*6970*/  ISETP.GE.AND P5, PT, R47, RZ, PT ;  /* 0x000000ff2f00720c */ /* 0x000fe20003fa6270 */
[--C-:B------:R-:W-:Y:S01]  /*6980*/  @!P4 IMAD.IADD R144, R144, 0x1, -R0.reuse ;  /* 0x000000019090c824 */ /* 0x100fe200078e0a00 */
[----:B------:R-:W-:Y:S01]  /*6990*/  ISETP.GT.U32.AND P4, PT, R0, R120, PT ;  /* 0x000000780000720c */ /* 0x000fe20003f84070 */
[----:B------:R-:W-:Y:S02]  /*69a0*/  @!P2 IMAD.IADD R142, R142, 0x1, -R0 ;  /* 0x000000018e8ea824 */ /* 0x000fe400078e0a00 */
[----:B------:R-:W-:Y:S02]  /*69b0*/  IMAD.MOV R7, RZ, RZ, -R7 ;  /* 0x000000ffff077224 */ /* 0x000fe400078e0a07 */
[----:B------:R-:W-:Y:S01]  /*69c0*/  IMAD.HI.U32 R9, R5, R140, RZ ;  /* 0x0000008c05097227 */ /* 0x000fe200078e00ff */
[----:B------:R-:W-:-:S03]  /*69d0*/  ISETP.GT.U32.AND P2, PT, R0, R142, PT ;  /* 0x0000008e0000720c */ /* 0x000fc60003f44070 */
[----:B------:R-:W-:Y:S01]  /*69e0*/  @!P6 IMAD.MOV R154, RZ, RZ, -R154 ;  /* 0x000000ffff9ae224 */ /* 0x000fe200078e0a9a */
[----:B------:R-:W-:Y:S01]  /*69f0*/  ISETP.GE.AND P6, PT, R59, RZ, PT ;  /* 0x000000ff3b00720c */ /* 0x000fe20003fc6270 */
[----:B------:R-:W-:Y:S01]  /*6a00*/  @!P0 IMAD.MOV R108, RZ, RZ, -R108 ;  /* 0x000000ffff6c8224 */ /* 0x000fe200078e0a6c */
[----:B------:R-:W-:Y:S01]  /*6a10*/  ISETP.GT.U32.AND P0, PT, R0, R112, PT ;  /* 0x000000700000720c */ /* 0x000fe20003f04070 */
[----:B------:R-:W-:Y:S01]  /*6a20*/  @!P4 IMAD.IADD R120, R120, 0x1, -R0 ;  /* 0x000000017878c824 */ /* 0x000fe200078e0a00 */
[C---:B------:R-:W-:Y:S01]  /*6a30*/  ISETP.GT.U32.AND P4, PT, R0.reuse, R138, PT ;  /* 0x0000008a0000720c */ /* 0x040fe20003f84070 */
[----:B------:R-:W-:Y:S01]  /*6a40*/  @!P3 IMAD.MOV R114, RZ, RZ, -R114 ;  /* 0x000000ffff72b224 */ /* 0x000fe200078e0a72 */
[C---:B------:R-:W-:Y:S01]  /*6a50*/  ISETP.GT.U32.AND P3, PT, R0.reuse, R118, PT ;  /* 0x000000760000720c */ /* 0x040fe20003f64070 */
[----:B------:R-:W-:Y:S02]  /*6a60*/  IMAD R124, R0, R7, R124 ;  /* 0x00000007007c7224 */ /* 0x000fe400078e027c */
[----:B------:R-:W-:-:S02]  /*6a70*/  IMAD.MOV R9, RZ, RZ, -R9 ;  /* 0x000000ffff097224 */ /* 0x000fc400078e0a09 */
[----:B------:R-:W-:-:S04]  /*6a80*/  IMAD.HI.U32 R11, R5, R122, RZ ;  /* 0x0000007a050b7227 */ /* 0x000fc800078e00ff */
[----:B------:R-:W-:Y:S02]  /*6a90*/  IMAD R140, R0, R9, R140 ;  /* 0x00000009008c7224 */ /* 0x000fe400078e028c */
[----:B------:R-:W-:Y:S01]  /*6aa0*/  @!P4 IMAD.IADD R138, R138, 0x1, -R0 ;  /* 0x000000018a8ac824 */ /* 0x000fe200078e0a00 */
[----:B------:R-:W-:Y:S01]  /*6ab0*/  ISETP.GT.U32.AND P4, PT, R0, R124, PT ;  /* 0x0000007c0000720c */ /* 0x000fe20003f84070 */
[----:B------:R-:W-:Y:S02]  /*6ac0*/  IMAD.MOV R11, RZ, RZ, -R11 ;  /* 0x000000ffff0b7224 */ /* 0x000fe400078e0a0b */
[----:B------:R-:W-:-:S04]  /*6ad0*/  IMAD.HI.U32 R9, R5, R126, RZ ;  /* 0x0000007e05097227 */ /* 0x000fc800078e00ff */
[----:B------:R-:W-:Y:S02]  /*6ae0*/  IMAD R122, R0, R11, R122 ;  /* 0x0000000b007a7224 */ /* 0x000fe400078e027a */
[----:B------:R-:W-:Y:S02]  /*6af0*/  IMAD.MOV R9, RZ, RZ, -R9 ;  /* 0x000000ffff097224 */ /* 0x000fe400078e0a09 */
[----:B------:R-:W-:Y:S01]  /*6b00*/  @!P0 IMAD.IADD R112, R112, 0x1, -R0 ;  /* 0x0000000170708824 */ /* 0x000fe200078e0a00 */
[----:B------:R-:W-:Y:S01]  /*6b10*/  ISETP.GE.AND P0, PT, R57, RZ, PT ;  /* 0x000000ff3900720c */ /* 0x000fe20003f06270 */
[----:B------:R-:W-:Y:S01]  /*6b20*/  @!P6 IMAD.MOV R150, RZ, RZ, -R150 ;  /* 0x000000ffff96e224 */ /* 0x000fe200078e0a96 */
[----:B------:R-:W-:Y:S01]  /*6b30*/  ISETP.GT.U32.AND P6, PT, R0, R146, PT ;  /* 0x000000920000720c */ /* 0x000fe20003fc4070 */
[--C-:B------:R-:W-:Y:S01]  /*6b40*/  @!P3 IMAD.IADD R118, R118, 0x1, -R0.reuse ;  /* 0x000000017676b824 */ /* 0x100fe200078e0a00 */
[----:B------:R-:W-:Y:S01]  /*6b50*/  ISETP.GT.U32.AND P3, PT, R0, R140, PT ;  /* 0x0000008c0000720c */ /* 0x000fe20003f64070 */
[----:B------:R-:W-:Y:S01]  /*6b60*/  @!P2 IMAD.IADD R142, R142, 0x1, -R0 ;  /* 0x000000018e8ea824 */ /* 0x000fe200078e0a00 */
[C---:B------:R-:W-:Y:S01]  /*6b70*/  ISETP.GT.U32.AND P2, PT, R0.reuse, R122, PT ;  /* 0x0000007a0000720c */ /* 0x040fe20003f44070 */
[----:B------:R-:W-:-:S02]  /*6b80*/  IMAD R126, R0, R9, R126 ;  /* 0x00000009007e7224 */ /* 0x000fc400078e027e */
[----:B------:R-:W-:Y:S01]  /*6b90*/  @!P1 IMAD.MOV R112, RZ, RZ, -R112 ;  /* 0x000000ffff709224 */ /* 0x000fe200078e0a70 */
[----:B------:R-:W-:Y:S01]  /*6ba0*/  ISETP.GE.AND P1, PT, R45, RZ, PT ;  /* 0x000000ff2d00720c */ /* 0x000fe20003f26270 */
[----:B------:R-:W-:Y:S01]  /*6bb0*/  @!P4 IMAD.IADD R124, R124, 0x1, -R0 ;  /* 0x000000017c7cc824 */ /* 0x000fe200078e0a00 */
[----:B------:R-:W-:Y:S01]  /*6bc0*/  ISETP.GT.U32.AND P4, PT, R0, R126, PT ;  /* 0x0000007e0000720c */ /* 0x000fe20003f84070 */
[----:B------:R-:W-:-:S04]  /*6bd0*/  IMAD.HI.U32 R11, R5, R136, RZ ;  /* 0x00000088050b7227 */ /* 0x000fc800078e00ff */
[--C-:B------:R-:W-:Y:S01]  /*6be0*/  @!P6 IMAD.IADD R146, R146, 0x1, -R0.reuse ;  /* 0x000000019292e824 */ /* 0x100fe200078e0a00 */
[----:B------:R-:W-:Y:S01]  /*6bf0*/  ISETP.GE.AND P6, PT, R55, RZ, PT ;  /* 0x000000ff3700720c */ /* 0x000fe20003fc6270 */
[--C-:B------:R-:W-:Y:S01]  /*6c00*/  @!P3 IMAD.IADD R140, R140, 0x1, -R0.reuse ;  /* 0x000000018c8cb824 */ /* 0x100fe200078e0a00 */
[----:B------:R-:W-:Y:S01]  /*6c10*/  ISETP.GE.AND P3, PT, R41, RZ, PT ;  /* 0x000000ff2900720c */ /* 0x000fe20003f66270 */
[----:B------:R-:W-:Y:S01]  /*6c20*/  @!P2 IMAD.IADD R122, R122, 0x1, -R0 ;  /* 0x000000017a7aa824 */ /* 0x000fe200078e0a00 */
[----:B------:R-:W-:Y:S01]  /*6c30*/  ISETP.GE.AND P2, PT, R43, RZ, PT ;  /* 0x000000ff2b00720c */ /* 0x000fe20003f46270 */
[----:B------:R-:W-:Y:S02]  /*6c40*/  IMAD.MOV R11, RZ, RZ, -R11 ;  /* 0x000000ffff0b7224 */ /* 0x000fe400078e0a0b */
[----:B------:R-:W-:Y:S01]  /*6c50*/  @!P0 IMAD.MOV R148, RZ, RZ, -R148 ;  /* 0x000000ffff948224 */ /* 0x000fe200078e0a94 */
[C---:B------:R-:W-:Y:S01]  /*6c60*/  ISETP.GT.U32.AND P0, PT, R0.reuse, R120, PT ;  /* 0x000000780000720c */ /* 0x040fe20003f04070 */
[----:B------:R-:W-:Y:S01]  /*6c70*/  @!P1 IMAD.MOV R146, RZ, RZ, -R146 ;  /* 0x000000ffff929224 */ /* 0x000fe200078e0a92 */
[----:B------:R-:W-:Y:S01]  /*6c80*/  ISETP.GT.U32.AND P1, PT, R0, R140, PT ;  /* 0x0000008c0000720c */ /* 0x000fe20003f24070 */
[----:B------:R-:W-:Y:S01]  /*6c90*/  @!P4 IMAD.IADD R126, R126, 0x1, -R0 ;  /* 0x000000017e7ec824 */ /* 0x000fe200078e0a00 */
[C---:B------:R-:W-:Y:S01]  /*6ca0*/  ISETP.GT.U32.AND P4, PT, R0.reuse, R122, PT ;  /* 0x0000007a0000720c */ /* 0x040fe20003f84070 */
[----:B------:R-:W-:-:S02]  /*6cb0*/  IMAD R136, R0, R11, R136 ;  /* 0x0000000b00887224 */ /* 0x000fc400078e0288 */
[----:B------:R-:W-:-:S04]  /*6cc0*/  IMAD.HI.U32 R7, R5, R134, RZ ;  /* 0x0000008605077227 */ /* 0x000fc800078e00ff */
[----:B------:R-:W-:-:S04]  /*6cd0*/  IMAD.HI.U32 R9, R5, R128, RZ ;  /* 0x0000008005097227 */ /* 0x000fc800078e00ff */
[----:B------:R-:W-:-:S04]  /*6ce0*/  IMAD.HI.U32 R11, R5, R132, RZ ;  /* 0x00000084050b7227 */ /* 0x000fc800078e00ff */
[----:B------:R-:W-:Y:S02]  /*6cf0*/  IMAD.MOV R7, RZ, RZ, -R7 ;  /* 0x000000ffff077224 */ /* 0x000fe400078e0a07 */
[----:B------:R-:W-:Y:S02]  /*6d00*/  IMAD.MOV R9, RZ, RZ, -R9 ;  /* 0x000000ffff097224 */ /* 0x000fe400078e0a09 */
[----:B------:R-:W-:Y:S02]  /*6d10*/  IMAD.MOV R11, RZ, RZ, -R11 ;  /* 0x000000ffff0b7224 */ /* 0x000fe400078e0a0b */
[C---:B------:R-:W-:Y:S02]  /*6d20*/  IMAD R134, R0.reuse, R7, R134 ;  /* 0x0000000700867224 */ /* 0x040fe400078e0286 */
[C---:B------:R-:W-:Y:S02]  /*6d30*/  IMAD R128, R0.reuse, R9, R128 ;  /* 0x0000000900807224 */ /* 0x040fe400078e0280 */
[----:B------:R-:W-:-:S02]  /*6d40*/  IMAD R132, R0, R11, R132 ;  /* 0x0000000b00847224 */ /* 0x000fc400078e0284 */
[----:B------:R-:W-:Y:S01]  /*6d50*/  @!P6 IMAD.MOV R144, RZ, RZ, -R144 ;  /* 0x000000ffff90e224 */ /* 0x000fe200078e0a90 */
[----:B------:R-:W-:Y:S01]  /*6d60*/  ISETP.GT.U32.AND P6, PT, R0, R124, PT ;  /* 0x0000007c0000720c */ /* 0x000fe20003fc4070 */
[----:B------:R-:W-:-:S04]  /*6d70*/  IMAD.HI.U32 R13, R5, R130, RZ ;  /* 0x00000082050d7227 */ /* 0x000fc800078e00ff */
[----:B------:R-:W-:Y:S01]  /*6d80*/  @!P5 IMAD.MOV R116, RZ, RZ, -R116 ;  /* 0x000000ffff74d224 */ /* 0x000fe200078e0a74 */
[----:B------:R-:W-:Y:S01]  /*6d90*/  ISETP.GT.U32.AND P5, PT, R0, R138, PT ;  /* 0x0000008a0000720c */ /* 0x000fe20003fa4070 */
[----:B------:R-:W-:-:S04]  /*6da0*/  IMAD.HI.U32 R5, R5, R15, RZ ;  /* 0x0000000f05057227 */ /* 0x000fc800078e00ff */
[--C-:B------:R-:W-:Y:S01]  /*6db0*/  @!P0 IMAD.IADD R120, R120, 0x1, -R0.reuse ;  /* 0x0000000178788824 */ /* 0x100fe200078e0a00 */
[----:B------:R-:W-:Y:S01]  /*6dc0*/  ISETP.GT.U32.AND P0, PT, R0, R134, PT ;  /* 0x000000860000720c */ /* 0x000fe20003f04070 */
[----:B------:R-:W-:Y:S01]  /*6dd0*/  @!P1 IMAD.IADD R140, R140, 0x1, -R0 ;  /* 0x000000018c8c9824 */ /* 0x000fe200078e0a00 */
[C---:B------:R-:W-:Y:S01]  /*6de0*/  ISETP.GT.U32.AND P1, PT, R0.reuse, R128, PT ;  /* 0x000000800000720c */ /* 0x040fe20003f24070 */
[----:B------:R-:W-:Y:S01]  /*6df0*/  @!P3 IMAD.MOV R118, RZ, RZ, -R118 ;  /* 0x000000ffff76b224 */ /* 0x000fe200078e0a76 */
[C---:B------:R-:W-:Y:S01]  /*6e00*/  ISETP.GT.U32.AND P3, PT, R0.reuse, R126, PT ;  /* 0x0000007e0000720c */ /* 0x040fe20003f64070 */
[----:B------:R-:W-:Y:S01]  /*6e10*/  @!P2 IMAD.MOV R142, RZ, RZ, -R142 ;  /* 0x000000ffff8ea224 */ /* 0x000fe200078e0a8e */
[----:B------:R-:W-:Y:S01]  /*6e20*/  ISETP.GT.U32.AND P2, PT, R0, R136, PT ;  /* 0x000000880000720c */ /* 0x000fe20003f44070 */
[----:B------:R-:W-:Y:S01]  /*6e30*/  @!P4 IMAD.IADD R122, R122, 0x1, -R0 ;  /* 0x000000017a7ac824 */ /* 0x000fe200078e0a00 */
[----:B------:R-:W-:Y:S01]  /*6e40*/  ISETP.GT.U32.AND P4, PT, R0, R132, PT ;  /* 0x000000840000720c */ /* 0x000fe20003f84070 */
[----:B------:R-:W-:-:S02]  /*6e50*/  IMAD.MOV R5, RZ, RZ, -R5 ;  /* 0x000000ffff057224 */ /* 0x000fc400078e0a05 */
[----:B------:R-:W-:Y:S02]  /*6e60*/  IMAD.MOV R13, RZ, RZ, -R13 ;  /* 0x000000ffff0d7224 */ /* 0x000fe400078e0a0d */
[C---:B------:R-:W-:Y:S02]  /*6e70*/  IMAD R5, R0.reuse, R5, R15 ;  /* 0x0000000500057224 */ /* 0x040fe400078e020f */
[----:B------:R-:W-:Y:S02]  /*6e80*/  IMAD R130, R0, R13, R130 ;  /* 0x0000000d00827224 */ /* 0x000fe400078e0282 */
[--C-:B------:R-:W-:Y:S01]  /*6e90*/  @!P6 IMAD.IADD R124, R124, 0x1, -R0.reuse ;  /* 0x000000017c7ce824 */ /* 0x100fe200078e0a00 */
[----:B------:R-:W-:Y:S01]  /*6ea0*/  ISETP.GT.U32.AND P6, PT, R0, R5, PT ;  /* 0x000000050000720c */ /* 0x000fe20003fc4070 */
[--C-:B------:R-:W-:Y:S01]  /*6eb0*/  @!P5 IMAD.IADD R138, R138, 0x1, -R0.reuse ;  /* 0x000000018a8ad824 */ /* 0x100fe200078e0a00 */
[----:B------:R-:W-:Y:S01]  /*6ec0*/  ISETP.GT.U32.AND P5, PT, R0, R130, PT ;  /* 0x000000820000720c */ /* 0x000fe20003fa4070 */
[--C-:B------:R-:W-:Y:S01]  /*6ed0*/  @!P0 IMAD.IADD R134, R134, 0x1, -R0.reuse ;  /* 0x0000000186868824 */ /* 0x100fe200078e0a00 */
[----:B------:R-:W-:Y:S01]  /*6ee0*/  ISETP.GE.AND P0, PT, R35, RZ, PT ;  /* 0x000000ff2300720c */ /* 0x000fe20003f06270 */
        /* <DEDUP_REMOVED lines=8> */
[----:B------:R-:W-:-:S02]  /*6f70*/  @!P6 IMAD.IADD R5, R5, 0x1, -R0 ;  /* 0x000000010505e824 */ /* 0x000fc400078e0a00 */
[----:B------:R-:W-:Y:S01]  /*6f80*/  @!P5 IMAD.IADD R130, R130, 0x1, -R0 ;  /* 0x000000018282d824 */ /* 0x000fe200078e0a00 */
[----:B------:R-:W-:Y:S01]  /*6f90*/  ISETP.GE.AND P5, PT, R29, RZ, PT ;  /* 0x000000ff1d00720c */ /* 0x000fe20003fa6270 */
[----:B------:R-:W-:Y:S01]  /*6fa0*/  @!P0 IMAD.MOV R122, RZ, RZ, -R122 ;  /* 0x000000ffff7a8224 */ /* 0x000fe200078e0a7a */
[C---:B------:R-:W-:Y:S01]  /*6fb0*/  ISETP.GT.U32.AND P0, PT, R0.reuse, R128, PT ;  /* 0x000000800000720c */ /* 0x040fe20003f04070 */
[----:B------:R-:W-:Y:S01]  /*6fc0*/  @!P1 IMAD.MOV R138, RZ, RZ, -R138 ;  /* 0x000000ffff8a9224 */ /* 0x000fe200078e0a8a */
[C---:B------:R-:W-:Y:S01]  /*6fd0*/  ISETP.GT.U32.AND P1, PT, R0.reuse, R132, PT ;  /* 0x000000840000720c */ /* 0x040fe20003f24070 */
[----:B------:R-:W-:Y:S01]  /*6fe0*/  @!P3 IMAD.MOV R120, RZ, RZ, -R120 ;  /* 0x000000ffff78b224 */ /* 0x000fe200078e0a78 */
[C---:B------:R-:W-:Y:S01]  /*6ff0*/  ISETP.GT.U32.AND P3, PT, R0.reuse, R136, PT ;  /* 0x000000880000720c */ /* 0x040fe20003f64070 */
[----:B------:R-:W-:Y:S01]  /*7000*/  @!P2 IMAD.MOV R140, RZ, RZ, -R140 ;  /* 0x000000ffff8ca224 */ /* 0x000fe200078e0a8c */
[C---:B------:R-:W-:Y:S01]  /*7010*/  ISETP.GT.U32.AND P2, PT, R0.reuse, R134, PT ;  /* 0x000000860000720c */ /* 0x040fe20003f44070 */
[----:B------:R-:W-:Y:S01]  /*7020*/  @!P4 IMAD.MOV R124, RZ, RZ, -R124 ;  /* 0x000000ffff7cc224 */ /* 0x000fe200078e0a7c */
[----:B------:R-:W-:-:S02]  /*7030*/  ISETP.GT.U32.AND P4, PT, R0, R5, PT ;  /* 0x000000050000720c */ /* 0x000fc40003f84070 */
[----:B------:R-:W-:Y:S01]  /*7040*/  ISETP.GT.U32.AND P6, PT, R0, R130, PT ;  /* 0x000000820000720c */ /* 0x000fe20003fc4070 */
[----:B------:R-:W-:Y:S01]  /*7050*/  @!P5 IMAD.MOV R126, RZ, RZ, -R126 ;  /* 0x000000ffff7ed224 */ /* 0x000fe200078e0a7e */
        /* <DEDUP_REMOVED lines=10> */
[----:B------:R-:W-:Y:S01]  /*7100*/  ISETP.NE.AND P4, PT, R131, RZ, PT ;  /* 0x000000ff8300720c */ /* 0x000fe20003f85270 */
[----:B------:R-:W-:Y:S01]  /*7110*/  @!P6 IMAD.IADD R130, R130, 0x1, -R0 ;  /* 0x000000018282e824 */ /* 0x000fe200078e0a00 */
[----:B------:R-:W-:Y:S01]  /*7120*/  ISETP.GE.AND P6, PT, R27, RZ, PT ;  /* 0x000000ff1b00720c */ /* 0x000fe20003fc6270 */
[----:B------:R-:W-:Y:S01]  /*7130*/  IMAD.MOV.U32 R0, RZ, RZ, R5 ;  /* 0x000000ffff007224 */ /* 0x000fe200078e0005 */
[----:B------:R-:W-:Y:S01]  /*7140*/  LOP3.LUT R131, RZ, R131, RZ, 0x33, !PT ;  /* 0x00000083ff837212 */ /* 0x000fe200078e33ff */
[----:B------:R-:W-:-:S02]  /*7150*/  @!P0 IMAD.MOV R132, RZ, RZ, -R132 ;  /* 0x000000ffff848224 */ /* 0x000fc400078e0a84 */
[----:B------:R-:W-:Y:S01]  /*7160*/  @!P1 IMAD.MOV R130, RZ, RZ, -R130 ;  /* 0x000000ffff829224 */ /* 0x000fe200078e0a82 */
[C---:B------:R-:W-:Y:S01]  /*7170*/  SEL R13, R131.reuse, R22, !P4 ;  /* 0x00000016830d7207 */ /* 0x040fe20006000000 */
[----:B------:R-:W-:Y:S01]  /*7180*/  @!P5 IMAD.MOV R136, RZ, RZ, -R136 ;  /* 0x000000ffff88d224 */ /* 0x000fe200078e0a88 */
[C---:B------:R-:W-:Y:S01]  /*7190*/  SEL R22, R131.reuse, R40, !P4 ;  /* 0x0000002883167207 */ /* 0x040fe20006000000 */
[----:B------:R-:W-:Y:S01]  /*71a0*/  @!P3 IMAD.MOV R134, RZ, RZ, -R134 ;  /* 0x000000ffff86b224 */ /* 0x000fe200078e0a86 */
[----:B------:R-:W-:Y:S01]  /*71b0*/  SEL R40, R131, R218, !P4 ;  /* 0x000000da83287207 */ /* 0x000fe20006000000 */
[----:B------:R-:W-:Y:S01]  /*71c0*/  IMAD R218, R127, UR4, RZ ;  /* 0x000000047fda7c24 */ /* 0x000fe2000f8e02ff */
[C---:B------:R-:W-:Y:S01]  /*71d0*/  SEL R5, R131.reuse, R6, !P4 ;  /* 0x0000000683057207 */ /* 0x040fe20006000000 */
[----:B------:R-:W-:Y:S01]  /*71e0*/  @!P2 IMAD.MOV R128, RZ, RZ, -R128 ;  /* 0x000000ffff80a224 */ /* 0x000fe200078e0a80 */
[----:B------:R-:W-:Y:S01]  /*71f0*/  SEL R11, R131, R18, !P4 ;  /* 0x00000012830b7207 */ /* 0x000fe20006000000 */
[----:B------:R-:W-:Y:S01]  /*7200*/  @!P6 IMAD.MOV R0, RZ, RZ, -R0 ;  /* 0x000000ffff00e224 */ /* 0x000fe200078e0a00 */
[----:B------:R-:W-:Y:S01]  /*7210*/  IADD3 R219, P0, R218, UR6, RZ ;  /* 0x00000006dadb7c10 */ /* 0x000fe2000ff1e0ff */
[----:B------:R-:W-:Y:S01]  /*7220*/  IMAD R5, R5, UR30, RZ ;  /* 0x0000001e05057c24 */ /* 0x000fe2000f8e02ff */
[----:B------:R-:W-:Y:S01]  /*7230*/  IADD3 R221, P1, R3, UR6, RZ ;  /* 0x0000000603dd7c10 */ /* 0x000fe2000ff3e0ff */
[----:B------:R-:W-:Y:S01]  /*7240*/  ULDC UR6, c[0x0][0x238] ;  /* 0x00008e0000067ab9 */ /* 0x000fe20000000800 */
[----:B------:R-:W-:Y:S01]  /*7250*/  SEL R6, R131, R8, !P4 ;  /* 0x0000000883067207 */ /* 0x000fe20006000000 */
[----:B------:R-:W-:Y:S01]  /*7260*/  IMAD R11, R11, UR30, RZ ;  /* 0x0000001e0b0b7c24 */ /* 0x000fe2000f8e02ff */
[----:B------:R-:W-:Y:S01]  /*7270*/  SEL R7, R131, R10, !P4 ;  /* 0x0000000a83077207 */ /* 0x000fe20006000000 */
[----:B------:R-:W-:Y:S01]  /*7280*/  IMAD R13, R13, UR30, RZ ;  /* 0x0000001e0d0d7c24 */ /* 0x000fe2000f8e02ff */
[C---:B------:R-:W-:Y:S01]  /*7290*/  SEL R18, R131.reuse, R32, !P4 ;  /* 0x0000002083127207 */ /* 0x040fe20006000000 */
[----:B------:R-:W-:Y:S01]  /*72a0*/  IMAD R6, R6, UR30, RZ ;  /* 0x0000001e06067c24 */ /* 0x000fe2000f8e02ff */
[----:B------:R-:W-:Y:S01]  /*72b0*/  SEL R8, R131, R12, !P4 ;  /* 0x0000000c83087207 */ /* 0x000fe20006000000 */
[----:B------:R-:W-:Y:S01]  /*72c0*/  IMAD R7, R7, UR30, RZ ;  /* 0x0000001e07077c24 */ /* 0x000fe2000f8e02ff */
[C---:B------:R-:W-:Y:S01]  /*72d0*/  SEL R9, R131.reuse, R14, !P4 ;  /* 0x0000000e83097207 */ /* 0x040fe20006000000 */
        /* <DEDUP_REMOVED lines=19> */
[----:B------:R-:W-:Y:S01]  /*7410*/  SEL R50, R131, R51, !P4 ;  /* 0x0000003383327207 */ /* 0x000fe20006000000 */
[----:B------:R-:W-:Y:S01]  /*7420*/  IMAD R17, R17, UR30, RZ ;  /* 0x0000001e11117c24 */ /* 0x000fe2000f8e02ff */
[----:B------:R-:W-:Y:S01]  /*7430*/  SEL R60, R131, R220, !P4 ;  /* 0x000000dc833c7207 */ /* 0x000fe20006000000 */
[----:B------:R-:W-:Y:S01]  /*7440*/  IMAD R19, R19, UR30, RZ ;  /* 0x0000001e13137c24 */ /* 0x000fe2000f8e02ff */
[C---:B------:R-:W-:Y:S01]  /*7450*/  SEL R20, R131.reuse, R36, !P4 ;  /* 0x0000002483147207 */ /* 0x040fe20006000000 */
[----:B------:R-:W-:Y:S01]  /*7460*/  IMAD R32, R32, UR30, RZ ;  /* 0x0000001e20207c24 */ /* 0x000fe2000f8e02ff */
[C---:B------:R-:W-:Y:S01]  /*7470*/  SEL R21, R131.reuse, R38, !P4 ;  /* 0x0000002683157207 */ /* 0x040fe20006000000 */
        /* <DEDUP_REMOVED lines=29> */
[----:B------:R-:W-:Y:S01]  /*7650*/  LEA.HI.X.SX32 R218, R218, UR7, 0x1, P0 ;  /* 0x00000007dada7c11 */ /* 0x000fe200080f0eff */
[----:B------:R-:W-:Y:S01]  /*7660*/  IMAD R60, R60, UR30, RZ ;  /* 0x0000001e3c3c7c24 */ /* 0x000fe2000f8e02ff */
[----:B------:R-:W-:Y:S01]  /*7670*/  LEA.HI.X.SX32 R220, R3, UR7, 0x1, P1 ;  /* 0x0000000703dc7c11 */ /* 0x000fe200088f0eff */
[----:B------:R-:W-:Y:S01]  /*7680*/  ULDC UR7, c[0x0][0x23c] ;  /* 0x00008f0000077ab9 */ /* 0x000fe20000000800 */
[----:B------:R-:W-:Y:S01]  /*7690*/  SEL R4, R131, R4, !P4 ;  /* 0x0000000483047207 */ /* 0x000fe20006000000 */
[----:B------:R-:W-:Y:S01]  /*76a0*/  IMAD R91, R91, UR30, RZ ;  /* 0x0000001e5b5b7c24 */ /* 0x000fe2000f8e02ff */
[----:B------:R-:W-:Y:S01]  /*76b0*/  SEL R35, R131, R198, !P4 ;  /* 0x000000c683237207 */ /* 0x000fe20006000000 */
        /* <DEDUP_REMOVED lines=179> */
[----:B------:R-:W-:Y:S01]  /*81f0*/  ULDC UR4, c[0x0][0x238] ;  /* 0x00008e0000047ab9 */ /* 0x000fe20000000800 */
[----:B------:R-:W-:Y:S01]  /*8200*/  IMAD R129, R129, UR30, RZ ;  /* 0x0000001e81817c24 */ /* 0x000fe2000f8e02ff */
[----:B------:R-:W-:Y:S01]  /*8210*/  UIMAD UR4, UR4, 0x31, URZ ;  /* 0x00000031040478a4 */ /* 0x000fe2000f8e023f */
[----:B------:R-:W-:Y:S01]  /*8220*/  IMAD R130, R130, UR30, RZ ;  /* 0x0000001e82827c24 */ /* 0x000fe2000f8e02ff */
[C---:B------:R-:W-:Y:S01]  /*8230*/  IADD3 R3, P0, R0.reuse, UR10, RZ ;  /* 0x0000000a00037c10 */ /* 0x040fe2000ff1e0ff */
[----:B------:R-:W-:Y:S01]  /*8240*/  UIMAD UR10, UR6, 0x7f, URZ ;  /* 0x0000007f060a78a4 */ /* 0x000fe2000f8e023f */
[----:B------:R-:W-:Y:S01]  /*8250*/  IMAD R131, R131, UR30, RZ ;  /* 0x0000001e83837c24 */ /* 0x000fe2000f8e02ff */
[----:B------:R-:W-:Y:S01]  /*8260*/  USHF.L.U32 UR7, UR7, 0x7, URZ ;  /* 0x0000000707077899 */ /* 0x000fe2000800063f */
[----:B------:R-:W-:Y:S01]  /*8270*/  LEA.HI.X.SX32 R0, R0, UR11, 0x1, P0 ;  /* 0x0000000b00007c11 */ /* 0x000fe200080f0eff */
[----:B------:R-:W-:Y:S01]  /*8280*/  USHF.R.S32.HI UR11, URZ, 0x1f, UR10 ;  /* 0x0000001f3f0b7899 */ /* 0x000fe2000801140a */
[----:B------:R-:W-:Y:S01]  /*8290*/  IMAD R4, R4, UR30, RZ ;  /* 0x0000001e04047c24 */ /* 0x000fe2000f8e02ff */
[----:B------:R-:W-:Y:S01]  /*82a0*/  IADD3 R132, P0, R221, UR10, RZ ;  /* 0x0000000add847c10 */ /* 0x000fe2000ff1e0ff */
[----:B------:R-:W-:Y:S01]  /*82b0*/  UIMAD UR30, UR6, 0x7e, URZ ;  /* 0x0000007e061e78a4 */ /* 0x000fe2000f8e023f */
[----:B------:R-:W-:-:S02]  /*82c0*/  IADD3 R134, P1, R219, UR10, RZ ;  /* 0x0000000adb867c10 */ /* 0x000fc4000ff3e0ff */
[----:B------:R-:W-:Y:S02]  /*82d0*/  CS2R R152, SRZ ;  /* 0x0000000000987805 */ /* 0x000fe4000001ff00 */
[----:B------:R-:W-:Y:S01]  /*82e0*/  CS2R R154, SRZ ;  /* 0x00000000009a7805 */ /* 0x000fe2000001ff00 */
[----:B------:R0:W-:Y:S01]  /*82f0*/  STL [R1+0x90c], R132 ;  /* 0x00090c8401007387 */ /* 0x0001e20000100800 */
[----:B------:R-:W-:Y:S01]  /*8300*/  USHF.R.S32.HI UR10, URZ, 0x1f, UR30 ;  /* 0x0000001f3f0a7899 */ /* 0x000fe2000801141e */
[----:B------:R-:W-:Y:S02]  /*8310*/  CS2R R156, SRZ ;  /* 0x00000000009c7805 */ /* 0x000fe4000001ff00 */
[----:B------:R-:W-:Y:S01]  /*8320*/  CS2R R158, SRZ ;  /* 0x00000000009e7805 */ /* 0x000fe2000001ff00 */
[----:B------:R1:W-:Y:S01]  /*8330*/  STL [R1+0x914], R134 ;  /* 0x0009148601007387 */ /* 0x0003e20000100800 */
[----:B------:R-:W-:Y:S02]  /*8340*/  CS2R R160, SRZ ;  /* 0x0000000000a07805 */ /* 0x000fe4000001ff00 */
[----:B------:R-:W-:-:S02]  /*8350*/  CS2R R162, SRZ ;  /* 0x0000000000a27805 */ /* 0x000fc4000001ff00 */
[----:B------:R-:W-:Y:S02]  /*8360*/  CS2R R164, SRZ ;  /* 0x0000000000a47805 */ /* 0x000fe4000001ff00 */
[----:B------:R-:W-:Y:S02]  /*8370*/  CS2R R166, SRZ ;  /* 0x0000000000a67805 */ /* 0x000fe4000001ff00 */
[----:B------:R-:W-:Y:S02]  /*8380*/  CS2R R168, SRZ ;  /* 0x0000000000a87805 */ /* 0x000fe4000001ff00 */
[----:B0-----:R-:W-:Y:S02]  /*8390*/  IADD3.X R132, R220, UR11, RZ, P0, !PT ;  /* 0x0000000bdc847c10 */ /* 0x001fe400087fe4ff */
[----:B------:R-:W-:Y:S02]  /*83a0*/  CS2R R170, SRZ ;  /* 0x0000000000aa7805 */ /* 0x000fe4000001ff00 */
[----:B------:R-:W-:-:S02]  /*83b0*/  CS2R R172, SRZ ;  /* 0x0000000000ac7805 */ /* 0x000fc4000001ff00 */
[----:B------:R-:W-:Y:S02]  /*83c0*/  CS2R R174, SRZ ;  /* 0x0000000000ae7805 */ /* 0x000fe4000001ff00 */
[----:B-1----:R-:W-:Y:S01]  /*83d0*/  IADD3.X R134, R218, UR11, RZ, P1, !PT ;  /* 0x0000000bda867c10 */ /* 0x002fe20008ffe4ff */
[----:B------:R0:W-:Y:S01]  /*83e0*/  STL [R1+0x908], R132 ;  /* 0x0009088401007387 */ /* 0x0001e20000100800 */
[----:B------:R-:W-:Y:S01]  /*83f0*/  UIMAD UR11, UR6, 0x7d, URZ ;  /* 0x0000007d060b78a4 */ /* 0x000fe2000f8e023f */
        /* <DEDUP_REMOVED lines=8> */
[----:B0-----:R-:W-:Y:S02]  /*8480*/  IADD3 R132, P0, R221, UR30, RZ ;  /* 0x0000001edd847c10 */ /* 0x001fe4000ff1e0ff */
[----:B------:R-:W-:Y:S02]  /*8490*/  CS2R R190, SRZ ;  /* 0x0000000000be7805 */ /* 0x000fe4000001ff00 */
[----:B------:R-:W-:-:S02]  /*84a0*/  CS2R R192, SRZ ;  /* 0x0000000000c07805 */ /* 0x000fc4000001ff00 */
[----:B------:R-:W-:Y:S02]  /*84b0*/  CS2R R194, SRZ ;  /* 0x0000000000c27805 */ /* 0x000fe4000001ff00 */
[----:B-1----:R-:W-:Y:S01]  /*84c0*/  IADD3 R134, P1, R219, UR30, RZ ;  /* 0x0000001edb867c10 */ /* 0x002fe2000ff3e0ff */
        /* <DEDUP_REMOVED lines=27> */
[----:B-1----:R-:W-:Y:S01]  /*8680*/  IADD3 R134, P1, R219, UR11, RZ ;  /* 0x0000000bdb867c10 */ /* 0x002fe2000ff3e0ff */
[----:B------:R0:W-:Y:S01]  /*8690*/  STL [R1+0x92c], R132 ;  /* 0x00092c8401007387 */ /* 0x0001e20000100800 */
[----:B------:R-:W-:-:S03]  /*86a0*/  USHF.R.S32.HI UR11, URZ, 0x1f, UR10 ;  /* 0x0000001f3f0b7899 */ /* 0x000fc6000801140a */
[----:B------:R1:W-:Y:S01]  /*86b0*/  STL [R1+0x934], R134 ;  /* 0x0009348601007387 */ /* 0x0003e20000100800 */
[----:B0-----:R-:W-:Y:S02]  /*86c0*/  IADD3.X R132, R220, UR30, RZ, P0, !PT ;  /* 0x0000001edc847c10 */ /* 0x001fe400087fe4ff */
[----:B-1----:R-:W-:-:S03]  /*86d0*/  IADD3.X R134, R218, UR30, RZ, P1, !PT ;  /* 0x0000001eda867c10 */ /* 0x002fc60008ffe4ff */
[----:B------:R0:W-:Y:S01]  /*86e0*/  STL [R1+0x928], R132 ;  /* 0x0009288401007387 */ /* 0x0001e20000100800 */
[----:B------:R-:W-:-:S03]  /*86f0*/  UIMAD UR30, UR6, 0x7b, URZ ;  /* 0x0000007b061e78a4 */ /* 0x000fc6000f8e023f */
[----:B------:R1:W-:Y:S01]  /*8700*/  STL [R1+0x930], R134 ;  /* 0x0009308601007387 */ /* 0x0003e20000100800 */
[----:B0-----:R-:W-:Y:S02]  /*8710*/  IADD3 R132, P0, R221, UR10, RZ ;  /* 0x0000000add847c10 */ /* 0x001fe4000ff1e0ff */
[----:B-1----:R-:W-:-:S03]  /*8720*/  IADD3 R134, P1, R219, UR10, RZ ;  /* 0x0000000adb867c10 */ /* 0x002fc6000ff3e0ff */
        /* <DEDUP_REMOVED lines=586> */
[----:B------:R-:W-:-:S03]  /*abd0*/  USHF.L.U32 UR10, UR6, 0x6, URZ ;  /* 0x00000006060a7899 */ /* 0x000fc6000800063f */
        /* <DEDUP_REMOVED lines=34> */
[----:B------:R-:W-:-:S03]  /*ae00*/  UIMAD UR11, UR6, 0x3c, URZ ;  /* 0x0000003c060b78a4 */ /* 0x000fc6000f8e023f */
[----:B------:R1:W-:Y:S03]  /*ae10*/  STL [R1+0xd24], R134 ;  /* 0x000d248601007387 */ /* 0x0003e60000100800 */
[----:B------:R-:W-:Y:S02]  /*ae20*/  IADD3 R135, P3, R219, UR11, RZ ;  /* 0x0000000bdb877c10 */ /* 0x000fe4000ff7e0ff */
[----:B0-----:R-:W-:Y:S02]  /*ae30*/  IADD3.X R132, R220, UR30, RZ, P0, !PT ;  /* 0x0000001edc847c10 */ /* 0x001fe400087fe4ff */
[----:B-1----:R-:W-:-:S03]  /*ae40*/  IADD3.X R134, R218, UR30, RZ, P1, !PT ;  /* 0x0000001eda867c10 */ /* 0x002fc60008ffe4ff */
[----:B------:R0:W-:Y:S01]  /*ae50*/  STL [R1+0xd18], R132 ;  /* 0x000d188401007387 */ /* 0x0001e20000100800 */
[----:B------:R-:W-:-:S03]  /*ae60*/  USHF.R.S32.HI UR30, URZ, 0x1f, UR10 ;  /* 0x0000001f3f1e7899 */ /* 0x000fc6000801140a */
[----:B------:R1:W-:Y:S01]  /*ae70*/  STL [R1+0xd20], R134 ;  /* 0x000d208601007387 */ /* 0x0003e20000100800 */
[----:B0-----:R-:W-:Y:S02]  /*ae80*/  IADD3 R132, P0, R221, UR10, RZ ;  /* 0x0000000add847c10 */ /* 0x001fe4000ff1e0ff */
[----:B-1----:R-:W-:-:S03]  /*ae90*/  IADD3 R134, P1, R219, UR10, RZ ;  /* 0x0000000adb867c10 */ /* 0x002fc6000ff3e0ff */
[----:B------:R0:W-:Y:S01]  /*aea0*/  STL [R1+0xd2c], R132 ;  /* 0x000d2c8401007387 */ /* 0x0001e20000100800 */
[----:B------:R-:W-:-:S03]  /*aeb0*/  USHF.R.S32.HI UR10, URZ, 0x1f, UR11 ;  /* 0x0000001f3f0a7899 */ /* 0x000fc6000801140b */
[----:B------:R1:W-:Y:S01]  /*aec0*/  STL [R1+0xd34], R134 ;  /* 0x000d348601007387 */ /* 0x0003e20000100800 */
[----:B0-----:R-:W-:Y:S01]  /*aed0*/  IADD3 R132, P2, R221, UR11, RZ ;  /* 0x0000000bdd847c10 */ /* 0x001fe2000ff5e0ff */
[----:B------:R-:W-:Y:S02]  /*aee0*/  UIMAD UR11, UR6, 0x3b, URZ ;  /* 0x0000003b060b78a4 */ /* 0x000fe4000f8e023f */
[----:B------:R-:W-:Y:S01]  /*aef0*/  USHF.L.U32 UR6, UR6, 0x7, URZ ;  /* 0x0000000706067899 */ /* 0x000fe2000800063f */
[----:B-1----:R-:W-:Y:S01]  /*af00*/  IADD3.X R134, R220, UR30, RZ, P0, !PT ;  /* 0x0000001edc867c10 */ /* 0x002fe200087fe4ff */
[----:B------:R0:W-:Y:S04]  /*af10*/  STL [R1+0xd3c], R132 ;  /* 0x000d3c8401007387 */ /* 0x0001e80000100800 */
[----:B------:R-:W-:Y:S04]  /*af20*/  STL [R1+0xd44], R135 ;  /* 0x000d448701007387 */ /* 0x000fe80000100800 */
[----:B------:R1:W-:Y:S01]  /*af30*/  STL [R1+0xd28], R134 ;  /* 0x000d288601007387 */ /* 0x0003e20000100800 */
[----:B0-----:R-:W-:Y:S01]  /*af40*/  IADD3.X R132, R218, UR30, RZ, P1, !PT ;  /* 0x0000001eda847c10 */ /* 0x001fe20008ffe4ff */
[----:B------:R-:W-:-:S03]  /*af50*/  UIMAD UR30, UR14, 0x3a, URZ ;  /* 0x0000003a0e1e78a4 */ /* 0x000fc6000f8e023f */
[----:B------:R-:W-:Y:S01]  /*af60*/  ULDC UR14, c[0x0][0x238] ;  /* 0x00008e00000e7ab9 */ /* 0x000fe20000000800 */
[----:B------:R0:W-:Y:S01]  /*af70*/  STL [R1+0xd30], R132 ;  /* 0x000d308401007387 */ /* 0x0001e20000100800 */
[----:B------:R-:W-:Y:S01]  /*af80*/  UIMAD UR14, UR14, 0x7, URZ ;  /* 0x000000070e0e78a4 */ /* 0x000fe2000f8e023f */
[----:B-1----:R-:W-:-:S05]  /*af90*/  IADD3.X R134, R220, UR10, RZ, P2, !PT ;  /* 0x0000000adc867c10 */ /* 0x002fca00097fe4ff */
[----:B------:R1:W-:Y:S01]  /*afa0*/  STL [R1+0xd38], R134 ;  /* 0x000d388601007387 */ /* 0x0003e20000100800 */
[----:B0-----:R-:W-:Y:S01]  /*afb0*/  IADD3.X R132, R218, UR10, RZ, P3, !PT ;  /* 0x0000000ada847c10 */ /* 0x001fe20009ffe4ff */
[----:B------:R-:W-:-:S04]  /*afc0*/  USHF.R.S32.HI UR10, URZ, 0x1f, UR11 ;  /* 0x0000001f3f0a7899 */ /* 0x000fc8000801140b */
[----:B------:R0:W-:Y:S01]  /*afd0*/  STL [R1+0xd40], R132 ;  /* 0x000d408401007387 */ /* 0x0001e20000100800 */
[----:B-1----:R-:W-:-:S05]  /*afe0*/  IADD3 R134, P0, R221, UR11, RZ ;  /* 0x0000000bdd867c10 */ /* 0x002fca000ff1e0ff */
[----:B------:R1:W-:Y:S01]  /*aff0*/  STL [R1+0xd4c], R134 ;  /* 0x000d4c8601007387 */ /* 0x0003e20000100800 */
[----:B0-----:R-:W-:Y:S01]  /*b000*/  IADD3 R132, P1, R219, UR11, RZ ;  /* 0x0000000bdb847c10 */ /* 0x001fe2000ff3e0ff */
[----:B------:R-:W-:-:S04]  /*b010*/  USHF.R.S32.HI UR11, URZ, 0x1f, UR30 ;  /* 0x0000001f3f0b7899 */ /* 0x000fc8000801141e */
[----:B------:R0:W-:Y:S01]  /*b020*/  STL [R1+0xd54], R132 ;  /* 0x000d548401007387 */ /* 0x0001e20000100800 */
[----:B-1----:R-:W-:-:S05]  /*b030*/  IADD3.X R134, R220, UR10, RZ, P0, !PT ;  /* 0x0000000adc867c10 */ /* 0x002fca00087fe4ff */
[----:B------:R1:W-:Y:S01]  /*b040*/  STL [R1+0xd48], R134 ;  /* 0x000d488601007387 */ /* 0x0003e20000100800 */
[----:B0-----:R-:W-:Y:S01]  /*b050*/  IADD3.X R132, R218, UR10, RZ, P1, !PT ;  /* 0x0000000ada847c10 */ /* 0x001fe20008ffe4ff */
[----:B------:R-:W-:-:S03]  /*b060*/  UIMAD UR10, UR18, 0x39, URZ ;  /* 0x00000039120a78a4 */ /* 0x000fc6000f8e023f */
[----:B------:R-:W-:Y:S01]  /*b070*/  ULDC UR18, c[0x0][0x238] ;  /* 0x00008e0000127ab9 */ /* 0x000fe20000000800 */
[----:B------:R0:W-:Y:S01]  /*b080*/  STL [R1+0xd50], R132 ;  /* 0x000d508401007387 */ /* 0x0001e20000100800 */
[----:B------:R-:W-:Y:S01]  /*b090*/  UIMAD UR18, UR18, 0x6, URZ ;  /* 0x00000006121278a4 */ /* 0x000fe2000f8e023f */
[----:B-1----:R-:W-:-:S05]  /*b0a0*/  IADD3 R134, P0, R221, UR30, RZ ;  /* 0x0000001edd867c10 */ /* 0x002fca000ff1e0ff */
[----:B------:R1:W-:Y:S01]  /*b0b0*/  STL [R1+0xd5c], R134 ;  /* 0x000d5c8601007387 */ /* 0x0003e20000100800 */
[----:B0-----:R-:W-:Y:S01]  /*b0c0*/  IADD3 R132, P1, R219, UR30, RZ ;  /* 0x0000001edb847c10 */ /* 0x001fe2000ff3e0ff */
        /* <DEDUP_REMOVED lines=20> */
[----:B------:R-:W-:Y:S01]  /*b210*/  USHF.L.U32 UR23, UR23, 0x2, URZ ;  /* 0x0000000217177899 */ /* 0x000fe2000800063f */
        /* <DEDUP_REMOVED lines=27> */
[----:B------:R-:W-:Y:S02]  /*b3d0*/  ULDC UR30, c[0x0][0x238] ;  /* 0x00008e00001e7ab9 */ /* 0x000fe40000000800 */
[----:B------:R-:W-:Y:S02]  /*b3e0*/  USHF.R.S32.HI UR30, URZ, 0x1f, UR30 ;  /* 0x0000001f3f1e7899 */ /* 0x000fe4000801141e */
[----:B------:R0:W-:Y:S01]  /*b3f0*/  STL [R1+0xda4], R132 ;  /* 0x000da48401007387 */ /* 0x0001e20000100800 */
[----:B-1----:R-:W-:Y:S02]  /*b400*/  IADD3.X R134, R218, UR11, RZ, P1, !PT ;  /* 0x0000000bda867c10 */ /* 0x002fe40008ffe4ff */
[----:B0-----:R-:W-:Y:S01]  /*b410*/  IADD3.X R132, R220, UR11, RZ, P0, !PT ;  /* 0x0000000bdc847c10 */ /* 0x001fe200087fe4ff */
[----:B------:R-:W-:Y:S01]  /*b420*/  UIMAD UR11, UR21, 0x32, URZ ;  /* 0x00000032150b78a4 */ /* 0x000fe2000f8e023f */
[----:B------:R-:W-:Y:S01]  /*b430*/  IADD3 R135, P0, R221, UR10, RZ ;  /* 0x0000000add877c10 */ /* 0x000fe2000ff1e0ff */
[----:B------:R-:W-:-:S02]  /*b440*/  USHF.R.S32.HI UR21, URZ, 0x1f, UR20 ;  /* 0x0000001f3f157899 */ /* 0x000fc40008011414 */
[----:B------:R0:W-:Y:S04]  /*b450*/  STL [R1+0xd98], R132 ;  /* 0x000d988401007387 */ /* 0x0001e80000100800 */
[----:B------:R1:W-:Y:S04]  /*b460*/  STL [R1+0xda0], R134 ;  /* 0x000da08601007387 */ /* 0x0003e80000100800 */
[----:B------:R2:W-:Y:S01]  /*b470*/  STL [R1+0xdac], R135 ;  /* 0x000dac8701007387 */ /* 0x0005e20000100800 */
[----:B0-----:R-:W-:Y:S02]  /*b480*/  SHF.R.S32.HI R132, RZ, 0x1f, R216 ;  /* 0x0000001fff847819 */ /* 0x001fe400000114d8 */
[----:B-1----:R-:W-:Y:S01]  /*b490*/  IADD3 R134, P1, R219, UR10, RZ ;  /* 0x0000000adb867c10 */ /* 0x002fe2000ff3e0ff */
[----:B------:R-:W-:Y:S01]  /*b4a0*/  USHF.R.S32.HI UR10, URZ, 0x1f, UR10 ;  /* 0x0000001f3f0a7899 */ /* 0x000fe2000801140a */
[----:B------:R-:W-:-:S02]  /*b4b0*/  LEA.HI R216, R132, R216, RZ, 0x7 ;  /* 0x000000d884d87211 */ /* 0x000fc400078f38ff */
[----:B--2---:R-:W-:Y:S01]  /*b4c0*/  IADD3 R135, P3, R219, UR43, RZ ;  /* 0x0000002bdb877c10 */ /* 0x004fe2000ff7e0ff */
[----:B------:R0:W-:Y:S02]  /*b4d0*/  STL [R1+0xdb4], R134 ;  /* 0x000db48601007387 */ /* 0x0001e40000100800 */
[----:B------:R-:W-:-:S05]  /*b4e0*/  IADD3.X R132, R220, UR10, RZ, P0, !PT ;  /* 0x0000000adc847c10 */ /* 0x000fca00087fe4ff */
[----:B------:R1:W-:Y:S01]  /*b4f0*/  STL [R1+0xda8], R132 ;  /* 0x000da88401007387 */ /* 0x0003e20000100800 */
[----:B0-----:R-:W-:Y:S01]  /*b500*/  IADD3.X R134, R218, UR10, RZ, P1, !PT ;  /* 0x0000000ada867c10 */ /* 0x001fe20008ffe4ff */
[----:B------:R-:W-:-:S04]  /*b510*/  USHF.R.S32.HI UR10, URZ, 0x1f, UR43 ;  /* 0x0000001f3f0a7899 */ /* 0x000fc8000801142b */
[----:B------:R0:W-:Y:S01]  /*b520*/  STL [R1+0xdb0], R134 ;  /* 0x000db08601007387 */ /* 0x0001e20000100800 */
[----:B-1----:R-:W-:-:S05]  /*b530*/  IADD3 R132, P0, R221, UR20, RZ ;  /* 0x00000014dd847c10 */ /* 0x002fca000ff1e0ff */
[----:B------:R1:W-:Y:S01]  /*b540*/  STL [R1+0xdbc], R132 ;  /* 0x000dbc8401007387 */ /* 0x0003e20000100800 */
[----:B0-----:R-:W-:Y:S01]  /*b550*/  IADD3 R134, P1, R219, UR20, RZ ;  /* 0x00000014db867c10 */ /* 0x001fe2000ff3e0ff */
[----:B------:R-:W-:-:S04]  /*b560*/  USHF.R.U32.HI UR20, URZ, 0x4, UR58 ;  /* 0x000000043f147899 */ /* 0x000fc8000801163a */
[----:B------:R0:W-:Y:S01]  /*b570*/  STL [R1+0xdc4], R134 ;  /* 0x000dc48601007387 */ /* 0x0001e20000100800 */
[----:B------:R-:W-:Y:S01]  /*b580*/  USGXT.U32 UR20, UR20, 0xe ;  /* 0x0000000e1414789a */ /* 0x000fe20008000000 */
[----:B-1----:R-:W-:Y:S01]  /*b590*/  IADD3 R132, P2, R221, UR43, RZ ;  /* 0x0000002bdd847c10 */ /* 0x002fe2000ff5e0ff */
[----:B------:R-:W-:-:S04]  /*b5a0*/  UIADD3 UR43, UR58, 0x8000, URZ ;  /* 0x000080003a2b7890 */ /* 0x000fc8000fffe03f */
[----:B------:R1:W-:Y:S01]  /*b5b0*/  STL [R1+0xdcc], R132 ;  /* 0x000dcc8401007387 */ /* 0x0003e20000100800 */
[----:B------:R-:W-:Y:S01]  /*b5c0*/  USHF.R.U32.HI UR43, URZ, 0x4, UR43 ;  /* 0x000000043f2b7899 */ /* 0x000fe2000801162b */
[----:B0-----:R-:W-:Y:S02]  /*b5d0*/  IADD3.X R134, R220, UR21, RZ, P0, !PT ;  /* 0x00000015dc867c10 */ /* 0x001fe400087fe4ff */
[----:B------:R0:W-:Y:S01]  /*b5e0*/  STL [R1+0xdd4], R135 ;  /* 0x000dd48701007387 */ /* 0x0001e20000100800 */
[----:B------:R-:W-:-:S03]  /*b5f0*/  USGXT.U32 UR43, UR43, 0xe ;  /* 0x0000000e2b2b789a */ /* 0x000fc60008000000 */
[----:B------:R2:W-:Y:S01]  /*b600*/  STL [R1+0xdb8], R134 ;  /* 0x000db88601007387 */ /* 0x0005e20000100800 */
[----:B-1----:R-:W-:Y:S01]  /*b610*/  IADD3.X R132, R218, UR21, RZ, P1, !PT ;  /* 0x00000015da847c10 */ /* 0x002fe20008ffe4ff */
[----:B------:R-:W-:Y:S01]  /*b620*/  ULDC UR21, c[0x0][0x238] ;  /* 0x00008e0000157ab9 */ /* 0x000fe20000000800 */
[----:B0-----:R-:W-:-:S03]  /*b630*/  IADD3 R135, P4, R5, R3, RZ ;  /* 0x0000000305877210 */ /* 0x001fc60007f9e0ff */
[----:B------:R0:W-:Y:S01]  /*b640*/  STL [R1+0xdc0], R132 ;  /* 0x000dc08401007387 */ /* 0x0001e20000100800 */
[----:B--2---:R-:W-:Y:S02]  /*b650*/  IADD3.X R134, R220, UR10, RZ, P2, !PT ;  /* 0x0000000adc867c10 */ /* 0x004fe400097fe4ff */
[----:B------:R-:W-:-:S03]  /*b660*/  LEA.HI.X.SX32 R5, R5, R0, 0x1, P4 ;  /* 0x0000000005057211 */ /* 0x000fc600020f0eff */
        /* <DEDUP_REMOVED lines=9> */
[----:B-1----:R-:W-:-:S04]  /*b700*/  IADD3 R134, P2, R4, R3, RZ ;  /* 0x0000000304867210 */ /* 0x002fc80007f5e0ff */
[----:B------:R-:W-:Y:S01]  /*b710*/  LEA.HI.X.SX32 R4, R4, R0, 0x1, P2 ;  /* 0x0000000004047211 */ /* 0x000fe200010f0eff */
[----:B------:R1:W-:Y:S01]  /*b720*/  STL [R1+0x904], R134 ;  /* 0x0009048601007387 */ /* 0x0003e20000100800 */
[----:B0-----:R-:W-:-:S03]  /*b730*/  IADD3 R132, P5, R6, R3, RZ ;  /* 0x0000000306847210 */ /* 0x001fc60007fbe0ff */
[----:B------:R-:W-:Y:S01]  /*b740*/  STL [R1+0x1f4], R135 ;  /* 0x0001f48701007387 */ /* 0x000fe20000100800 */
[----:B------:R-:W-:-:S03]  /*b750*/  LEA.HI.X.SX32 R6, R6, R0, 0x1, P5 ;  /* 0x0000000006067211 */ /* 0x000fc600028f0eff */
[----:B------:R0:W-:Y:S01]  /*b760*/  STL [R1+0x1fc], R132 ;  /* 0x0001fc8401007387 */ /* 0x0001e20000100800 */
[----:B-1----:R-:W-:-:S05]  /*b770*/  IADD3 R134, P3, R7, R3, RZ ;  /* 0x0000000307867210 */ /* 0x002fca0007f7e0ff */
[----:B------:R1:W-:Y:S01]  /*b780*/  STL [R1+0x204], R134 ;  /* 0x0002048601007387 */ /* 0x0003e20000100800 */
[----:B0-----:R-:W-:-:S03]  /*b790*/  IADD3 R132, P2, R8, R3, RZ ;  /* 0x0000000308847210 */ /* 0x001fc60007f5e0ff */
[----:B------:R0:W-:Y:S04]  /*b7a0*/  STL [R1+0x900], R4 ;  /* 0x0009000401007387 */ /* 0x0001e80000100800 */
[----:B------:R-:W-:Y:S01]  /*b7b0*/  STL [R1+0x20c], R132 ;  /* 0x00020c8401007387 */ /* 0x000fe20000100800 */
[----:B-1----:R-:W-:-:S03]  /*b7c0*/  CS2R R134, SRZ ;  /* 0x0000000000867805 */ /* 0x002fc6000001ff00 */
[----:B------:R1:W-:Y:S01]  /*b7d0*/  STL [R1+0x1f0], R5 ;  /* 0x0001f00501007387 */ /* 0x0003e20000100800 */
[----:B0-----:R-:W-:-:S05]  /*b7e0*/  IADD3 R4, P4, R9, R3, RZ ;  /* 0x0000000309047210 */ /* 0x001fca0007f9e0ff */
[----:B------:R0:W-:Y:S01]  /*b7f0*/  STL [R1+0x214], R4 ;  /* 0x0002140401007387 */ /* 0x0001e20000100800 */
[----:B-1----:R-:W-:-:S03]  /*b800*/  IADD3 R5, P5, R10, R3, RZ ;  /* 0x000000030a057210 */ /* 0x002fc60007fbe0ff */
[----:B------:R1:W-:Y:S04]  /*b810*/  STL [R1+0x1f8], R6 ;  /* 0x0001f80601007387 */ /* 0x0003e80000100800 */
[----:B------:R2:W-:Y:S01]  /*b820*/  STL [R1+0x21c], R5 ;  /* 0x00021c0501007387 */ /* 0x0005e20000100800 */
[----:B0-----:R-:W-:Y:S02]  /*b830*/  LEA.HI.X.SX32 R4, R7, R0, 0x1, P3 ;  /* 0x0000000007047211 */ /* 0x001fe400018f0eff */
[----:B-1----:R-:W-:-:S03]  /*b840*/  IADD3 R6, P3, R11, R3, RZ ;  /* 0x000000030b067210 */ /* 0x002fc60007f7e0ff */
[----:B------:R0:W-:Y:S01]  /*b850*/  STL [R1+0x200], R4 ;  /* 0x0002000401007387 */ /* 0x0001e20000100800 */
[----:B--2---:R-:W-:-:S03]  /*b860*/  LEA.HI.X.SX32 R5, R8, R0, 0x1, P2 ;  /* 0x0000000008057211 */ /* 0x004fc600010f0eff */
[----:B------:R1:W-:Y:S04]  /*b870*/  STL [R1+0x224], R6 ;  /* 0x0002240601007387 */ /* 0x0003e80000100800 */
[----:B------:R2:W-:Y:S01]  /*b880*/  STL [R1+0x208], R5 ;  /* 0x0002080501007387 */ /* 0x0005e20000100800 */
[----:B0-----:R-:W-:Y:S02]  /*b890*/  IADD3 R4, P2, R12, R3, RZ ;  /* 0x000000030c047210 */ /* 0x001fe40007f5e0ff */
[----:B-1----:R-:W-:-:S03]  /*b8a0*/  LEA.HI.X.SX32 R6, R9, R0, 0x1, P4 ;  /* 0x0000000009067211 */ /* 0x002fc600020f0eff */
[----:B------:R0:W-:Y:S01]  /*b8b0*/  STL [R1+0x22c], R4 ;  /* 0x00022c0401007387 */ /* 0x0001e20000100800 */
[----:B--2---:R-:W-:-:S03]  /*b8c0*/  IADD3 R5, P4, R13, R3, RZ ;  /* 0x000000030d057210 */ /* 0x004fc60007f9e0ff */
        /* <DEDUP_REMOVED lines=62> */
[-C--:B0-----:R-:W-:Y:S02]  /*bcb0*/  LEA.HI.X.SX32 R4, R25, R0.reuse, 0x1, P4 ;  /* 0x0000000019047211 */ /* 0x081fe400020f0eff */
[----:B------:R-:W-:Y:S02]  /*bcc0*/  CS2R R24, SRZ ;  /* 0x0000000000187805 */ /* 0x000fe4000001ff00 */
[----:B-1----:R-:W-:Y:S01]  /*bcd0*/  IADD3 R6, P4, R29, R3, RZ ;  /* 0x000000031d067210 */ /* 0x002fe20007f9e0ff */
[----:B------:R0:W-:Y:S01]  /*bce0*/  STL [R1+0x290], R4 ;  /* 0x0002900401007387 */ /* 0x0001e20000100800 */
[----:B--2---:R-:W-:-:S03]  /*bcf0*/  LEA.HI.X.SX32 R5, R26, R0, 0x1, P5 ;  /* 0x000000001a057211 */ /* 0x004fc600028f0eff */
[----:B------:R1:W-:Y:S04]  /*bd00*/  STL [R1+0x2b4], R6 ;  /* 0x0002b40601007387 */ /* 0x0003e80000100800 */
[----:B------:R2:W-:Y:S01]  /*bd10*/  STL [R1+0x298], R5 ;  /* 0x0002980501007387 */ /* 0x0005e20000100800 */
[----:B0-----:R-:W-:Y:S02]  /*bd20*/  IADD3 R4, P5, R30, R3, RZ ;  /* 0x000000031e047210 */ /* 0x001fe40007fbe0ff */
[----:B-1----:R-:W-:-:S03]  /*bd30*/  LEA.HI.X.SX32 R6, R27, R0, 0x1, P3 ;  /* 0x000000001b067211 */ /* 0x002fc600018f0eff */
[----:B------:R0:W-:Y:S01]  /*bd40*/  STL [R1+0x2bc], R4 ;  /* 0x0002bc0401007387 */ /* 0x0001e20000100800 */
[----:B------:R-:W-:Y:S02]  /*bd50*/  CS2R R26, SRZ ;  /* 0x00000000001a7805 */ /* 0x000fe4000001ff00 */
[-C--:B--2---:R-:W-:Y:S01]  /*bd60*/  IADD3 R5, P3, R31, R3.reuse, RZ ;  /* 0x000000031f057210 */ /* 0x084fe20007f7e0ff */
[----:B------:R1:W-:Y:S04]  /*bd70*/  STL [R1+0x2a0], R6 ;  /* 0x0002a00601007387 */ /* 0x0003e80000100800 */
[----:B------:R2:W-:Y:S01]  /*bd80*/  STL [R1+0x2c4], R5 ;  /* 0x0002c40501007387 */ /* 0x0005e20000100800 */
[----:B0-----:R-:W-:Y:S02]  /*bd90*/  LEA.HI.X.SX32 R4, R28, R0, 0x1, P2 ;  /* 0x000000001c047211 */ /* 0x001fe400010f0eff */
[----:B-1----:R-:W-:-:S03]  /*bda0*/  IADD3 R6, P2, R32, R3, RZ ;  /* 0x0000000320067210 */ /* 0x002fc60007f5e0ff */
[----:B------:R0:W-:Y:S01]  /*bdb0*/  STL [R1+0x2a8], R4 ;  /* 0x0002a80401007387 */ /* 0x0001e20000100800 */
[----:B--2---:R-:W-:-:S03]  /*bdc0*/  LEA.HI.X.SX32 R5, R29, R0, 0x1, P4 ;  /* 0x000000001d057211 */ /* 0x004fc600020f0eff */
[----:B------:R1:W-:Y:S01]  /*bdd0*/  STL [R1+0x2cc], R6 ;  /* 0x0002cc0601007387 */ /* 0x0003e20000100800 */
[----:B------:R-:W-:-:S03]  /*bde0*/  CS2R R28, SRZ ;  /* 0x00000000001c7805 */ /* 0x000fc6000001ff00 */
        /* <DEDUP_REMOVED lines=437> */
[----:B------:R-:W-:Y:S04]  /*d940*/  STL [R1+0x5b8], R6 ;  /* 0x0005b80601007387 */ /* 0x000fe80000100800 */
[----:B------:R1:W-:Y:S01]  /*d950*/  STL [R1+0x8fc], R5 ;  /* 0x0008fc0501007387 */ /* 0x0003e20000100800 */
[-C--:B0-----:R-:W-:Y:S02]  /*d960*/  LEA.HI.X.SX32 R4, R127, R0.reuse, 0x1, P3 ;  /* 0x000000007f047211 */ /* 0x081fe400018f0eff */
[----:B------:R-:W-:Y:S02]  /*d970*/  CS2R R126, SRZ ;  /* 0x00000000007e7805 */ /* 0x000fe4000001ff00 */
[----:B------:R-:W-:Y:S01]  /*d980*/  IADD3 R3, P3, R131, R3, RZ ;  /* 0x0000000383037210 */ /* 0x000fe20007f7e0ff */
[----:B------:R0:W-:Y:S01]  /*d990*/  STL [R1+0x8ec], R4 ;  /* 0x0008ec0401007387 */ /* 0x0001e20000100800 */
[----:B-1----:R-:W-:-:S03]  /*d9a0*/  LEA.HI.X.SX32 R5, R128, R0, 0x1, P2 ;  /* 0x0000000080057211 */ /* 0x002fc600010f0eff */
[----:B------:R1:W-:Y:S04]  /*d9b0*/  STL [R1+0x8e4], R3 ;  /* 0x0008e40301007387 */ /* 0x0003e80000100800 */
[----:B------:R2:W-:Y:S01]  /*d9c0*/  STL [R1+0x5bc], R5 ;  /* 0x0005bc0501007387 */ /* 0x0005e20000100800 */
[-C--:B0-----:R-:W-:Y:S02]  /*d9d0*/  LEA.HI.X.SX32 R4, R129, R0.reuse, 0x1, P4 ;  /* 0x0000000081047211 */ /* 0x081fe400020f0eff */
[----:B------:R-:W-:Y:S02]  /*d9e0*/  CS2R R128, SRZ ;  /* 0x0000000000807805 */ /* 0x000fe4000001ff00 */
[-C--:B-1----:R-:W-:Y:S01]  /*d9f0*/  LEA.HI.X.SX32 R3, R130, R0.reuse, 0x1, P5 ;  /* 0x0000000082037211 */ /* 0x082fe200028f0eff */
[----:B------:R0:W-:Y:S01]  /*da00*/  STL [R1+0x8dc], R4 ;  /* 0x0008dc0401007387 */ /* 0x0001e20000100800 */
[----:B------:R-:W-:-:S02]  /*da10*/  LEA.HI.X.SX32 R0, R131, R0, 0x1, P3 ;  /* 0x0000000083007211 */ /* 0x000fc400018f0eff */
[----:B------:R-:W-:Y:S02]  /*da20*/  CS2R R130, SRZ ;  /* 0x0000000000827805 */ /* 0x000fe4000001ff00 */
[----:B--2---:R-:W-:Y:S01]  /*da30*/  IADD3 R5, P3, R219, UR9, RZ ;  /* 0x00000009db057c10 */ /* 0x004fe2000ff7e0ff */
[----:B------:R1:W-:Y:S04]  /*da40*/  STL [R1+0x8e0], R3 ;  /* 0x0008e00301007387 */ /* 0x0003e80000100800 */
[----:B------:R2:W-:Y:S01]  /*da50*/  STL [R1+0x5c0], R0 ;  /* 0x0005c00001007387 */ /* 0x0005e20000100800 */
[----:B0-----:R-:W-:Y:S01]  /*da60*/  IADD3.X R4, R220, UR11, RZ, P1, !PT ;  /* 0x0000000bdc047c10 */ /* 0x001fe20008ffe4ff */
[----:B-1----:R-:W-:Y:S01]  /*da70*/  IMAD.SHL.U32 R3, R133, 0x10, RZ ;  /* 0x0000001085037824 */ /* 0x002fe200078e00ff */
[----:B------:R-:W-:-:S02]  /*da80*/  CS2R R132, SRZ ;  /* 0x0000000000847805 */ /* 0x000fc4000001ff00 */
[----:B--2---:R-:W-:Y:S02]  /*da90*/  IADD3.X R0, R218, UR11, RZ, P0, !PT ;  /* 0x0000000bda007c10 */ /* 0x004fe400087fe4ff */
[----:B------:R-:W-:Y:S01]  /*daa0*/  STL [R1+0xe44], R3 ;  /* 0x000e440301007387 */ /* 0x000fe20000100800 */
[----:B------:R-:W-:-:S03]  /*dab0*/  UIMAD UR11, UR48, 0x24, URZ ;  /* 0x00000024300b78a4 */ /* 0x000fc6000f8e023f */
[----:B------:R0:W-:Y:S04]  /*dac0*/  STL [R1+0x5c4], R4 ;  /* 0x0005c40401007387 */ /* 0x0001e80000100800 */
[----:B------:R1:W-:Y:S01]  /*dad0*/  STL [R1+0x5c8], R0 ;  /* 0x0005c80001007387 */ /* 0x0003e20000100800 */
[----:B0-----:R-:W-:Y:S02]  /*dae0*/  IADD3 R4, P1, R219, UR4, RZ ;  /* 0x00000004db047c10 */ /* 0x001fe4000ff3e0ff */
[----:B-1----:R-:W-:Y:S01]  /*daf0*/  IADD3 R0, P0, R221, UR4, RZ ;  /* 0x00000004dd007c10 */ /* 0x002fe2000ff1e0ff */
[----:B------:R-:W-:-:S04]  /*db00*/  USHF.R.S32.HI UR4, URZ, 0x1f, UR9 ;  /* 0x0000001f3f047899 */ /* 0x000fc80008011409 */
[----:B------:R0:W-:Y:S04]  /*db10*/  STL [R1+0x5d0], R0 ;  /* 0x0005d00001007387 */ /* 0x0001e80000100800 */
[----:B------:R1:W-:Y:S01]  /*db20*/  STL [R1+0x5d8], R4 ;  /* 0x0005d80401007387 */ /* 0x0003e20000100800 */
[----:B0-----:R-:W-:Y:S01]  /*db30*/  IADD3 R0, P2, R221, UR9, RZ ;  /* 0x00000009dd007c10 */ /* 0x001fe2000ff5e0ff */
[----:B------:R-:W-:Y:S01]  /*db40*/  UMOV UR9, URZ ;  /* 0x0000003f00097c82 */ /* 0x000fe20008000000 */
[----:B-1----:R-:W-:-:S03]  /*db50*/  IADD3.X R4, R220, UR10, RZ, P0, !PT ;  /* 0x0000000adc047c10 */ /* 0x002fc600087fe4ff */
        /* <DEDUP_REMOVED lines=8> */
[----:B-1----:R-:W-:Y:S01]  /*dbe0*/  IADD3.X R4, R220, UR4, RZ, P2, !PT ;  /* 0x00000004dc047c10 */ /* 0x002fe200097fe4ff */
[----:B------:R-:W-:-:S04]  /*dbf0*/  USHF.R.S32.HI UR60, URZ, 0x1f, UR12 ;  /* 0x0000001f3f3c7899 */ /* 0x000fc8000801140c */
[----:B------:R1:W-:Y:S01]  /*dc00*/  STL [R1+0x5dc], R4 ;  /* 0x0005dc0401007387 */ /* 0x0003e20000100800 */
[----:B0-----:R-:W-:Y:S01]  /*dc10*/  IADD3.X R0, R218, UR4, RZ, P3, !PT ;  /* 0x00000004da007c10 */ /* 0x001fe20009ffe4ff */
[----:B------:R-:W-:-:S04]  /*dc20*/  UMOV UR4, URZ ;  /* 0x0000003f00047c82 */ /* 0x000fc80008000000 */
[----:B------:R0:W-:Y:S01]  /*dc30*/  STL [R1+0x5e4], R0 ;  /* 0x0005e40001007387 */ /* 0x0001e20000100800 */
[----:B-1----:R-:W-:-:S03]  /*dc40*/  IADD3 R4, P0, R221, UR29, RZ ;  /* 0x0000001ddd047c10 */ /* 0x002fc6000ff1e0ff */
[----:B------:R-:W-:Y:S04]  /*dc50*/  STL [R1+0x17c], RZ ;  /* 0x00017cff01007387 */ /* 0x000fe80000100800 */
[----:B------:R-:W-:Y:S01]  /*dc60*/  STL [R1], RZ ;  /* 0x000000ff01007387 */ /* 0x000fe20000100800 */
[----:B0-----:R-:W-:Y:S01]  /*dc70*/  IADD3 R0, P1, R219, UR29, RZ ;  /* 0x0000001ddb007c10 */ /* 0x001fe2000ff3e0ff */
[----:B------:R-:W-:Y:S02]  /*dc80*/  USHF.R.S32.HI UR29, URZ, 0x1f, UR29 ;  /* 0x0000001f3f1d7899 */ /* 0x000fe4000801141d */
[----:B------:R-:W-:Y:S04]  /*dc90*/  STL [R1+0x4], RZ ;  /* 0x000004ff01007387 */ /* 0x000fe80000100800 */
        /* <DEDUP_REMOVED lines=62> */
[----:B------:R0:W-:Y:S04]  /*e080*/  STL [R1+0x5f0], R4 ;  /* 0x0005f00401007387 */ /* 0x0001e80000100800 */
[----:B------:R1:W-:Y:S01]  /*e090*/  STL [R1+0x5f8], R0 ;  /* 0x0005f80001007387 */ /* 0x0003e20000100800 */
[----:B0-----:R-:W-:-:S02]  /*e0a0*/  IADD3.X R4, R220, UR29, RZ, P0, !PT ;  /* 0x0000001ddc047c10 */ /* 0x001fc400087fe4ff */
        /* <DEDUP_REMOVED lines=220> */
[----:B------:R-:W-:Y:S02]  /*ee70*/  IADD3 R5, P0, R221, UR8, RZ ;  /* 0x00000008dd057c10 */ /* 0x000fe4000ff1e0ff */
[----:B-1----:R-:W-:Y:S01]  /*ee80*/  IADD3.X R0, R218, UR11, RZ, P1, !PT ;  /* 0x0000000bda007c10 */ /* 0x002fe20008ffe4ff */
[----:B------:R0:W-:Y:S04]  /*ee90*/  STL [R1+0x74c], R4 ;  /* 0x00074c0401007387 */ /* 0x0001e80000100800 */
[----:B------:R1:W-:Y:S04]  /*eea0*/  STL [R1+0x754], R0 ;  /* 0x0007540001007387 */ /* 0x0003e80000100800 */
[----:B------:R2:W-:Y:S01]  /*eeb0*/  STL [R1+0x760], R5 ;  /* 0x0007600501007387 */ /* 0x0005e20000100800 */
[----:B0-----:R-:W-:Y:S01]  /*eec0*/  IADD3 R4, P1, R219, UR8, RZ ;  /* 0x00000008db047c10 */ /* 0x001fe2000ff3e0ff */
[----:B------:R-:W-:Y:S01]  /*eed0*/  UIADD3 UR8, UP0, UR20, 0x2, URZ ;  /* 0x0000000214087890 */ /* 0x000fe2000ff1e03f */
[----:B-1----:R-:W-:-:S03]  /*eee0*/  LOP3.LUT R0, R3, 0x70, RZ, 0xc0, !PT ;  /* 0x0000007003007812 */ /* 0x002fc600078ec0ff */
[----:B------:R0:W-:Y:S01]  /*eef0*/  STL [R1+0x768], R4 ;  /* 0x0007680401007387 */ /* 0x0001e20000100800 */
[----:B------:R-:W-:Y:S01]  /*ef00*/  IADD3.X R3, R220, UR10, RZ, P0, !PT ;  /* 0x0000000adc037c10 */ /* 0x000fe200087fe4ff */
[----:B------:R-:W-:Y:S01]  /*ef10*/  UIADD3.X UR9, UR9, 0x40000040, URZ, UP0, !UPT ;  /* 0x4000004009097890 */ /* 0x000fe200087fe43f */
[----:B--2---:R-:W-:Y:S01]  /*ef20*/  IADD3 R5, P5, R219, UR12, RZ ;  /* 0x0000000cdb057c10 */ /* 0x004fe2000ffbe0ff */
[----:B------:R-:W-:Y:S02]  /*ef30*/  IMAD R0, R217, 0x80, R0 ;  /* 0x00000080d9007824 */ /* 0x000fe400078e0200 */
[----:B------:R1:W-:Y:S01]  /*ef40*/  STL [R1+0x75c], R3 ;  /* 0x00075c0301007387 */ /* 0x0003e20000100800 */
[----:B0-----:R-:W-:Y:S01]  /*ef50*/  IADD3.X R4, R218, UR10, RZ, P1, !PT ;  /* 0x0000000ada047c10 */ /* 0x001fe20008ffe4ff */
[----:B------:R-:W-:-:S04]  /*ef60*/  UIADD3 UR10, UP1, UR43, 0x2, URZ ;  /* 0x000000022b0a7890 */ /* 0x000fc8000ff3e03f */
[----:B------:R0:W-:Y:S01]  /*ef70*/  STL [R1+0x764], R4 ;  /* 0x0007640401007387 */ /* 0x0001e20000100800 */
[----:B-1----:R-:W-:Y:S01]  /*ef80*/  SHF.R.S32.HI R3, RZ, 0x7, R216 ;  /* 0x00000007ff037819 */ /* 0x002fe200000114d8 */
[----:B------:R-:W-:Y:S02]  /*ef90*/  UIADD3.X UR11, UR4, 0x40000040, URZ, UP1, !UPT ;  /* 0x40000040040b7890 */ /* 0x000fe40008ffe43f */
[----:B------:R-:W-:Y:S02]  /*efa0*/  USHF.R.S32.HI UR4, URZ, 0x1f, UR7 ;  /* 0x0000001f3f047899 */ /* 0x000fe40008011407 */
[----:B------:R1:W-:Y:S01]  /*efb0*/  STL [R1+0xe40], R3 ;  /* 0x000e400301007387 */ /* 0x0003e20000100800 */
[----:B0-----:R-:W-:-:S03]  /*efc0*/  IADD3 R4, P2, R221, UR5, RZ ;  /* 0x00000005dd047c10 */ /* 0x001fc6000ff5e0ff */
[----:B------:R-:W-:Y:S04]  /*efd0*/  STL [R1+0xde0], R0 ;  /* 0x000de00001007387 */ /* 0x000fe80000100800 */
[----:B------:R0:W-:Y:S01]  /*efe0*/  STL [R1+0x770], R4 ;  /* 0x0007700401007387 */ /* 0x0001e20000100800 */
[----:B-1----:R-:W-:Y:S01]  /*eff0*/  IADD3 R3, P3, R219, UR5, RZ ;  /* 0x00000005db037c10 */ /* 0x002fe2000ff7e0ff */
[----:B------:R-:W-:-:S04]  /*f000*/  USHF.R.S32.HI UR5, URZ, 0x1f, UR6 ;  /* 0x0000001f3f057899 */ /* 0x000fc80008011406 */
[----:B------:R1:W-:Y:S01]  /*f010*/  STL [R1+0x778], R3 ;  /* 0x0007780301007387 */ /* 0x0003e20000100800 */
[----:B0-----:R-:W-:-:S05]  /*f020*/  IADD3 R4, P0, R221, UR61, RZ ;  /* 0x0000003ddd047c10 */ /* 0x001fca000ff1e0ff */
[----:B------:R0:W-:Y:S01]  /*f030*/  STL [R1+0x780], R4 ;  /* 0x0007800401007387 */ /* 0x0001e20000100800 */
[----:B-1----:R-:W-:-:S05]  /*f040*/  IADD3 R3, P1, R219, UR61, RZ ;  /* 0x0000003ddb037c10 */ /* 0x002fca000ff3e0ff */
[----:B------:R1:W-:Y:S01]  /*f050*/  STL [R1+0x788], R3 ;  /* 0x0007880301007387 */ /* 0x0003e20000100800 */
[----:B0-----:R-:W-:-:S05]  /*f060*/  IADD3 R4, P4, R221, UR12, RZ ;  /* 0x0000000cdd047c10 */ /* 0x001fca000ff9e0ff */
[----:B------:R0:W-:Y:S01]  /*f070*/  STL [R1+0x790], R4 ;  /* 0x0007900401007387 */ /* 0x0001e20000100800 */
[----:B-1----:R-:W-:-:S03]  /*f080*/  IADD3.X R3, R220, UR13, RZ, P2, !PT ;  /* 0x0000000ddc037c10 */ /* 0x002fc600097fe4ff */
[----:B------:R1:W-:Y:S04]  /*f090*/  STL [R1+0x798], R5 ;  /* 0x0007980501007387 */ /* 0x0003e80000100800 */
[----:B------:R2:W-:Y:S01]  /*f0a0*/  STL [R1+0x76c], R3 ;  /* 0x00076c0301007387 */ /* 0x0005e20000100800 */
[----:B0-----:R-:W-:Y:S01]  /*f0b0*/  IADD3.X R4, R218, UR13, RZ, P3, !PT ;  /* 0x0000000dda047c10 */ /* 0x001fe20009ffe4ff */
[----:B------:R-:W-:Y:S01]  /*f0c0*/  UIADD3.64 UR12, UR8, 0x2, URZ ;  /* 0x00000002080c7897 */ /* 0x000fe2000fffe03f */
[----:B-1----:R-:W-:-:S03]  /*f0d0*/  IADD3 R5, P3, R219, UR16, RZ ;  /* 0x00000010db057c10 */ /* 0x002fc6000ff7e0ff */
[----:B------:R0:W-:Y:S01]  /*f0e0*/  STL [R1+0x774], R4 ;  /* 0x0007740401007387 */ /* 0x0001e20000100800 */
[----:B--2---:R-:W-:-:S05]  /*f0f0*/  IADD3 R3, P2, R221, UR16, RZ ;  /* 0x00000010dd037c10 */ /* 0x004fca000ff5e0ff */
[----:B------:R1:W-:Y:S01]  /*f100*/  STL [R1+0x7a0], R3 ;  /* 0x0007a00301007387 */ /* 0x0003e20000100800 */
[----:B0-----:R-:W-:-:S03]  /*f110*/  IADD3.X R4, R220, UR17, RZ, P0, !PT ;  /* 0x00000011dc047c10 */ /* 0x001fc600087fe4ff */
[----:B------:R0:W-:Y:S04]  /*f120*/  STL [R1+0x7a8], R5 ;  /* 0x0007a80501007387 */ /* 0x0001e80000100800 */
[----:B------:R2:W-:Y:S01]  /*f130*/  STL [R1+0x77c], R4 ;  /* 0x00077c0401007387 */ /* 0x0005e20000100800 */
[----:B-1----:R-:W-:Y:S01]  /*f140*/  IADD3.X R3, R218, UR17, RZ, P1, !PT ;  /* 0x00000011da037c10 */ /* 0x002fe20008ffe4ff */
[----:B------:R-:W-:Y:S01]  /*f150*/  UIADD3.64 UR16, UR8, 0x4, URZ ;  /* 0x0000000408107897 */ /* 0x000fe2000fffe03f */
[----:B0-----:R-:W-:-:S03]  /*f160*/  IADD3 R5, P1, R219, UR59, RZ ;  /* 0x0000003bdb057c10 */ /* 0x001fc6000ff3e0ff */
        /* <DEDUP_REMOVED lines=10> */
[----:B--2---:R-:W-:Y:S02]  /*f210*/  IADD3 R3, P4, R221, UR54, RZ ;  /* 0x00000036dd037c10 */ /* 0x004fe4000ff9e0ff */
[----:B------:R-:W-:-:S03]  /*f220*/  ULDC UR61, c[0x0][0x238] ;  /* 0x00008e00003d7ab9 */ /* 0x000fc60000000800 */
        /* <DEDUP_REMOVED lines=14> */
[----:B------:R-:W-:Y:S02]  /*f310*/  UIADD3.64 UR52, UR8, 0x202, URZ ;  /* 0x0000020208347897 */ /* 0x000fe4000fffe03f */
[----:B------:R-:W-:Y:S01]  /*f320*/  UIADD3.64 UR52, UR8, 0x604, URZ ;  /* 0x0000060408347897 */ /* 0x000fe2000fffe03f */
[----:B0-----:R-:W-:Y:S01]  /*f330*/  IADD3 R5, P1, R219, UR50, RZ ;  /* 0x00000032db057c10 */ /* 0x001fe2000ff3e0ff */
        /* <DEDUP_REMOVED lines=78> */
[----:B-1----:R-:W-:Y:S02]  /*f820*/  IADD3.X R3, R218, UR47, RZ, P1, !PT ;  /* 0x0000002fda037c10 */ /* 0x002fe40008ffe4ff */
        /* <DEDUP_REMOVED lines=18> */
[----:B0-----:R-:W-:-:S03]  /*f950*/  LOP3.LUT R5, R0, 0x20, RZ, 0x3c, !PT ;  /* 0x0000002000057812 */ /* 0x001fc600078e3cff */
[----:B------:R0:W-:Y:S01]  /*f960*/  STL [R1+0x864], R3 ;  /* 0x0008640301007387 */ /* 0x0001e20000100800 */
[----:B--2---:R-:W-:-:S05]  /*f970*/  LOP3.LUT R4, R0, 0x10, RZ, 0x3c, !PT ;  /* 0x0000001000047812 */ /* 0x004fca00078e3cff */
[----:B------:R1:W-:Y:S01]  /*f980*/  STL [R1+0xdfc], R4 ;  /* 0x000dfc0401007387 */ /* 0x0003e20000100800 */
[----:B0-----:R-:W-:-:S03]  /*f990*/  LOP3.LUT R3, R0, 0x30, RZ, 0x3c, !PT ;  /* 0x0000003000037812 */ /* 0x001fc600078e3cff */
[----:B------:R0:W-:Y:S04]  /*f9a0*/  STL [R1+0xdf8], R5 ;  /* 0x000df80501007387 */ /* 0x0001e80000100800 */
[----:B------:R2:W-:Y:S01]  /*f9b0*/  STL [R1+0xdf4], R3 ;  /* 0x000df40301007387 */ /* 0x0005e20000100800 */
[C---:B-1----:R-:W-:Y:S02]  /*f9c0*/  LOP3.LUT R4, R0.reuse, 0x40, RZ, 0x3c, !PT ;  /* 0x0000004000047812 */ /* 0x042fe400078e3cff */
[----:B0-----:R-:W-:-:S03]  /*f9d0*/  LOP3.LUT R5, R0, 0x50, RZ, 0x3c, !PT ;  /* 0x0000005000057812 */ /* 0x001fc600078e3cff */
[----:B------:R0:W-:Y:S01]  /*f9e0*/  STL [R1+0xdf0], R4 ;  /* 0x000df00401007387 */ /* 0x0001e20000100800 */
[----:B--2---:R-:W-:-:S03]  /*f9f0*/  LOP3.LUT R3, R0, 0x60, RZ, 0x3c, !PT ;  /* 0x0000006000037812 */ /* 0x004fc600078e3cff */
[----:B------:R-:W-:Y:S04]  /*fa00*/  STL [R1+0xdec], R5 ;  /* 0x000dec0501007387 */ /* 0x000fe80000100800 */
[----:B------:R1:W-:Y:S01]  /*fa10*/  STL [R1+0xde8], R3 ;  /* 0x000de80301007387 */ /* 0x0003e20000100800 */
[----:B0-----:R-:W-:Y:S02]  /*fa20*/  LOP3.LUT R4, R0, 0x70, RZ, 0x3c, !PT ;  /* 0x0000007000047812 */ /* 0x001fe400078e3cff */
[----:B------:R-:W-:-:S03]  /*fa30*/  IADD3 R0, P6, R221, UR22, RZ ;  /* 0x00000016dd007c10 */ /* 0x000fc6000ffde0ff */
[----:B------:R0:W-:Y:S01]  /*fa40*/  STL [R1+0xde4], R4 ;  /* 0x000de40401007387 */ /* 0x0001e20000100800 */
[----:B-1----:R-:W-:-:S03]  /*fa50*/  IADD3 R3, P3, R219, UR22, RZ ;  /* 0x00000016db037c10 */ /* 0x002fc6000ff7e0ff */
[----:B------:R1:W-:Y:S01]  /*fa60*/  STL [R1+0x890], R0 ;  /* 0x0008900001007387 */ /* 0x0003e20000100800 */
[----:B------:R-:W-:-:S03]  /*fa70*/  UMOV UR22, UR43 ;  /* 0x0000002b00167c82 */ /* 0x000fc60008000000 */
[----:B------:R2:W-:Y:S01]  /*fa80*/  STL [R1+0x898], R3 ;  /* 0x0008980301007387 */ /* 0x0005e20000100800 */
[----:B0-----:R-:W-:Y:S02]  /*fa90*/  IADD3 R4, P2, R221, UR23, RZ ;  /* 0x00000017dd047c10 */ /* 0x001fe4000ff5e0ff */
[----:B-1----:R-:W-:-:S03]  /*faa0*/  IADD3.X R0, R220, UR31, RZ, P1, !PT ;  /* 0x0000001fdc007c10 */ /* 0x002fc60008ffe4ff */
[----:B------:R0:W-:Y:S01]  /*fab0*/  STL [R1+0x8a0], R4 ;  /* 0x0008a00401007387 */ /* 0x0001e20000100800 */
[----:B--2---:R-:W-:-:S03]  /*fac0*/  IADD3 R3, P1, R219, UR23, RZ ;  /* 0x00000017db037c10 */ /* 0x004fc6000ff3e0ff */
[----:B------:R1:W-:Y:S01]  /*fad0*/  STL [R1+0x86c], R0 ;  /* 0x00086c0001007387 */ /* 0x0003e20000100800 */
[----:B------:R-:W-:-:S03]  /*fae0*/  UMOV UR23, 0x40000040 ;  /* 0x4000004000177882 */ /* 0x000fc60000000000 */
[----:B------:R2:W-:Y:S01]  /*faf0*/  STL [R1+0x8a8], R3 ;  /* 0x0008a80301007387 */ /* 0x0005e20000100800 */
[----:B0-----:R-:W-:Y:S02]  /*fb00*/  IADD3.X R4, R218, UR31, RZ, P0, !PT ;  /* 0x0000001fda047c10 */ /* 0x001fe400087fe4ff */
[----:B-1----:R-:W-:-:S03]  /*fb10*/  IADD3 R0, P0, R221, UR26, RZ ;  /* 0x0000001add007c10 */ /* 0x002fc6000ff1e0ff */
[----:B------:R0:W-:Y:S01]  /*fb20*/  STL [R1+0x874], R4 ;  /* 0x0008740401007387 */ /* 0x0001e20000100800 */
[----:B--2---:R-:W-:-:S03]  /*fb30*/  IADD3.X R3, R220, UR34, RZ, P5, !PT ;  /* 0x00000022dc037c10 */ /* 0x004fc6000affe4ff */
[----:B------:R1:W-:Y:S04]  /*fb40*/  STL [R1+0x8b0], R0 ;  /* 0x0008b00001007387 */ /* 0x0003e80000100800 */
[----:B------:R2:W-:Y:S01]  /*fb50*/  STL [R1+0x87c], R3 ;  /* 0x00087c0301007387 */ /* 0x0005e20000100800 */
[----:B0-----:R-:W-:Y:S02]  /*fb60*/  IADD3 R4, P5, R219, UR26, RZ ;  /* 0x0000001adb047c10 */ /* 0x001fe4000ffbe0ff */
[----:B-1----:R-:W-:-:S03]  /*fb70*/  IADD3.X R0, R218, UR34, RZ, P4, !PT ;  /* 0x00000022da007c10 */ /* 0x002fc6000a7fe4ff */
[----:B------:R-:W-:Y:S01]  /*fb80*/  STL [R1+0x8b8], R4 ;  /* 0x0008b80401007387 */ /* 0x000fe20000100800 */
[----:B--2---:R-:W-:-:S03]  /*fb90*/  IADD3 R3, P4, R221, UR27, RZ ;  /* 0x0000001bdd037c10 */ /* 0x004fc6000ff9e0ff */
[----:B------:R0:W-:Y:S04]  /*fba0*/  STL [R1+0x884], R0 ;  /* 0x0008840001007387 */ /* 0x0001e80000100800 */
[----:B------:R1:W-:Y:S01]  /*fbb0*/  STL [R1+0x8c0], R3 ;  /* 0x0008c00301007387 */ /* 0x0003e20000100800 */
[----:B0-----:R-:W-:Y:S02]  /*fbc0*/  IADD3.X R0, R220, UR35, RZ, P6, !PT ;  /* 0x00000023dc007c10 */ /* 0x001fe4000b7fe4ff */
[----:B------:R-:W-:Y:S02]  /*fbd0*/  IADD3 R4, P6, R219, UR27, RZ ;  /* 0x0000001bdb047c10 */ /* 0x000fe4000ffde0ff */
[----:B-1----:R-:W-:Y:S01]  /*fbe0*/  IADD3.X R3, R218, UR35, RZ, P3, !PT ;  /* 0x00000023da037c10 */ /* 0x002fe20009ffe4ff */
[----:B------:R0:W-:Y:S04]  /*fbf0*/  STL [R1+0x88c], R0 ;  /* 0x00088c0001007387 */ /* 0x0001e80000100800 */
[----:B------:R1:W-:Y:S04]  /*fc00*/  STL [R1+0x8c8], R4 ;  /* 0x0008c80401007387 */ /* 0x0003e80000100800 */
[----:B------:R2:W-:Y:S01]  /*fc10*/  STL [R1+0x894], R3 ;  /* 0x0008940301007387 */ /* 0x0005e20000100800 */
[----:B0-----:R-:W-:-:S02]  /*fc20*/  IADD3 R0, P3, R221, UR61, RZ ;  /* 0x0000003ddd007c10 */ /* 0x001fc4000ff7e0ff */
[----:B-1----:R-:W-:-:S03]  /*fc30*/  IADD3.X R4, R220, UR38, RZ, P2, !PT ;  /* 0x00000026dc047c10 */ /* 0x002fc600097fe4ff */
[----:B------:R0:W-:Y:S01]  /*fc40*/  STL [R1+0x8d0], R0 ;  /* 0x0008d00001007387 */ /* 0x0001e20000100800 */
[----:B--2---:R-:W-:-:S03]  /*fc50*/  IADD3 R3, P2, R219, UR21, RZ ;  /* 0x00000015db037c10 */ /* 0x004fc6000ff5e0ff */
[----:B------:R1:W-:Y:S04]  /*fc60*/  STL [R1+0x89c], R4 ;  /* 0x00089c0401007387 */ /* 0x0003e80000100800 */
[----:B------:R2:W-:Y:S01]  /*fc70*/  STL [R1+0x8d8], R3 ;  /* 0x0008d80301007387 */ /* 0x0005e20000100800 */
[----:B0-----:R-:W-:Y:S02]  /*fc80*/  IADD3.X R0, R218, UR38, RZ, P1, !PT ;  /* 0x00000026da007c10 */ /* 0x001fe40008ffe4ff */
[----:B-1----:R-:W-:-:S03]  /*fc90*/  IADD3.X R4, R220, UR39, RZ, P0, !PT ;  /* 0x00000027dc047c10 */ /* 0x002fc600087fe4ff */
[----:B------:R0:W-:Y:S01]  /*fca0*/  STL [R1+0x8a4], R0 ;  /* 0x0008a40001007387 */ /* 0x0001e20000100800 */
[----:B--2---:R-:W-:-:S03]  /*fcb0*/  IADD3.X R3, R218, UR39, RZ, P5, !PT ;  /* 0x00000027da037c10 */ /* 0x004fc6000affe4ff */
        /* <DEDUP_REMOVED lines=8> */
[----:B0-----:R-:W-:-:S05]  /*fd40*/  IADD3.X R0, R218, UR30, RZ, P2, !PT ;  /* 0x0000001eda007c10 */ /* 0x001fca00097fe4ff */
[----:B------:R1:W-:Y:S02]  /*fd50*/  STL [R1+0x8d4], R0 ;  /* 0x0008d40001007387 */ /* 0x0003e40000100800 */
.L_x_2:
[----:B-12---:R-:W2:Y:S04]  /*fd60*/  LDL R4, [R1+0x17c] ;  /* 0x00017c0001047983 */ /* 0x006ea80000100800 */
[----:B------:R-:W-:Y:S04]  /*fd70*/  STL [R1+0x1404], R233 ;  /* 0x001404e901007387 */ /* 0x000fe80000100800 */
        /* <DEDUP_REMOVED lines=102> */
[----:B------:R-:W-:Y:S04]  /*103e0*/  STL.64 [R1+0x1060], R214 ;  /* 0x001060d601007387 */ /* 0x000fe80000100a00 */
        /* <DEDUP_REMOVED lines=95> */
[----:B------:R-:W-:Y:S04]  /*109e0*/  STL [R1+0xf60], R151 ;  /* 0x000f609701007387 */ /* 0x000fe80000100800 */
[----:B------:R0:W-:Y:S04]  /*109f0*/  STL [R1+0xf4c], R24 ;  /* 0x000f4c1801007387 */ /* 0x0001e80000100800 */
[----:B0-----:R-:W3:Y:S04]  /*10a00*/  LDL.LU R24, [R1+0xcb0] ;  /* 0x000cb00001187983 */ /* 0x001ee80000300800 */
[----:B------:R0:W-:Y:S04]  /*10a10*/  STL [R1+0xf48], R25 ;  /* 0x000f481901007387 */ /* 0x0001e80000100800 */
[----:B0-----:R-:W4:Y:S04]  /*10a20*/  LDL.LU R25, [R1+0xc84] ;  /* 0x000c840001197983 */ /* 0x001f280000300800 */
        /* <DEDUP_REMOVED lines=110> */
[----:B------:R0:W-:Y:S01]  /*11110*/  STL [R1+0xe68], R81 ;  /* 0x000e685101007387 */ /* 0x0001e20000100800 */
[----:B------:R-:W-:-:S03]  /*11120*/  MOV R150, UR48 ;  /* 0x0000003000967c02 */ /* 0x000fc60008000f00 */
        /* <DEDUP_REMOVED lines=10> */
[----:B------:R0:W-:Y:S04]  /*111d0*/  STL [R1+0xe58], R85 ;  /* 0x000e585501007387 */ /* 0x0001e80000100800 */
[----:B0-----:R-:W4:Y:S04]  /*111e0*/  LDL.LU R85, [R1+0xb94] ;  /* 0x000b940001557983 */ /* 0x001f280000300800 */
[----:B------:R0:W-:Y:S04]  /*111f0*/  STL [R1+0xe54], R86 ;  /* 0x000e545601007387 */ /* 0x0001e80000100800 */
[----:B0-----:R-:W4:Y:S01]  /*11200*/  LDL.LU R86, [R1+0xbb8] ;  /* 0x000bb80001567983 */ /* 0x001f220000300800 */
[----:B------:R-:W-:-:S02]  /*11210*/  PRMT R88, RZ, 0x7610, R88 ;  /* 0x00007610ff587816 */ /* 0x000fc40000000058 */
[----:B------:R-:W-:Y:S01]  /*11220*/  PRMT R233, RZ, 0x7610, R233 ;  /* 0x00007610ffe97816 */ /* 0x000fe200000000e9 */
[----:B------:R-:W-:Y:S04]  /*11230*/  STL [R1+0xe50], R87 ;  /* 0x000e505701007387 */ /* 0x000fe80000100800 */
[----:B-----5:R-:W-:Y:S04]  /*11240*/  STL [R1+0xe48], R2 ;  /* 0x000e480201007387 */ /* 0x020fe80000100800 */
[----:B------:R-:W-:Y:S04]  /*11250*/  STL [R1+0x1160], R150 ;  /* 0x0011609601007387 */ /* 0x000fe80000100800 */
[----:B------:R0:W-:Y:S04]  /*11260*/  STL [R1+0xe1c], R0 ;  /* 0x000e1c0001007387 */ /* 0x0001e80000100800 */
[----:B------:R-:W-:Y:S04]  /*11270*/  STL [R1+0x1164], R151 ;  /* 0x0011649701007387 */ /* 0x000fe80000100800 */
[----:B------:R1:W-:Y:S01]  /*11280*/  STL [R1+0xe10], R5 ;  /* 0x000e100501007387 */ /* 0x0003e20000100800 */
[----:B0-----:R-:W-:-:S05]  /*11290*/  MOV R0, UR7 ;  /* 0x0000000700007c02 */ /* 0x001fca0008000f00 */
[----:B------:R0:W-:Y:S01]  /*112a0*/  STL [R1+0xe0c], R0 ;  /* 0x000e0c0001007387 */ /* 0x0001e20000100800 */
[----:B-1----:R-:W-:-:S05]  /*112b0*/  MOV R5, UR6 ;  /* 0x0000000600057c02 */ /* 0x002fca0008000f00 */
[----:B------:R1:W-:Y:S01]  /*112c0*/  STL [R1+0xe08], R5 ;  /* 0x000e080501007387 */ /* 0x0003e20000100800 */
[----:B0-----:R-:W-:-:S05]  /*112d0*/  MOV R0, UR5 ;  /* 0x0000000500007c02 */ /* 0x001fca0008000f00 */
[----:B------:R0:W-:Y:S01]  /*112e0*/  STL [R1+0xe04], R0 ;  /* 0x000e040001007387 */ /* 0x0001e20000100800 */
[----:B-1----:R-:W-:-:S05]  /*112f0*/  MOV R5, UR4 ;  /* 0x0000000400057c02 */ /* 0x002fca0008000f00 */
[----:B------:R1:W-:Y:S01]  /*11300*/  STL [R1+0xe00], R5 ;  /* 0x000e000501007387 */ /* 0x0003e20000100800 */
[----:B0-----:R-:W2:Y:S03]  /*11310*/  LDC R0, c[0x0][0x230] ;  /* 0x00008c00ff007b82 */ /* 0x001ea60000000800 */
[----:B------:R-:W-:Y:S04]  /*11320*/  STL [R1+0x116c], R219 ;  /* 0x00116cdb01007387 */ /* 0x000fe80000100800 */
[----:B------:R-:W-:Y:S01]  /*11330*/  STL [R1+0x1168], R218 ;  /* 0x001168da01007387 */ /* 0x000fe20000100800 */
[----:B--2---:R-:W-:-:S05]  /*11340*/  IMAD R0, R4, -0x80, R0 ;  /* 0xffffff8004007824 */ /* 0x004fca00078e0200 */
[C---:B------:R-:W-:Y:S01]  /*11350*/  ISETP.GT.AND P0, PT, R0.reuse, RZ, PT ;  /* 0x000000ff0000720c */ /* 0x040fe20003f04270 */
[----:B------:R-:W-:Y:S01]  /*11360*/  STL [R1+0x1170], R221 ;  /* 0x001170dd01007387 */ /* 0x000fe20000100800 */
[----:B------:R-:W-:-:S11]  /*11370*/  ISETP.GT.AND P1, PT, R0, 0x1, PT ;  /* 0x000000010000780c */ /* 0x000fd60003f24270 */
[----:B------:R-:W-:Y:S02]  /*11380*/  @P0 IMAD.MOV.U32 R4, RZ, RZ, R219 ;  /* 0x000000ffff040224 */ /* 0x000fe400078e00db */
[----:B-1----:R-:W-:-:S05]  /*11390*/  @P0 IMAD.MOV.U32 R5, RZ, RZ, R218 ;  /* 0x000000ffff050224 */ /* 0x002fca00078e00da */
[----:B------:R0:W2:Y:S01]  /*113a0*/  @P0 LDG.E.U8 R88, desc[UR56][R4.64] ;  /* 0x0000003804580981 */ /* 0x0000a2000c1e1100 */
[----:B------:R-:W-:Y:S02]  /*113b0*/  PRMT R3, RZ, 0x7610, R3 ;  /* 0x00007610ff037816 */ /* 0x000fe40000000003 */
[----:B------:R-:W-:Y:S01]  /*113c0*/  PRMT R229, RZ, 0x7610, R229 ;  /* 0x00007610ffe57816 */ /* 0x000fe200000000e5 */
[----:B------:R1:W-:Y:S01]  /*113d0*/  STL [R1+0xf5c], R220 ;  /* 0x000f5cdc01007387 */ /* 0x0003e20000100800 */
[----:B------:R-:W-:Y:S01]  /*113e0*/  ISETP.GT.AND P2, PT, R0, 0x2, PT ;  /* 0x000000020000780c */ /* 0x000fe20003f44270 */
[----:B0-----:R-:W-:Y:S02]  /*113f0*/  @P0 IMAD.MOV.U32 R4, RZ, RZ, R221 ;  /* 0x000000ffff040224 */ /* 0x001fe400078e00dd */
[----:B------:R-:W-:Y:S02]  /*11400*/  @P0 IMAD.MOV.U32 R5, RZ, RZ, R220 ;  /* 0x000000ffff050224 */ /* 0x000fe400078e00dc */
[----:B-1----:R-:W3:Y:S04]  /*11410*/  LDL.LU R220, [R1+0x8c0] ;  /* 0x0008c00001dc7983 */ /* 0x002ee80000300800 */
[----:B------:R-:W4:Y:S04]  /*11420*/  @P0 LDG.E.U8 R233, desc[UR56][R4.64] ;  /* 0x0000003804e90981 */ /* 0x000f28000c1e1100 */
[----:B----4-:R0:W-:Y:S04]  /*11430*/  STL [R1+0x120], R233 ;  /* 0x000120e901007387 */ /* 0x0101e80000100800 */
[----:B0-----:R-:W4:Y:S04]  /*11440*/  LDL.LU R233, [R1+0x1404] ;  /* 0x0014040001e97983 */ /* 0x001f280000300800 */
[----:B------:R-:W2:Y:S04]  /*11450*/  LDL R4, [R1+0x8d4] ;  /* 0x0008d40001047983 */ /* 0x000ea80000100800 */
[----:B------:R-:W2:Y:S02]  /*11460*/  LDL R5, [R1+0x8d8] ;  /* 0x0008d80001057983 */ /* 0x000ea40000100800 */
[----:B--2---:R-:W-:-:S04]  /*11470*/  @P1 LOP3.LUT R5, R5, R4, RZ, 0x3c, !PT ;  /* 0x0000000405051212 */ /* 0x004fc800078e3cff */
[----:B------:R-:W-:-:S04]  /*11480*/  @P1 LOP3.LUT R4, R5, R4, RZ, 0x3c, !PT ;  /* 0x0000000405041212 */ /* 0x000fc800078e3cff */
[----:B------:R-:W-:-:S05]  /*11490*/  @P1 LOP3.LUT R5, R5, R4, RZ, 0x3c, !PT ;  /* 0x0000000405051212 */ /* 0x000fca00078e3cff */
[----:B------:R0:W2:Y:S04]  /*114a0*/  @P1 LDG.E.U8 R3, desc[UR56][R4.64] ;  /* 0x0000003804031981 */ /* 0x0000a8000c1e1100 */
[----:B------:R-:W0:Y:S04]  /*114b0*/  LDL R4, [R1+0x8cc] ;  /* 0x0008cc0001047983 */ /* 0x000e280000100800 */
[----:B------:R-:W0:Y:S01]  /*114c0*/  LDL R5, [R1+0x8d0] ;  /* 0x0008d00001057983 */ /* 0x000e220000100800 */
[----:B------:R-:W-:Y:S02]  /*114d0*/  PRMT R225, RZ, 0x7610, R225 ;  /* 0x00007610ffe17816 */ /* 0x000fe400000000e1 */
[----:B------:R-:W-:-:S02]  /*114e0*/  PRMT R210, RZ, 0x7610, R210 ;  /* 0x00007610ffd27816 */ /* 0x000fc400000000d2 */
[----:B------:R-:W-:Y:S02]  /*114f0*/  ISETP.GT.AND P0, PT, R0, 0x3, PT ;  /* 0x000000030000780c */ /* 0x000fe40003f04270 */
[----:B0-----:R-:W-:-:S04]  /*11500*/  @P1 LOP3.LUT R5, R5, R4, RZ, 0x3c, !PT ;  /* 0x0000000405051212 */ /* 0x001fc800078e3cff */
[----:B------:R-:W-:-:S04]  /*11510*/  @P1 LOP3.LUT R4, R5, R4, RZ, 0x3c, !PT ;  /* 0x0000000405041212 */ /* 0x000fc800078e3cff */
[----:B------:R-:W-:-:S05]  /*11520*/  @P1 LOP3.LUT R5, R5, R4, RZ, 0x3c, !PT ;  /* 0x0000000405051212 */ /* 0x000fca00078e3cff */
[----:B------:R-:W3:Y:S04]  /*11530*/  @P1 LDG.E.U8 R229, desc[UR56][R4.64] ;  /* 0x0000003804e51981 */ /* 0x000ee8000c1e1100 */
[----:B---3--:R0:W-:Y:S04]  /*11540*/  STL [R1+0x11c], R229 ;  /* 0x00011ce501007387 */ /* 0x0081e80000100800 */
[----:B0-----:R-:W3:Y:S04]  /*11550*/  LDL.LU R229, [R1+0x1400] ;  /* 0x0014000001e57983 */ /* 0x001ee80000300800 */
[----:B------:R-:W4:Y:S04]  /*11560*/  LDL R4, [R1+0x8c4] ;  /* 0x0008c40001047983 */ /* 0x000f280000100800 */
[----:B------:R-:W4:Y:S01]  /*11570*/  LDL R5, [R1+0x8c8] ;  /* 0x0008c80001057983 */ /* 0x000f220000100800 */
[----:B------:R-:W-:-:S02]  /*11580*/  PRMT R89, RZ, 0x7610, R89 ;  /* 0x00007610ff597816 */ /* 0x000fc40000000059 */
[----:B------:R-:W-:Y:S02]  /*11590*/  PRMT R209, RZ, 0x7610, R209 ;  /* 0x00007610ffd17816 */ /* 0x000fe400000000d1 */
[----:B------:R-:W-:Y:S02]  /*115a0*/  ISETP.GT.AND P1, PT, R0, 0x4, PT ;  /* 0x000000040000780c */ /* 0x000fe40003f24270 */
[----:B----4-:R-:W-:-:S04]  /*115b0*/  @P2 LOP3.LUT R5, R5, R4, RZ, 0x3c, !PT ;  /* 0x0000000405052212 */ /* 0x010fc800078e3cff */
[----:B------:R-:W-:-:S04]  /*115c0*/  @P2 LOP3.LUT R4, R5, R4, RZ, 0x3c, !PT ;  /* 0x0000000405042212 */ /* 0x000fc800078e3cff */
[----:B------:R-:W-:-:S05]  /*115d0*/  @P2 LOP3.LUT R5, R5, R4, RZ, 0x3c, !PT ;  /* 0x0000000405052212 */ /* 0x000fca00078e3cff */
[----:B------:R-:W4:Y:S04]  /*115e0*/  @P2 LDG.E.U8 R225, desc[UR56][R4.64] ;  /* 0x0000003804e12981 */ /* 0x000f28000c1e1100 */
[----:B----4-:R0:W-:Y:S04]  /*115f0*/  STL [R1+0x114], R225 ;  /* 0x000114e101007387 */ /* 0x0101e80000100800 */
[----:B0-----:R-:W4:Y:S04]  /*11600*/  LDL.LU R225, [R1+0x13fc] ;  /* 0x0013fc0001e17983 */ /* 0x001f280000300800 */
[----:B------:R-:W2:Y:S01]  /*11610*/  LDL R5, [R1+0x8bc] ;  /* 0x0008bc0001057983 */ /* 0x000ea20000100800 */
[----:B------:R-:W-:-:S03]  /*11620*/  @P2 IMAD.MOV.U32 R4, RZ, RZ, R220 ;  /* 0x000000ffff042224 */ /* 0x000fc600078e00dc */
[----:B------:R-:W-:Y:S04]  /*11630*/  STL [R1+0x1174], R220 ;  /* 0x001174dc01007387 */ /* 0x000fe80000100800 */
[----:B--2---:R-:W2:Y:S04]  /*11640*/  @P2 LDG.E.U8 R210, desc[UR56][R4.64] ;  /* 0x0000003804d22981 */ /* 0x004ea8000c1e1100 */
[----:B------:R-:W3:Y:S04]  /*11650*/  LDL R4, [R1+0x8b4] ;  /* 0x0008b40001047983 */ /* 0x000ee80000100800 */
[----:B------:R-:W3:Y:S01]  /*11660*/  LDL R5, [R1+0x8b8] ;  /* 0x0008b80001057983 */ /* 0x000ee20000100800 */
[----:B------:R-:W-:-:S02]  /*11670*/  PRMT R217, RZ, 0x7610, R217 ;  /* 0x00007610ffd97816 */ /* 0x000fc400000000d9 */
[----:B------:R-:W-:Y:S02]  /*11680*/  PRMT R22, RZ, 0x7610, R22 ;  /* 0x00007610ff167816 */ /* 0x000fe40000000016 */
[----:B------:R-:W-:Y:S01]  /*11690*/  ISETP.GT.AND P2, PT, R0, 0x5, PT ;  /* 0x000000050000780c */ /* 0x000fe20003f44270 */
[----:B--2---:R-:W-:Y:S01]  /*116a0*/  STL [R1+0x13c4], R210 ;  /* 0x0013c4d201007387 */ /* 0x004fe20000100800 */
[----:B---3--:R-:W-:-:S04]  /*116b0*/  @P0 LOP3.LUT R5, R5, R4, RZ, 0x3c, !PT ;  /* 0x0000000405050212 */ /* 0x008fc800078e3cff */
[----:B------:R-:W-:-:S04]  /*116c0*/  @P0 LOP3.LUT R4, R5, R4, RZ, 0x3c, !PT ;  /* 0x0000000405040212 */ /* 0x000fc800078e3cff */
[----:B------:R-:W-:-:S05]  /*116d0*/  @P0 LOP3.LUT R5, R5, R4, RZ, 0x3c, !PT ;  /* 0x0000000405050212 */ /* 0x000fca00078e3cff */
[----:B------:R0:W2:Y:S04]  /*116e0*/  @P0 LDG.E.U8 R89, desc[UR56][R4.64] ;  /* 0x0000003804590981 */ /* 0x0000a8000c1e1100 */
[----:B------:R-:W0:Y:S04]  /*116f0*/  LDL R4, [R1+0x8ac] ;  /* 0x0008ac0001047983 */ /* 0x000e280000100800 */
[----:B------:R-:W0:Y:S02]  /*11700*/  LDL R5, [R1+0x8b0] ;  /* 0x0008b00001057983 */ /* 0x000e240000100800 */
[----:B0-----:R-:W-:-:S04]  /*11710*/  @P0 LOP3.LUT R5, R5, R4, RZ, 0x3c, !PT ;  /* 0x0000000405050212 */ /* 0x001fc800078e3cff */
[----:B------:R-:W-:-:S04]  /*11720*/  @P0 LOP3.LUT R4, R5, R4, RZ, 0x3c, !PT ;  /* 0x0000000405040212 */ /* 0x000fc800078e3cff */
[----:B------:R-:W-:-:S05]  /*11730*/  @P0 LOP3.LUT R5, R5, R4, RZ, 0x3c, !PT ;  /* 0x0000000405050212 */ /* 0x000fca00078e3cff */
[----:B------:R-:W3:Y:S04]  /*11740*/  @P0 LDG.E.U8 R209, desc[UR56][R4.64] ;  /* 0x0000003804d10981 */ /* 0x000ee8000c1e1100 */
[----:B------:R-:W4:Y:S04]  /*11750*/  LDL R4, [R1+0x8a4] ;  /* 0x0008a40001047983 */ /* 0x000f280000100800 */
[----:B------:R-:W4:Y:S04]  /*11760*/  LDL R5, [R1+0x8a8] ;  /* 0x0008a80001057983 */ /* 0x000f280000100800 */
[----:B---3--:R-:W-:Y:S01]  /*11770*/  STL [R1+0x13c8], R209 ;  /* 0x0013c8d101007387 */ /* 0x008fe20000100800 */
[----:B----4-:R-:W-:-:S04]  /*11780*/  @P1 LOP3.LUT R5, R5, R4, RZ, 0x3c, !PT ;  /* 0x0000000405051212 */ /* 0x010fc800078e3cff */
        /* <DEDUP_REMOVED lines=26> */
[----:B------:R-:W-:Y:S02]  /*11930*/  PRMT R17, RZ, 0x7610, R17 ;  /* 0x00007610ff117816 */ /* 0x000fe40000000011 */
[----:B------:R-:W-:Y:S02]  /*11940*/  ISETP.GT.AND P1, PT, R0, 0x7, PT ;  /* 0x000000070000780c */ /* 0x000fe40003f24270 */
[----:B0-----:R-:W-:-:S04]  /*11950*/  @P2 LOP3.LUT R5, R5, R4, RZ, 0x3c, !PT ;  /* 0x0000000405052212 */ /* 0x001fc800078e3cff */
[----:B------:R-:W-:-:S04]  /*11960*/  @P2 LOP3.LUT R4, R5, R4, RZ, 0x3c, !PT ;  /* 0x0000000405042212 */ /* 0x000fc800078e3cff */
[----:B------:R-:W-:-:S05]  /*11970*/  @P2 LOP3.LUT R5, R5, R4, RZ, 0x3c, !PT ;  /* 0x0000000405052212 */ /* 0x000fca00078e3cff */
[----:B------:R-:W3:Y:S04]  /*11980*/  @P2 LDG.E.U8 R153, desc[UR56][R4.64] ;  /* 0x0000003804992981 */ /* 0x000ee8000c1e1100 */
[----:B------:R-:W4:Y:S04]  /*11990*/  LDL R4, [R1+0x884] ;  /* 0x0008840001047983 */ /* 0x000f280000100800 */
[----:B------:R-:W4:Y:S01]  /*119a0*/  LDL R5, [R1+0x888] ;  /* 0x0008880001057983 */ /* 0x000f220000100800 */
[----:B------:R-:W-:Y:S02]  /*119b0*/  PRMT R211, RZ, 0x7610, R211 ;  /* 0x00007610ffd37816 */ /* 0x000fe400000000d3 */
[----:B------:R-:W-:Y:S01]  /*119c0*/  ISETP.GT.AND P2, PT, R0, 0x8, PT ;  /* 0x000000080000780c */ /* 0x000fe20003f44270 */
        /* <DEDUP_REMOVED lines=8> */
[----:B------:R-:W4:Y:S04]  /*11a50*/  LDL R5, [R1+0x880] ;  /* 0x0008800001057983 */ /* 0x000f280000100800 */
[----:B------:R0:W-:Y:S04]  /*11a60*/  STL.S16 [R1+0x108], R17 ;  /* 0x0001081101007387 */ /* 0x0001e80000100600 */
[----:B0-----:R-:W2:Y:S01]  /*11a70*/  LDL.LU R17, [R1+0x13ec] ;  /* 0x0013ec0001117983 */ /* 0x001ea20000300800 */
[----:B----4-:R-:W-:-:S04]  /*11a80*/  @P0 LOP3.LUT R5, R5, R4, RZ, 0x3c, !PT ;  /* 0x0000000405050212 */ /* 0x010fc800078e3cff */
[----:B------:R-:W-:-:S04]  /*11a90*/  @P0 LOP3.LUT R4, R5, R4, RZ, 0x3c, !PT ;  /* 0x0000000405040212 */ /* 0x000fc800078e3cff */
[----:B------:R-:W-:-:S05]  /*11aa0*/  @P0 LOP3.LUT R5, R5, R4, RZ, 0x3c, !PT ;  /* 0x0000000405050212 */ /* 0x000fca00078e3cff */
[----:B------:R-:W4:Y:S04]  /*11ab0*/  @P0 LDG.E.U8 R212, desc[UR56][R4.64] ;  /* 0x0000003804d40981 */ /* 0x000f28000c1e1100 */
[----:B------:R-:W3:Y:S04]  /*11ac0*/  LDL R4, [R1+0x874] ;  /* 0x0008740001047983 */ /* 0x000ee80000100800 */
[----:B------:R-:W3:Y:S04]  /*11ad0*/  LDL R5, [R1+0x878] ;  /* 0x0008780001057983 */ /* 0x000ee80000100800 */
[----:B----4-:R0:W-:Y:S04]  /*11ae0*/  STL [R1+0x13d0], R212 ;  /* 0x0013d0d401007387 */ /* 0x0101e80000100800 */
[----:B0-----:R-:W4:Y:S01]  /*11af0*/  LDL.LU R212, [R1+0x108] ;  /* 0x0001080001d47983 */ /* 0x001f220000300800 */
[----:B------:R-:W-:-:S02]  /*11b00*/  PRMT R6, RZ, 0x7610, R6 ;  /* 0x00007610ff067816 */ /* 0x000fc40000000006 */
[----:B------:R-:W-:Y:S02]  /*11b10*/  PRMT R154, RZ, 0x7610, R154 ;  /* 0x00007610ff9a7816 */ /* 0x000fe4000000009a */
[-C--:B---3--:R-:W-:Y:S02]  /*11b20*/  @P1 LOP3.LUT R5, R5, R4.reuse, RZ, 0x3c, !PT ;  /* 0x0000000405051212 */ /* 0x088fe400078e3cff */
[----:B------:R-:W-:Y:S02]  /*11b30*/  ISETP.GT.AND P0, PT, R0, 0x9, PT ;  /* 0x000000090000780c */ /* 0x000fe40003f04270 */
[----:B------:R-:W-:-:S04]  /*11b40*/  @P1 LOP3.LUT R4, R5, R4, RZ, 0x3c, !PT ;  /* 0x0000000405041212 */ /* 0x000fc800078e3cff */
[----:B------:R-:W-:-:S05]  /*11b50*/  @P1 LOP3.LUT R5, R5, R4, RZ, 0x3c, !PT ;  /* 0x0000000405051212 */ /* 0x000fca00078e3cff */
[----:B----4-:R0:W3:Y:S04]  /*11b60*/  @P1 LDG.E.U8 R212, desc[UR56][R4.64] ;  /* 0x0000003804d41981 */ /* 0x0100e8000c1e1100 */
[----:B------:R-:W0:Y:S04]  /*11b70*/  LDL R4, [R1+0x86c] ;  /* 0x00086c0001047983 */ /* 0x000e280000100800 */
[----:B------:R-:W0:Y:S02]  /*11b80*/  LDL R5, [R1+0x870] ;  /* 0x0008700001057983 */ /* 0x000e240000100800 */
[----:B0-----:R-:W-:-:S04]  /*11b90*/  @P1 LOP3.LUT R5, R5, R4, RZ, 0x3c, !PT ;  /* 0x0000000405051212 */ /* 0x001fc800078e3cff */
[----:B------:R-:W-:-:S04]  /*11ba0*/  @P1 LOP3.LUT R4, R5, R4, RZ, 0x3c, !PT ;  /* 0x0000000405041212 */ /* 0x000fc800078e3cff */
[----:B------:R-:W-:-:S05]  /*11bb0*/  @P1 LOP3.LUT R5, R5, R4, RZ, 0x3c, !PT ;  /* 0x0000000405051212 */ /* 0x000fca00078e3cff */
[----:B------:R-:W4:Y:S04]  /*11bc0*/  @P1 LDG.E.U8 R211, desc[UR56][R4.64] ;  /* 0x0000003804d31981 */ /* 0x000f28000c1e1100 */
[----:B------:R-:W2:Y:S04]  /*11bd0*/  LDL R4, [R1+0x864] ;  /* 0x0008640001047983 */ /* 0x000ea80000100800 */
[----:B------:R-:W2:Y:S04]  /*11be0*/  LDL R5, [R1+0x868] ;  /* 0x0008680001057983 */ /* 0x000ea80000100800 */
[----:B----4-:R-:W-:Y:S01]  /*11bf0*/  STL [R1+0x13d4], R211 ;  /* 0x0013d4d301007387 */ /* 0x010fe20000100800 */
        /* <DEDUP_REMOVED lines=12> */
[----:B------:R-:W4:Y:S04]  /*11cc0*/  @P2 LDG.E.U8 R154, desc[UR56][R4.64] ;  /* 0x00000038049a2981 */ /* 0x000f28000c1e1100 */
[----:B------:R-:W3:Y:S04]  /*11cd0*/  LDL R4, [R1+0x854] ;  /* 0x0008540001047983 */ /* 0x000ee80000100800 */
[----:B------:R-:W3:Y:S04]  /*11ce0*/  LDL R5, [R1+0x858] ;  /* 0x0008580001057983 */ /* 0x000ee80000100800 */
[----:B----4-:R-:W-:Y:S01]  /*11cf0*/  STL [R1+0x13d8], R154 ;  /* 0x0013d89a01007387 */ /* 0x010fe20000100800 */
[----:B---3--:R-:W-:-:S04]  /*11d00*/  @P0 LOP3.LUT R5, R5, R4, RZ, 0x3c, !PT ;  /* 0x0000000405050212 */ /* 0x008fc800078e3cff */
[----:B------:R-:W-:-:S04]  /*11d10*/  @P0 LOP3.LUT R4, R5, R4, RZ, 0x3c, !PT ;  /* 0x0000000405040212 */ /* 0x000fc800078e3cff */
[----:B------:R-:W-:-:S05]  /*11d20*/  @P0 LOP3.LUT R5, R5, R4, RZ, 0x3c, !PT ;  /* 0x0000000405050212 */ /* 0x000fca00078e3cff */
[----:B------:R0:W3:Y:S04]  /*11d30*/  @P0 LDG.E.U8 R213, desc[UR56][R4.64] ;  /* 0x0000003804d50981 */ /* 0x0000e8000c1e1100 */
        /* <DEDUP_REMOVED lines=8> */
[----:B------:R0:W4:Y:S04]  /*11dc0*/  @P0 LDG.E.U8 R155, desc[UR56][R4.64] ;  /* 0x00000038049b0981 */ /* 0x000128000c1e1100 */
        /* <DEDUP_REMOVED lines=10> */
[----:B------:R-:W0:Y:S02]  /*11e70*/  LDL R5, [R1+0x840] ;  /* 0x0008400001057983 */ /* 0x000e240000100800 */
        /* <DEDUP_REMOVED lines=12> */
[----:B------:R0:W3:Y:S04]  /*11f40*/  @P2 LDG.E.U8 R209, desc[UR56][R4.64] ;  /* 0x0000003804d12981 */ /* 0x0000e8000c1e1100 */
[----:B------:R-:W0:Y:S04]  /*11f50*/  LDL R4, [R1+0x82c] ;  /* 0x00082c0001047983 */ /* 0x000e280000100800 */
[----:B------:R-:W0:Y:S02]  /*11f60*/  LDL R5, [R1+0x830] ;  /* 0x0008300001057983 */ /* 0x000e240000100800 */
        /* <DEDUP_REMOVED lines=860> */
[----:B------:R1:W-:Y:S01]  /*15530*/  STL [R1+0xf58], R24 ;  /* 0x000f581801007387 */ /* 0x0003e20000100800 */
[----:B0-----:R-:W-:Y:S02]  /*15540*/  @P0 IMAD.MOV.U32 R4, RZ, RZ, R5 ;  /* 0x000000ffff040224 */ /* 0x001fe400078e0005 */
[----:B------:R-:W-:-:S02]  /*15550*/  @P0 IMAD.MOV.U32 R5, RZ, RZ, R24 ;  /* 0x000000ffff050224 */ /* 0x000fc400078e0018 */
[----:B-1----:R-:W2:Y:S04]  /*15560*/  LDL.LU R24, [R1+0xc9c] ;  /* 0x000c9c0001187983 */ /* 0x002ea80000300800 */
[----:B------:R0:W4:Y:S04]  /*15570*/  @P0 LDG.E.U8 R182, desc[UR56][R4.64] ;  /* 0x0000003804b60981 */ /* 0x000128000c1e1100 */
[----:B------:R-:W0:Y:S01]  /*15580*/  LDL R5, [R1+0xcac] ;  /* 0x000cac0001057983 */ /* 0x000e220000100800 */
[----:B------:R-:W-:Y:S02]  /*15590*/  ISETP.GT.AND P2, PT, R0, 0x47, PT ;  /* 0x000000470000780c */ /* 0x000fe40003f44270 */
[----:B------:R-:W-:Y:S01]  /*155a0*/  PRMT R183, RZ, 0x7610, R183 ;  /* 0x00007610ffb77816 */ /* 0x000fe200000000b7 */
[----:B------:R1:W-:Y:S01]  /*155b0*/  STL [R1+0xf54], R26 ;  /* 0x000f541a01007387 */ /* 0x0003e20000100800 */
[----:B0-----:R-:W-:-:S02]  /*155c0*/  @P0 IMAD.MOV.U32 R4, RZ, RZ, R5 ;  /* 0x000000ffff040224 */ /* 0x001fc400078e0005 */
[----:B------:R-:W-:Y:S02]  /*155d0*/  @P0 IMAD.MOV.U32 R5, RZ, RZ, R26 ;  /* 0x000000ffff050224 */ /* 0x000fe400078e001a */
[----:B-1----:R-:W3:Y:S04]  /*155e0*/  LDL.LU R26, [R1+0xc94] ;  /* 0x000c9400011a7983 */ /* 0x002ee80000300800 */
[----:B------:R0:W4:Y:S04]  /*155f0*/  @P0 LDG.E.U8 R165, desc[UR56][R4.64] ;  /* 0x0000003804a50981 */ /* 0x000128000c1e1100 */
[----:B------:R-:W0:Y:S01]  /*15600*/  LDL R5, [R1+0xca4] ;  /* 0x000ca40001057983 */ /* 0x000e220000100800 */
[----:B------:R-:W-:-:S02]  /*15610*/  PRMT R166, RZ, 0x7610, R166 ;  /* 0x00007610ffa67816 */ /* 0x000fc400000000a6 */
[----:B------:R-:W-:Y:S01]  /*15620*/  ISETP.GT.AND P0, PT, R0, 0x48, PT ;  /* 0x000000480000780c */ /* 0x000fe20003f04270 */
[----:B------:R1:W-:Y:S01]  /*15630*/  STL [R1+0xf50], R28 ;  /* 0x000f501c01007387 */ /* 0x0003e20000100800 */
[----:B------:R-:W-:Y:S01]  /*15640*/  PRMT R184, RZ, 0x7610, R184 ;  /* 0x00007610ffb87816 */ /* 0x000fe200000000b8 */
[----:B0-----:R-:W-:Y:S02]  /*15650*/  @P1 IMAD.MOV.U32 R4, RZ, RZ, R5 ;  /* 0x000000ffff041224 */ /* 0x001fe400078e0005 */
[----:B------:R-:W-:Y:S02]  /*15660*/  @P1 IMAD.MOV.U32 R5, RZ, RZ, R28 ;  /* 0x000000ffff051224 */ /* 0x000fe400078e001c */
[----:B-1----:R-:W4:Y:S04]  /*15670*/  LDL.LU R28, [R1+0xc8c] ;  /* 0x000c8c00011c7983 */ /* 0x002f280000300800 */
[----:B------:R0:W4:Y:S01]  /*15680*/  @P1 LDG.E.U8 R183, desc[UR56][R4.64] ;  /* 0x0000003804b71981 */ /* 0x000122000c1e1100 */
[----:B------:R-:W-:-:S02]  /*15690*/  PRMT R167, RZ, 0x7610, R167 ;  /* 0x00007610ffa77816 */ /* 0x000fc400000000a7 */
[----:B------:R-:W-:Y:S01]  /*156a0*/  PRMT R185, RZ, 0x7610, R185 ;  /* 0x00007610ffb97816 */ /* 0x000fe200000000b9 */
[----:B--2---:R-:W-:Y:S01]  /*156b0*/  STL [R1+0x117c], R24 ;  /* 0x00117c1801007387 */ /* 0x004fe20000100800 */
[----:B------:R-:W-:Y:S02]  /*156c0*/  PRMT R168, RZ, 0x7610, R168 ;  /* 0x00007610ffa87816 */ /* 0x000fe400000000a8 */
[----:B------:R-:W-:Y:S01]  /*156d0*/  PRMT R186, RZ, 0x7610, R186 ;  /* 0x00007610ffba7816 */ /* 0x000fe200000000ba */
[----:B------:R-:W-:Y:S01]  /*156e0*/  STL [R1+0x1178], R30 ;  /* 0x0011781e01007387 */ /* 0x000fe20000100800 */
[----:B0-----:R-:W-:Y:S02]  /*156f0*/  @P1 IMAD.MOV.U32 R4, RZ, RZ, R24 ;  /* 0x000000ffff041224 */ /* 0x001fe400078e0018 */
[----:B------:R-:W-:-:S05]  /*15700*/  @P1 IMAD.MOV.U32 R5, RZ, RZ, R30 ;  /* 0x000000ffff051224 */ /* 0x000fca00078e001e */
[----:B------:R0:W2:Y:S01]  /*15710*/  @P1 LDG.E.U8 R166, desc[UR56][R4.64] ;  /* 0x0000003804a61981 */ /* 0x0000a2000c1e1100 */
[----:B------:R-:W-:Y:S02]  /*15720*/  ISETP.GT.AND P1, PT, R0, 0x49, PT ;  /* 0x000000490000780c */ /* 0x000fe40003f24270 */
[----:B------:R-:W-:Y:S01]  /*15730*/  PRMT R169, RZ, 0x7610, R169 ;  /* 0x00007610ffa97816 */ /* 0x000fe200000000a9 */
[----:B---3--:R-:W-:Y:S01]  /*15740*/  STL [R1+0x1184], R26 ;  /* 0x0011841a01007387 */ /* 0x008fe20000100800 */
[----:B------:R-:W-:Y:S02]  /*15750*/  PRMT R187, RZ, 0x7610, R187 ;  /* 0x00007610ffbb7816 */ /* 0x000fe400000000bb */
[----:B------:R-:W-:Y:S01]  /*15760*/  PRMT R170, RZ, 0x7610, R170 ;  /* 0x00007610ffaa7816 */ /* 0x000fe200000000aa */
[----:B------:R-:W-:Y:S01]  /*15770*/  STL [R1+0x1180], R32 ;  /* 0x0011802001007387 */ /* 0x000fe20000100800 */
[----:B0-----:R-:W-:Y:S02]  /*15780*/  @P2 IMAD.MOV.U32 R4, RZ, RZ, R26 ;  /* 0x000000ffff042224 */ /* 0x001fe400078e001a */
[----:B------:R-:W-:-:S05]  /*15790*/  @P2 IMAD.MOV.U32 R5, RZ, RZ, R32 ;  /* 0x000000ffff052224 */ /* 0x000fca00078e0020 */
[----:B------:R0:W3:Y:S02]  /*157a0*/  @P2 LDG.E.U8 R184, desc[UR56][R4.64] ;  /* 0x0000003804b82981 */ /* 0x0000e4000c1e1100 */
[----:B0-----:R-:W-:Y:S01]  /*157b0*/  @P2 IMAD.MOV.U32 R5, RZ, RZ, R34 ;  /* 0x000000ffff052224 */ /* 0x001fe200078e0022 */
[----:B------:R-:W-:Y:S02]  /*157c0*/  PRMT R2, RZ, 0x7610, R2 ;  /* 0x00007610ff027816 */ /* 0x000fe40000000002 */
[----:B------:R-:W-:Y:S02]  /*157d0*/  PRMT R171, RZ, 0x7610, R171 ;  /* 0x00007610ffab7816 */ /* 0x000fe400000000ab */
[----:B------:R-:W-:Y:S02]  /*157e0*/  PRMT R191, RZ, 0x7610, R191 ;  /* 0x00007610ffbf7816 */ /* 0x000fe400000000bf */
[----:B------:R-:W-:Y:S02]  /*157f0*/  PRMT R172, RZ, 0x7610, R172 ;  /* 0x00007610ffac7816 */ /* 0x000fe400000000ac */
[----:B------:R-:W-:-:S02]  /*15800*/  PRMT R188, RZ, 0x7610, R188 ;  /* 0x00007610ffbc7816 */ /* 0x000fc400000000bc */
[----:B------:R-:W-:Y:S02]  /*15810*/  PRMT R175, RZ, 0x7610, R175 ;  /* 0x00007610ffaf7816 */ /* 0x000fe400000000af */
        /* <DEDUP_REMOVED lines=9> */
[----:B------:R-:W-:Y:S01]  /*158b0*/  PRMT R87, RZ, 0x7610, R87 ;  /* 0x00007610ff577816 */ /* 0x000fe20000000057 */
[----:B----4-:R-:W-:Y:S01]  /*158c0*/  @P2 IMAD.MOV.U32 R4, RZ, RZ, R28 ;  /* 0x000000ffff042224 */ /* 0x010fe200078e001c */
[----:B------:R-:W-:Y:S04]  /*158d0*/  STL [R1+0x118c], R28 ;  /* 0x00118c1c01007387 */ /* 0x000fe80000100800 */
[----:B------:R0:W4:Y:S04]  /*158e0*/  @P2 LDG.E.U8 R167, desc[UR56][R4.64] ;  /* 0x0000003804a72981 */ /* 0x000128000c1e1100 */
[----:B------:R-:W-:Y:S01]  /*158f0*/  STL [R1+0x1188], R34 ;  /* 0x0011882201007387 */ /* 0x000fe20000100800 */
[----:B0-----:R-:W-:-:S02]  /*15900*/  @P0 IMAD.MOV.U32 R4, RZ, RZ, R25 ;  /* 0x000000ffff040224 */ /* 0x001fc400078e0019 */
[----:B------:R-:W-:-:S05]  /*15910*/  @P0 IMAD.MOV.U32 R5, RZ, RZ, R36 ;  /* 0x000000ffff050224 */ /* 0x000fca00078e0024 */
[----:B------:R0:W2:Y:S01]  /*15920*/  @P0 LDG.E.U8 R185, desc[UR56][R4.64] ;  /* 0x0000003804b90981 */ /* 0x0000a2000c1e1100 */
[----:B------:R-:W-:Y:S01]  /*15930*/  ISETP.GT.AND P2, PT, R0, 0x4a, PT ;  /* 0x0000004a0000780c */ /* 0x000fe20003f44270 */
[----:B0-----:R-:W-:Y:S02]  /*15940*/  @P0 IMAD.MOV.U32 R4, RZ, RZ, R27 ;  /* 0x000000ffff040224 */ /* 0x001fe400078e001b */
[----:B------:R-:W-:-:S05]  /*15950*/  @P0 IMAD.MOV.U32 R5, RZ, RZ, R38 ;  /* 0x000000ffff050224 */ /* 0x000fca00078e0026 */
[----:B------:R0:W4:Y:S02]  /*15960*/  @P0 LDG.E.U8 R168, desc[UR56][R4.64] ;  /* 0x0000003804a80981 */ /* 0x000124000c1e1100 */
[----:B0-----:R-:W-:Y:S02]  /*15970*/  @P1 IMAD.MOV.U32 R4, RZ, RZ, R29 ;  /* 0x000000ffff041224 */ /* 0x001fe400078e001d */
[----:B------:R-:W-:-:S05]  /*15980*/  @P1 IMAD.MOV.U32 R5, RZ, RZ, R40 ;  /* 0x000000ffff051224 */ /* 0x000fca00078e0028 */
[----:B------:R0:W4:Y:S01]  /*15990*/  @P1 LDG.E.U8 R186, desc[UR56][R4.64] ;  /* 0x0000003804ba1981 */ /* 0x000122000c1e1100 */
        /* <DEDUP_REMOVED lines=48> */
[----:B------:R0:W3:Y:S01]  /*15ca0*/  @P2 LDG.E.U8 R211, desc[UR56][R4.64] ;  /* 0x0000003804d32981 */ /* 0x0000e2000c1e1100 */
[----:B------:R-:W-:Y:S01]  /*15cb0*/  ISETP.GT.AND P1, PT, R0, 0x52, PT ;  /* 0x000000520000780c */ /* 0x000fe20003f24270 */
[----:B0-----:R-:W-:Y:S02]  /*15cc0*/  @P2 IMAD.MOV.U32 R4, RZ, RZ, R59 ;  /* 0x000000ffff042224 */ /* 0x001fe400078e003b */
[----:B------:R-:W-:-:S05]  /*15cd0*/  @P2 IMAD.MOV.U32 R5, RZ, RZ, R70 ;  /* 0x000000ffff052224 */ /* 0x000fca00078e0046 */
[----:B------:R0:W2:Y:S02]  /*15ce0*/  @P2 LDG.E.U8 R154, desc[UR56][R4.64] ;  /* 0x00000038049a2981 */ /* 0x0000a4000c1e1100 */
[----:B0-----:R-:W-:Y:S02]  /*15cf0*/  @P0 IMAD.MOV.U32 R4, RZ, RZ, R61 ;  /* 0x000000ffff040224 */ /* 0x001fe400078e003d */
[----:B------:R-:W-:-:S05]  /*15d00*/  @P0 IMAD.MOV.U32 R5, RZ, RZ, R72 ;  /* 0x000000ffff050224 */ /* 0x000fca00078e0048 */
[----:B------:R0:W4:Y:S02]  /*15d10*/  @P0 LDG.E.U8 R151, desc[UR56][R4.64] ;  /* 0x0000003804970981 */ /* 0x000124000c1e1100 */
        /* <DEDUP_REMOVED lines=8> */
[----:B------:R0:W3:Y:S04]  /*15da0*/  @P1 LDG.E.U8 R87, desc[UR56][R4.64] ;  /* 0x0000003804571981 */ /* 0x0000e8000c1e1100 */
        /* <DEDUP_REMOVED lines=23> */
[----:B------:R-:W-:Y:S01]  /*15f20*/  STL [R1+0x11e8], R58 ;  /* 0x0011e83a01007387 */ /* 0x000fe20000100800 */
[----:B------:R-:W-:-:S03]  /*15f30*/  ISETP.GT.AND P2, PT, R0, 0x53, PT ;  /* 0x000000530000780c */ /* 0x000fc60003f44270 */
        /* <DEDUP_REMOVED lines=12> */
[----:B------:R-:W-:-:S03]  /*16000*/  PRMT R218, RZ, 0x7610, R218 ;  /* 0x00007610ffda7816 */ /* 0x000fc600000000da */
[----:B------:R-:W-:Y:S01]  /*16010*/  STL [R1+0x1224], R61 ;  /* 0x0012243d01007387 */ /* 0x000fe20000100800 */
[----:B0-----:R-:W-:-:S03]  /*16020*/  @P2 IMAD.MOV.U32 R4, RZ, RZ, R69 ;  /* 0x000000ffff042224 */ /* 0x001fc600078e0045 */
[----:B------:R-:W-:Y:S01]  /*16030*/  STL [R1+0x1220], R72 ;  /* 0x0012204801007387 */ /* 0x000fe20000100800 */
[----:B------:R-:W-:-:S03]  /*16040*/  @P2 IMAD.MOV.U32 R5, RZ, RZ, R80 ;  /* 0x000000ffff052224 */ /* 0x000fc600078e0050 */
[----:B------:R-:W-:Y:S04]  /*16050*/  STL [R1+0x122c], R63 ;  /* 0x00122c3f01007387 */ /* 0x000fe80000100800 */
[----:B------:R-:W-:Y:S04]  /*16060*/  STL [R1+0x1228], R74 ;  /* 0x0012284a01007387 */ /* 0x000fe80000100800 */
[----:B------:R-:W-:Y:S04]  /*16070*/  STL [R1+0x1234], R65 ;  /* 0x0012344101007387 */ /* 0x000fe80000100800 */
[----:B------:R-:W-:Y:S04]  /*16080*/  STL [R1+0x1230], R76 ;  /* 0x0012304c01007387 */ /* 0x000fe80000100800 */
[----:B------:R-:W-:Y:S04]  /*16090*/  STL [R1+0x123c], R67 ;  /* 0x00123c4301007387 */ /* 0x000fe80000100800 */
[----:B------:R-:W-:Y:S04]  /*160a0*/  STL [R1+0x1238], R78 ;  /* 0x0012384e01007387 */ /* 0x000fe80000100800 */
[----:B------:R0:W4:Y:S02]  /*160b0*/  @P2 LDG.E.U8 R218, desc[UR56][R4.64] ;  /* 0x0000003804da2981 */ /* 0x000124000c1e1100 */
[----:B0-----:R-:W-:-:S02]  /*160c0*/  PRMT R4, RZ, 0x7610, R4 ;  /* 0x00007610ff047816 */ /* 0x001fc40000000004 */
[----:B---3--:R0:W-:Y:S04]  /*160d0*/  STL [R1+0x1d8], R87 ;  /* 0x0001d85701007387 */ /* 0x0081e80000100800 */
[----:B0-----:R-:W3:Y:S04]  /*160e0*/  LDL R87, [R1+0xbb0] ;  /* 0x000bb00001577983 */ /* 0x001ee80000100800 */
[----:B------:R0:W-:Y:S04]  /*160f0*/  STL [R1+0x1ec], R211 ;  /* 0x0001ecd301007387 */ /* 0x0001e80000100800 */
[----:B------:R-:W-:Y:S04]  /*16100*/  STL [R1+0x1244], R69 ;  /* 0x0012444501007387 */ /* 0x000fe80000100800 */
[----:B------:R-:W-:Y:S04]  /*16110*/  STL [R1+0x1240], R80 ;  /* 0x0012405001007387 */ /* 0x000fe80000100800 */
[----:B--2---:R1:W-:Y:S04]  /*16120*/  STL [R1+0x1e8], R154 ;  /* 0x0001e89a01007387 */ /* 0x0043e80000100800 */
[----:B0-----:R-:W2:Y:S04]  /*16130*/  LDL R211, [R1+0xb98] ;  /* 0x000b980001d37983 */ /* 0x001ea80000100800 */
[----:B-1----:R-:W2:Y:S04]  /*16140*/  LDL R154, [R1+0xb90] ;  /* 0x000b9000019a7983 */ /* 0x002ea80000100800 */
[----:B------:R0:W-:Y:S04]  /*16150*/  STL.S16 [R1+0x1cc], R4 ;  /* 0x0001cc0401007387 */ /* 0x0001e80000100600 */
[----:B------:R1:W-:Y:S01]  /*16160*/  STL [R1+0x124c], R71 ;  /* 0x00124c4701007387 */ /* 0x0003e20000100800 */
[----:B0-----:R-:W-:-:S03]  /*16170*/  @P2 IMAD.MOV.U32 R4, RZ, RZ, R71 ;  /* 0x000000ffff042224 */ /* 0x001fc600078e0047 */
[----:B-1----:R-:W3:Y:S01]  /*16180*/  LDL.LU R71, [R1+0x1cc] ;  /* 0x0001cc0001477983 */ /* 0x002ee20000300800 */
[C---:B------:R-:W-:Y:S01]  /*16190*/  ISETP.GT.AND P0, PT, R0.reuse, 0x54, PT ;  /* 0x000000540000780c */ /* 0x040fe20003f04270 */
[----:B------:R-:W-:Y:S01]  /*161a0*/  @P2 IMAD.MOV.U32 R5, RZ, RZ, R82 ;  /* 0x000000ffff052224 */ /* 0x000fe200078e0052 */
[----:B------:R-:W-:Y:S02]  /*161b0*/  PRMT R91, RZ, 0x7610, R91 ;  /* 0x00007610ff5b7816 */ /* 0x000fe4000000005b */
[----:B------:R-:W-:-:S04]  /*161c0*/  ISETP.GT.AND P1, PT, R0, 0x55, PT ;  /* 0x000000550000780c */ /* 0x000fc80003f24270 */
[----:B------:R0:W2:Y:S04]  /*161d0*/  @P2 LDG.E.U8 R91, desc[UR56][R4.64] ;  /* 0x00000038045b2981 */ /* 0x0000a8000c1e1100 */
[----:B------:R1:W-:Y:S01]  /*161e0*/  STL [R1+0x1248], R82 ;  /* 0x0012485201007387 */ /* 0x0003e20000100800 */
[----:B0-----:R-:W-:Y:S02]  /*161f0*/  @P0 IMAD.MOV.U32 R4, RZ, RZ, R73 ;  /* 0x000000ffff040224 */ /* 0x001fe400078e0049 */
[----:B------:R-:W-:Y:S01]  /*16200*/  @P0 IMAD.MOV.U32 R5, RZ, RZ, R84 ;  /* 0x000000ffff050224 */ /* 0x000fe200078e0054 */
[----:B-1----:R-:W-:Y:S02]  /*16210*/  PRMT R82, RZ, 0x7610, R82 ;  /* 0x00007610ff527816 */ /* 0x002fe40000000052 */
[----:B------:R-:W-:Y:S01]  /*16220*/  PRMT R150, RZ, 0x7610, R150 ;  /* 0x00007610ff967816 */ /* 0x000fe20000000096 */
[----:B----4-:R0:W-:Y:S04]  /*16230*/  STL [R1+0x1dc], R153 ;  /* 0x0001dc9901007387 */ /* 0x0101e80000100800 */
[----:B0-----:R-:W4:Y:S04]  /*16240*/  LDL R153, [R1+0xb88] ;  /* 0x000b880001997983 */ /* 0x001f280000100800 */
[----:B---3--:R0:W3:Y:S02]  /*16250*/  @P0 LDG.E.U8 R71, desc[UR56][R4.64] ;  /* 0x0000003804470981 */ /* 0x0080e4000c1e1100 */
[----:B0-----:R-:W-:-:S02]  /*16260*/  @P0 IMAD.MOV.U32 R4, RZ, RZ, R75 ;  /* 0x000000ffff040224 */ /* 0x001fc400078e004b */
[----:B------:R-:W-:-:S05]  /*16270*/  @P0 IMAD.MOV.U32 R5, RZ, RZ, R86 ;  /* 0x000000ffff050224 */ /* 0x000fca00078e0056 */
[----:B------:R0:W3:Y:S02]  /*16280*/  @P0 LDG.E.U8 R82, desc[UR56][R4.64] ;  /* 0x0000003804520981 */ /* 0x0000e4000c1e1100 */
[----:B0-----:R-:W-:Y:S02]  /*16290*/  @P1 IMAD.MOV.U32 R4, RZ, RZ, R77 ;  /* 0x000000ffff041224 */ /* 0x001fe400078e004d */
[----:B------:R-:W-:Y:S02]  /*162a0*/  @P1 IMAD.MOV.U32 R5, RZ, RZ, R87 ;  /* 0x000000ffff051224 */ /* 0x000fe400078e0057 */
[----:B------:R-:W4:Y:S04]  /*162b0*/  LDL.LU R87, [R1+0xb8c] ;  /* 0x000b8c0001577983 */ /* 0x000f280000300800 */
[----:B------:R0:W3:Y:S04]  /*162c0*/  @P1 LDG.E.U8 R150, desc[UR56][R4.64] ;  /* 0x0000003804961981 */ /* 0x0000e8000c1e1100 */
[----:B------:R-:W2:Y:S01]  /*162d0*/  LDL R5, [R1+0xba8] ;  /* 0x000ba80001057983 */ /* 0x000ea20000100800 */
[----:B------:R-:W-:Y:S01]  /*162e0*/  PRMT R93, RZ, 0x7610, R93 ;  /* 0x00007610ff5d7816 */ /* 0x000fe2000000005d */
[----:B0-----:R-:W-:Y:S01]  /*162f0*/  @P1 IMAD.MOV.U32 R4, RZ, RZ, R79 ;  /* 0x000000ffff041224 */ /* 0x001fe200078e004f */
[----:B------:R-:W-:-:S02]  /*16300*/  ISETP.GT.AND P0, PT, R0, 0x56, PT ;  /* 0x000000560000780c */ /* 0x000fc40003f04270 */
[----:B------:R-:W-:Y:S02]  /*16310*/  PRMT R69, RZ, 0x7610, R69 ;  /* 0x00007610ff457816 */ /* 0x000fe40000000045 */
[----:B--2---:R0:W2:Y:S04]  /*16320*/  @P1 LDG.E.U8 R93, desc[UR56][R4.64] ;  /* 0x00000038045d1981 */ /* 0x0040a8000c1e1100 */
[----:B------:R-:W4:Y:S01]  /*16330*/  LDL R5, [R1+0xba0] ;  /* 0x000ba00001057983 */ /* 0x000f220000100800 */
[----:B------:R-:W-:-:S04]  /*16340*/  ISETP.GT.AND P1, PT, R0, 0x57, PT ;  /* 0x000000570000780c */ /* 0x000fc80003f24270 */
[----:B0-----:R-:W-:Y:S01]  /*16350*/  @P0 IMAD.MOV.U32 R4, RZ, RZ, R81 ;  /* 0x000000ffff040224 */ /* 0x001fe200078e0051 */
[----:B------:R-:W-:Y:S02]  /*16360*/  PRMT R80, RZ, 0x7610, R80 ;  /* 0x00007610ff507816 */ /* 0x000fe40000000050 */
[----:B------:R-:W-:Y:S02]  /*16370*/  PRMT R67, RZ, 0x7610, R67 ;  /* 0x00007610ff437816 */ /* 0x000fe40000000043 */
[----:B------:R-:W-:Y:S01]  /*16380*/  PRMT R78, RZ, 0x7610, R78 ;  /* 0x00007610ff4e7816 */ /* 0x000fe2000000004e */
[----:B----4-:R0:W4:Y:S02]  /*16390*/  @P0 LDG.E.U8 R69, desc[UR56][R4.64] ;  /* 0x0000003804450981 */ /* 0x010124000c1e1100 */
[----:B0-----:R-:W-:Y:S02]  /*163a0*/  @P0 IMAD.MOV.U32 R4, RZ, RZ, R83 ;  /* 0x000000ffff040224 */ /* 0x001fe400078e0053 */
[----:B------:R-:W-:Y:S01]  /*163b0*/  @P0 IMAD.MOV.U32 R5, RZ, RZ, R211 ;  /* 0x000000ffff050224 */ /* 0x000fe200078e00d3 */
[----:B------:R-:W-:Y:S01]  /*163c0*/  PRMT R65, RZ, 0x7610, R65 ;  /* 0x00007610ff417816 */ /* 0x000fe20000000041 */
[----:B------:R-:W3:Y:S04]  /*163d0*/  LDL R211, [R1+0xb60] ;  /* 0x000b600001d37983 */ /* 0x000ee80000100800 */
[----:B------:R0:W4:Y:S02]  /*163e0*/  @P0 LDG.E.U8 R80, desc[UR56][R4.64] ;  /* 0x0000003804500981 */ /* 0x000124000c1e1100 */
[----:B0-----:R-:W-:-:S02]  /*163f0*/  @P1 IMAD.MOV.U32 R4, RZ, RZ, R85 ;  /* 0x000000ffff041224 */ /* 0x001fc400078e0055 */
[----:B------:R-:W-:Y:S01]  /*16400*/  @P1 IMAD.MOV.U32 R5, RZ, RZ, R154 ;  /* 0x000000ffff051224 */ /* 0x000fe200078e009a */
[----:B------:R-:W-:Y:S01]  /*16410*/  ISETP.GT.AND P0, PT, R0, 0x58, PT ;  /* 0x000000580000780c */ /* 0x000fe20003f04270 */
[----:B------:R-:W2:Y:S04]  /*16420*/  LDL R154, [R1+0xb6c] ;  /* 0x000b6c00019a7983 */ /* 0x000ea80000100800 */
[----:B------:R0:W4:Y:S02]  /*16430*/  @P1 LDG.E.U8 R67, desc[UR56][R4.64] ;  /* 0x0000003804431981 */ /* 0x000124000c1e1100 */
[----:B0-----:R-:W-:Y:S02]  /*16440*/  @P1 IMAD.MOV.U32 R4, RZ, RZ, R87 ;  /* 0x000000ffff041224 */ /* 0x001fe400078e0057 */
[----:B------:R-:W-:Y:S01]  /*16450*/  @P1 IMAD.MOV.U32 R5, RZ, RZ, R153 ;  /* 0x000000ffff051224 */ /* 0x000fe200078e0099 */
[----:B------:R-:W-:Y:S01]  /*16460*/  PRMT R76, RZ, 0x7610, R76 ;  /* 0x00007610ff4c7816 */ /* 0x000fe2000000004c */
[----:B------:R-:W3:Y:S04]  /*16470*/  LDL R153, [R1+0xb64] ;  /* 0x000b640001997983 */ /* 0x000ee80000100800 */
        /* <DEDUP_REMOVED lines=15> */
[----:B------:R-:W-:Y:S02]  /*16570*/  ISETP.GT.AND P1, PT, R0, 0x59, PT ;  /* 0x000000590000780c */ /* 0x000fe40003f24270 */
[----:B------:R-:W-:-:S11]  /*16580*/  PRMT R63, RZ, 0x7610, R63 ;  /* 0x00007610ff3f7816 */ /* 0x000fd6000000003f */
[----:B0-----:R-:W-:-:S04]  /*16590*/  @P1 LOP3.LUT R5, R5, R4, RZ, 0x3c, !PT ;  /* 0x0000000405051212 */ /* 0x001fc800078e3cff */
[----:B------:R-:W-:-:S04]  /*165a0*/  @P1 LOP3.LUT R4, R5, R4, RZ, 0x3c, !PT ;  /* 0x0000000405041212 */ /* 0x000fc800078e3cff */
[----:B------:R-:W-:-:S05]  /*165b0*/  @P1 LOP3.LUT R5, R5, R4, RZ, 0x3c, !PT ;  /* 0x0000000405051212 */ /* 0x000fca00078e3cff */
[----:B------:R2:W4:Y:S04]  /*165c0*/  @P1 LDG.E.U8 R63, desc[UR56][R4.64] ;  /* 0x00000038043f1981 */ /* 0x000528000c1e1100 */
[----:B------:R-:W3:Y:S01]  /*165d0*/  LDL R5, [R1+0xb68] ;  /* 0x000b680001057983 */ /* 0x000ee20000100800 */
[----:B------:R-:W-:Y:S01]  /*165e0*/  ISETP.GT.AND P0, PT, R0, 0x5a, PT ;  /* 0x0000005a0000780c */ /* 0x000fe20003f04270 */
[----:B--2---:R-:W-:Y:S01]  /*165f0*/  @P1 IMAD.MOV.U32 R4, RZ, RZ, R154 ;  /* 0x000000ffff041224 */ /* 0x004fe200078e009a */
[----:B------:R-:W-:Y:S01]  /*16600*/  PRMT R94, RZ, 0x7610, R94 ;  /* 0x00007610ff5e7816 */ /* 0x000fe2000000005e */
[----:B------:R-:W2:Y:S01]  /*16610*/  LDL R154, [R1+0xb44] ;  /* 0x000b4400019a7983 */ /* 0x000ea20000100800 */
[----:B------:R-:W-:-:S04]  /*16620*/  PRMT R74, RZ, 0x7610, R74 ;  /* 0x00007610ff4a7816 */ /* 0x000fc8000000004a */
[----:B---3--:R0:W3:Y:S05]  /*16630*/  @P1 LDG.E.U8 R94, desc[UR56][R4.64] ;  /* 0x00000038045e1981 */ /* 0x0080ea000c1e1100 */
[----:B0-----:R-:W-:Y:S02]  /*16640*/  @P0 IMAD.MOV.U32 R4, RZ, RZ, R153 ;  /* 0x000000ffff040224 */ /* 0x001fe400078e0099 */
[----:B------:R-:W-:Y:S01]  /*16650*/  @P0 IMAD.MOV.U32 R5, RZ, RZ, R211 ;  /* 0x000000ffff050224 */ /* 0x000fe200078e00d3 */
[----:B------:R-:W-:Y:S01]  /*16660*/  PRMT R61, RZ, 0x7610, R61 ;  /* 0x00007610ff3d7816 */ /* 0x000fe2000000003d */
[----:B------:R-:W4:Y:S04]  /*16670*/  LDL R211, [R1+0xb38] ;  /* 0x000b380001d37983 */ /* 0x000f280000100800 */
[----:B------:R0:W3:Y:S01]  /*16680*/  @P0 LDG.E.U8 R74, desc[UR56][R4.64] ;  /* 0x00000038044a0981 */ /* 0x0000e2000c1e1100 */
[----:B------:R-:W-:-:S02]  /*16690*/  ISETP.GT.AND P1, PT, R0, 0x5b, PT ;  /* 0x0000005b0000780c */ /* 0x000fc40003f24270 */
[----:B------:R-:W-:Y:S01]  /*166a0*/  PRMT R72, RZ, 0x7610, R72 ;  /* 0x00007610ff487816 */ /* 0x000fe20000000048 */
[----:B------:R-:W4:Y:S04]  /*166b0*/  LDL R153, [R1+0xb3c] ;  /* 0x000b3c0001997983 */ /* 0x000f280000100800 */
[----:B------:R-:W0:Y:S04]  /*166c0*/  LDL R4, [R1+0xb58] ;  /* 0x000b580001047983 */ /* 0x000e280000100800 */
[----:B------:R-:W0:Y:S02]  /*166d0*/  LDL R5, [R1+0xb5c] ;  /* 0x000b5c0001057983 */ /* 0x000e240000100800 */
        /* <DEDUP_REMOVED lines=9> */
[----:B------:R0:W3:Y:S04]  /*16770*/  @P1 LDG.E.U8 R72, desc[UR56][R4.64] ;  /* 0x0000003804481981 */ /* 0x0000e8000c1e1100 */
[----:B------:R-:W0:Y:S04]  /*16780*/  LDL R4, [R1+0xb48] ;  /* 0x000b480001047983 */ /* 0x000e280000100800 */
[----:B------:R-:W0:Y:S01]  /*16790*/  LDL R5, [R1+0xb4c] ;  /* 0x000b4c0001057983 */ /* 0x000e220000100800 */
[----:B------:R-:W-:Y:S02]  /*167a0*/  PRMT R59, RZ, 0x7610, R59 ;  /* 0x00007610ff3b7816 */ /* 0x000fe4000000003b */
[----:B------:R-:W-:-:S02]  /*167b0*/  ISETP.GT.AND P0, PT, R0, 0x5c, PT ;  /* 0x0000005c0000780c */ /* 0x000fc40003f04270 */
[----:B0-----:R-:W-:-:S04]  /*167c0*/  @P1 LOP3.LUT R5, R5, R4, RZ, 0x3c, !PT ;  /* 0x0000000405051212 */ /* 0x001fc800078e3cff */
[----:B------:R-:W-:-:S04]  /*167d0*/  @P1 LOP3.LUT R4, R5, R4, RZ, 0x3c, !PT ;  /* 0x0000000405041212 */ /* 0x000fc800078e3cff */
[----:B------:R-:W-:-:S05]  /*167e0*/  @P1 LOP3.LUT R5, R5, R4, RZ, 0x3c, !PT ;  /* 0x0000000405051212 */ /* 0x000fca00078e3cff */
[----:B------:R2:W3:Y:S04]  /*167f0*/  @P1 LDG.E.U8 R59, desc[UR56][R4.64] ;  /* 0x00000038043b1981 */ /* 0x0004e8000c1e1100 */
[----:B------:R-:W4:Y:S01]  /*16800*/  LDL R5, [R1+0xb40] ;  /* 0x000b400001057983 */ /* 0x000f220000100800 */
[----:B------:R-:W-:Y:S01]  /*16810*/  PRMT R70, RZ, 0x7610, R70 ;  /* 0x00007610ff467816 */ /* 0x000fe20000000046 */
[----:B--2---:R-:W-:Y:S01]  /*16820*/  @P0 IMAD.MOV.U32 R4, RZ, RZ, R154 ;  /* 0x000000ffff040224 */ /* 0x004fe200078e009a */
[----:B------:R-:W-:Y:S01]  /*16830*/  PRMT R57, RZ, 0x7610, R57 ;  /* 0x00007610ff397816 */ /* 0x000fe20000000039 */
[----:B------:R-:W2:Y:S01]  /*16840*/  LDL R154, [R1+0xb1c] ;  /* 0x000b1c00019a7983 */ /* 0x000ea20000100800 */
[----:B------:R-:W-:-:S03]  /*16850*/  ISETP.GT.AND P1, PT, R0, 0x5d, PT ;  /* 0x0000005d0000780c */ /* 0x000fc60003f24270 */
[----:B----4-:R0:W4:Y:S02]  /*16860*/  @P0 LDG.E.U8 R70, desc[UR56][R4.64] ;  /* 0x0000003804460981 */ /* 0x010124000c1e1100 */
[----:B0-----:R-:W-:Y:S02]  /*16870*/  @P0 IMAD.MOV.U32 R4, RZ, RZ, R153 ;  /* 0x000000ffff040224 */ /* 0x001fe400078e0099 */
[----:B------:R-:W-:Y:S01]  /*16880*/  @P0 IMAD.MOV.U32 R5, RZ, RZ, R211 ;  /* 0x000000ffff050224 */ /* 0x000fe200078e00d3 */
[----:B------:R-:W-:Y:S01]  /*16890*/  PRMT R68, RZ, 0x7610, R68 ;  /* 0x00007610ff447816 */ /* 0x000fe20000000044 */
[----:B------:R-:W3:Y:S04]  /*168a0*/  LDL R211, [R1+0xb10] ;  /* 0x000b100001d37983 */ /* 0x000ee80000100800 */
[----:B------:R0:W4:Y:S01]  /*168b0*/  @P0 LDG.E.U8 R57, desc[UR56][R4.64] ;  /* 0x0000003804390981 */ /* 0x000122000c1e1100 */
[----:B------:R-:W-:-:S02]  /*168c0*/  PRMT R95, RZ, 0x7610, R95 ;  /* 0x00007610ff5f7816 */ /* 0x000fc4000000005f */
[----:B------:R-:W-:Y:S01]  /*168d0*/  PRMT R55, RZ, 0x7610, R55 ;  /* 0x00007610ff377816 */ /* 0x000fe20000000037 */
[----:B------:R-:W3:Y:S04]  /*168e0*/  LDL R153, [R1+0xb14] ;  /* 0x000b140001997983 */ /* 0x000ee80000100800 */
        /* <DEDUP_REMOVED lines=14> */
[----:B------:R-:W-:-:S13]  /*169d0*/  ISETP.GT.AND P0, PT, R0, 0x5e, PT ;  /* 0x0000005e0000780c */ /* 0x000fda0003f04270 */
        /* <DEDUP_REMOVED lines=388> */
[----:B------:R-:W2:Y:S01]  /*18220*/  LDL.LU R154, [R1+0x114] ;  /* 0x00011400019a7983 */ /* 0x000ea20000300800 */
[----:B------:R-:W-:-:S03]  /*18230*/  ISETP.GT.AND P1, PT, R0, 0x7b, PT ;  /* 0x0000007b0000780c */ /* 0x000fc60003f24270 */
[----:B----4-:R0:W4:Y:S02]  /*18240*/  @P0 LDG.E.U8 R220, desc[UR56][R4.64] ;  /* 0x0000003804dc0981 */ /* 0x010124000c1e1100 */
[----:B0-----:R-:W-:Y:S02]  /*18250*/  @P0 IMAD.MOV.U32 R4, RZ, RZ, R153 ;  /* 0x000000ffff040224 */ /* 0x001fe400078e0099 */
[----:B------:R-:W-:Y:S02]  /*18260*/  @P0 IMAD.MOV.U32 R5, RZ, RZ, R211 ;  /* 0x000000ffff050224 */ /* 0x000fe400078e00d3 */
[----:B------:R-:W3:Y:S04]  /*18270*/  LDL R211, [R1+0x934] ;  /* 0x0009340001d37983 */ /* 0x000ee80000100800 */
[----:B------:R-:W4:Y:S04]  /*18280*/  LDL.LU R153, [R1+0x110] ;  /* 0x0001100001997983 */ /* 0x000f280000300800 */
[----:B------:R0:W4:Y:S04]  /*18290*/  @P0 LDG.E.U8 R221, desc[UR56][R4.64] ;  /* 0x0000003804dd0981 */ /* 0x000128000c1e1100 */
[----:B------:R-:W0:Y:S04]  /*182a0*/  LDL R4, [R1+0x950] ;  /* 0x0009500001047983 */ /* 0x000e280000100800 */
[----:B------:R-:W0:Y:S01]  /*182b0*/  LDL R5, [R1+0x954] ;  /* 0x0009540001057983 */ /* 0x000e220000100800 */
[----:B------:R-:W-:-:S02]  /*182c0*/  PRMT R114, RZ, 0x7610, R114 ;  /* 0x00007610ff727816 */ /* 0x000fc40000000072 */
[----:B0-----:R-:W-:-:S04]  /*182d0*/  @P1 LOP3.LUT R5, R5, R4, RZ, 0x3c, !PT ;  /* 0x0000000405051212 */ /* 0x001fc800078e3cff */
[----:B------:R-:W-:-:S04]  /*182e0*/  @P1 LOP3.LUT R4, R5, R4, RZ, 0x3c, !PT ;  /* 0x0000000405041212 */ /* 0x000fc800078e3cff */
[----:B------:R-:W-:-:S05]  /*182f0*/  @P1 LOP3.LUT R5, R5, R4, RZ, 0x3c, !PT ;  /* 0x0000000405051212 */ /* 0x000fca00078e3cff */
[----:B------:R0:W4:Y:S04]  /*18300*/  @P1 LDG.E.U8 R114, desc[UR56][R4.64] ;  /* 0x0000003804721981 */ /* 0x000128000c1e1100 */
[----:B------:R-:W0:Y:S04]  /*18310*/  LDL R4, [R1+0x948] ;  /* 0x0009480001047983 */ /* 0x000e280000100800 */
[----:B------:R-:W0:Y:S01]  /*18320*/  LDL R5, [R1+0x94c] ;  /* 0x00094c0001057983 */ /* 0x000e220000100800 */
[----:B------:R-:W-:Y:S02]  /*18330*/  PRMT R112, RZ, 0x7610, R112 ;  /* 0x00007610ff707816 */ /* 0x000fe40000000070 */
        /* <DEDUP_REMOVED lines=12> */
[----:B------:R-:W0:Y:S04]  /*18400*/  LDL R4, [R1+0x938] ;  /* 0x0009380001047983 */ /* 0x000e280000100800 */
[----:B------:R-:W0:Y:S01]  /*18410*/  LDL R5, [R1+0x93c] ;  /* 0x00093c0001057983 */ /* 0x000e220000100800 */
[----:B------:R-:W-:Y:S02]  /*18420*/  PRMT R219, RZ, 0x7610, R219 ;  /* 0x00007610ffdb7816 */ /* 0x000fe400000000db */
[----:B------:R-:W-:-:S02]  /*18430*/  ISETP.GT.AND P1, PT, R0, 0x7d, PT ;  /* 0x0000007d0000780c */ /* 0x000fc40003f24270 */
[----:B0-----:R-:W-:-:S04]  /*18440*/  @P0 LOP3.LUT R5, R5, R4, RZ, 0x3c, !PT ;  /* 0x0000000405050212 */ /* 0x001fc800078e3cff */
[----:B------:R-:W-:-:S04]  /*18450*/  @P0 LOP3.LUT R4, R5, R4, RZ, 0x3c, !PT ;  /* 0x0000000405040212 */ /* 0x000fc800078e3cff */
[----:B------:R-:W-:-:S05]  /*18460*/  @P0 LOP3.LUT R5, R5, R4, RZ, 0x3c, !PT ;  /* 0x0000000405050212 */ /* 0x000fca00078e3cff */
[----:B------:R3:W4:Y:S04]  /*18470*/  @P0 LDG.E.U8 R219, desc[UR56][R4.64] ;  /* 0x0000003804db0981 */ /* 0x000728000c1e1100 */
[----:B------:R-:W2:Y:S01]  /*18480*/  LDL R5, [R1+0x930] ;  /* 0x0009300001057983 */ /* 0x000ea20000100800 */
[----:B------:R-:W-:Y:S01]  /*18490*/  PRMT R118, RZ, 0x7610, R118 ;  /* 0x00007610ff767816 */ /* 0x000fe20000000076 */
[----:B---3--:R-:W-:Y:S01]  /*184a0*/  @P1 IMAD.MOV.U32 R4, RZ, RZ, R211 ;  /* 0x000000ffff041224 */ /* 0x008fe200078e00d3 */
[----:B------:R-:W-:-:S04]  /*184b0*/  LOP3.LUT R3, R3, 0xffff, RZ, 0xc0, !PT ;  /* 0x0000ffff03037812 */ /* 0x000fc800078ec0ff */
[----:B--2---:R0:W2:Y:S02]  /*184c0*/  @P1 LDG.E.U8 R118, desc[UR56][R4.64] ;  /* 0x0000003804761981 */ /* 0x0040a4000c1e1100 */
[----:B0-----:R-:W-:Y:S02]  /*184d0*/  LOP3.LUT R4, R88, 0xffff, RZ, 0xc0, !PT ;  /* 0x0000ffff58047812 */ /* 0x001fe400078ec0ff */
[----:B------:R-:W3:Y:S02]  /*184e0*/  LDL R5, [R1+0x92c] ;  /* 0x00092c0001057983 */ /* 0x000ee40000100800 */
[----:B------:R-:W-:Y:S02]  /*184f0*/  PRMT R211, R4, 0x3340, R3 ;  /* 0x0000334004d37816 */ /* 0x000fe40000000003 */
[----:B------:R-:W4:Y:S04]  /*18500*/  LDL.LU R88, [R1+0x13e8] ;  /* 0x0013e80001587983 */ /* 0x000f280000300800 */
[----:B------:R-:W2:Y:S01]  /*18510*/  LDL R3, [R1+0x928] ;  /* 0x0009280001037983 */ /* 0x000ea20000100800 */
[----:B------:R-:W-:Y:S01]  /*18520*/  PRMT R116, RZ, 0x7610, R116 ;  /* 0x00007610ff747816 */ /* 0x000fe20000000074 */
[----:B---3--:R-:W-:-:S02]  /*18530*/  @P1 IMAD.MOV.U32 R4, RZ, RZ, R5 ;  /* 0x000000ffff041224 */ /* 0x008fc400078e0005 */
[----:B--2---:R-:W-:Y:S01]  /*18540*/  @P1 IMAD.MOV.U32 R5, RZ, RZ, R3 ;  /* 0x000000ffff051224 */ /* 0x004fe200078e0003 */
[----:B------:R-:W-:-:S04]  /*18550*/  LOP3.LUT R3, R89, 0xffff, RZ, 0xc0, !PT ;  /* 0x0000ffff59037812 */ /* 0x000fc800078ec0ff */
[----:B------:R0:W2:Y:S02]  /*18560*/  @P1 LDG.E.U8 R116, desc[UR56][R4.64] ;  /* 0x0000003804741981 */ /* 0x0000a4000c1e1100 */
[----:B0-----:R-:W-:Y:S02]  /*18570*/  LOP3.LUT R4, R154, 0xffff, RZ, 0xc0, !PT ;  /* 0x0000ffff9a047812 */ /* 0x001fe400078ec0ff */
[----:B------:R-:W3:Y:S02]  /*18580*/  LDL R5, [R1+0x924] ;  /* 0x0009240001057983 */ /* 0x000ee40000100800 */
[----:B------:R-:W-:Y:S02]  /*18590*/  PRMT R154, R4, 0x3340, R3 ;  /* 0x00003340049a7816 */ /* 0x000fe40000000003 */
[----:B------:R-:W2:Y:S04]  /*185a0*/  LDL.LU R89, [R1+0x13e4] ;  /* 0x0013e40001597983 */ /* 0x000ea80000300800 */
[----:B------:R-:W2:Y:S01]  /*185b0*/  LDL R3, [R1+0x920] ;  /* 0x0009200001037983 */ /* 0x000ea20000100800 */
[----:B------:R-:W-:-:S02]  /*185c0*/  ISETP.GT.AND P0, PT, R0, 0x7e, PT ;  /* 0x0000007e0000780c */ /* 0x000fc40003f04270 */
[----:B----4-:R-:W-:-:S11]  /*185d0*/  PRMT R88, RZ, 0x7610, R88 ;  /* 0x00007610ff587816 */ /* 0x010fd60000000058 */
[----:B---3--:R-:W-:Y:S02]  /*185e0*/  @P0 IMAD.MOV.U32 R4, RZ, RZ, R5 ;  /* 0x000000ffff040224 */ /* 0x008fe400078e0005 */
[----:B--2---:R-:W-:Y:S01]  /*185f0*/  @P0 IMAD.MOV.U32 R5, RZ, RZ, R3 ;  /* 0x000000ffff050224 */ /* 0x004fe200078e0003 */
[----:B------:R-:W-:-:S04]  /*18600*/  LOP3.LUT R3, R90, 0xffff, RZ, 0xc0, !PT ;  /* 0x0000ffff5a037812 */ /* 0x000fc800078ec0ff */
[----:B------:R0:W2:Y:S02]  /*18610*/  @P0 LDG.E.U8 R88, desc[UR56][R4.64] ;  /* 0x0000003804580981 */ /* 0x0000a4000c1e1100 */
[----:B0-----:R-:W-:Y:S02]  /*18620*/  LOP3.LUT R4, R153, 0xffff, RZ, 0xc0, !PT ;  /* 0x0000ffff99047812 */ /* 0x001fe400078ec0ff */
[----:B------:R-:W3:Y:S02]  /*18630*/  LDL R5, [R1+0x91c] ;  /* 0x00091c0001057983 */ /* 0x000ee40000100800 */
[----:B------:R-:W-:Y:S02]  /*18640*/  PRMT R153, R4, 0x3340, R3 ;  /* 0x0000334004997816 */ /* 0x000fe40000000003 */
[----:B------:R-:W4:Y:S04]  /*18650*/  LDL.LU R90, [R1+0x13e0] ;  /* 0x0013e000015a7983 */ /* 0x000f280000300800 */
[----:B------:R-:W3:Y:S04]  /*18660*/  LDL R4, [R1+0x918] ;  /* 0x0009180001047983 */ /* 0x000ee80000100800 */
[----:B------:R-:W2:Y:S01]  /*18670*/  LDL.LU R3, [R1+0x10c] ;  /* 0x00010c0001037983 */ /* 0x000ea20000300800 */
[----:B------:R-:W-:-:S02]  /*18680*/  PRMT R89, RZ, 0x7610, R89 ;  /* 0x00007610ff597816 */ /* 0x000fc40000000059 */
[----:B---3--:R-:W-:-:S04]  /*18690*/  @P0 LOP3.LUT R5, R5, R4, RZ, 0x3c, !PT ;  /* 0x0000000405050212 */ /* 0x008fc800078e3cff */
[----:B------:R-:W-:-:S04]  /*186a0*/  @P0 LOP3.LUT R4, R5, R4, RZ, 0x3c, !PT ;  /* 0x0000000405040212 */ /* 0x000fc800078e3cff */
[----:B------:R-:W-:-:S05]  /*186b0*/  @P0 LOP3.LUT R5, R5, R4, RZ, 0x3c, !PT ;  /* 0x0000000405050212 */ /* 0x000fca00078e3cff */
[----:B------:R2:W3:Y:S02]  /*186c0*/  @P0 LDG.E.U8 R89, desc[UR56][R4.64] ;  /* 0x0000003804590981 */ /* 0x0004e4000c1e1100 */
[----:B--2---:R-:W-:Y:S02]  /*186d0*/  LOP3.LUT R4, R3, 0xffff, RZ, 0xc0, !PT ;  /* 0x0000ffff03047812 */ /* 0x004fe400078ec0ff */
[----:B------:R-:W2:Y:S01]  /*186e0*/  LDL R5, [R1+0x914] ;  /* 0x0009140001057983 */ /* 0x000ea20000100800 */
[----:B------:R-:W-:-:S04]  /*186f0*/  LOP3.LUT R3, R212, 0xffff, RZ, 0xc0, !PT ;  /* 0x0000ffffd4037812 */ /* 0x000fc800078ec0ff */
[----:B------:R-:W-:Y:S02]  /*18700*/  PRMT R212, R4, 0x3340, R3 ;  /* 0x0000334004d47816 */ /* 0x000fe40000000003 */
[----:B------:R-:W3:Y:S01]  /*18710*/  LDL R3, [R1+0x910] ;  /* 0x0009100001037983 */ /* 0x000ee20000100800 */
[----:B------:R-:W-:Y:S02]  /*18720*/  ISETP.GT.AND P0, PT, R0, 0x7f, PT ;  /* 0x0000007f0000780c */ /* 0x000fe40003f04270 */
[----:B----4-:R-:W-:Y:S02]  /*18730*/  PRMT R90, RZ, 0x7610, R90 ;  /* 0x00007610ff5a7816 */ /* 0x010fe4000000005a */
[----:B------:R-:W-:-:S09]  /*18740*/  LOP3.LUT R6, R6, 0xffff, RZ, 0xc0, !PT ;  /* 0x0000ffff06067812 */ /* 0x000fd200078ec0ff */
[----:B--2---:R-:W-:Y:S02]  /*18750*/  @P0 IMAD.MOV.U32 R4, RZ, RZ, R5 ;  /* 0x000000ffff040224 */ /* 0x004fe400078e0005 */
[----:B---3--:R-:W-:Y:S01]  /*18760*/  @P0 IMAD.MOV.U32 R5, RZ, RZ, R3 ;  /* 0x000000ffff050224 */ /* 0x008fe200078e0003 */
[----:B------:R-:W-:-:S04]  /*18770*/  LOP3.LUT R3, R209, 0xffff, RZ, 0xc0, !PT ;  /* 0x0000ffffd1037812 */ /* 0x000fc800078ec0ff */
[----:B------:R0:W2:Y:S02]  /*18780*/  @P0 LDG.E.U8 R90, desc[UR56][R4.64] ;  /* 0x00000038045a0981 */ /* 0x0000a4000c1e1100 */
[----:B0-----:R-:W-:Y:S02]  /*18790*/  LOP3.LUT R5, R213, 0xffff, RZ, 0xc0, !PT ;  /* 0x0000ffffd5057812 */ /* 0x001fe400078ec0ff */
[----:B------:R-:W-:Y:S01]  /*187a0*/  LOP3.LUT R4, R210, 0xffff, RZ, 0xc0, !PT ;  /* 0x0000ffffd2047812 */ /* 0x000fe200078ec0ff */
[----:B------:R-:W3:Y:S01]  /*187b0*/  LDL R213, [R1+0xde0] ;  /* 0x000de00001d57983 */ /* 0x000ee20000100800 */
[----:B------:R-:W-:Y:S02]  /*187c0*/  PRMT R210, R6, 0x3340, R5 ;  /* 0x0000334006d27816 */ /* 0x000fe40000000005 */
[----:B------:R-:W-:Y:S02]  /*187d0*/  PRMT R209, R4, 0x3340, R3 ;  /* 0x0000334004d17816 */ /* 0x000fe40000000003 */
[----:B------:R-:W-:-:S02]  /*187e0*/  LOP3.LUT R6, R117, 0xffff, RZ, 0xc0, !PT ;  /* 0x0000ffff75067812 */ /* 0x000fc400078ec0ff */
[----:B------:R-:W4:Y:S01]  /*187f0*/  LDL.LU R117, [R1+0x13dc] ;  /* 0x0013dc0001757983 */ /* 0x000f220000300800 */
[----:B------:R-:W-:Y:S02]  /*18800*/  LOP3.LUT R5, R9, 0xffff, RZ, 0xc0, !PT ;  /* 0x0000ffff09057812 */ /* 0x000fe400078ec0ff */
[----:B------:R-:W-:Y:S01]  /*18810*/  LOP3.LUT R4, R8, 0xffff, RZ, 0xc0, !PT ;  /* 0x0000ffff08047812 */ /* 0x000fe200078ec0ff */
[----:B------:R-:W2:Y:S04]  /*18820*/  LDL R9, [R1+0x90c] ;  /* 0x00090c0001097983 */ /* 0x000ea80000100800 */
[----:B------:R-:W2:Y:S01]  /*18830*/  LDL R8, [R1+0x908] ;  /* 0x0009080001087983 */ /* 0x000ea20000100800 */
[----:B------:R-:W-:Y:S02]  /*18840*/  LOP3.LUT R3, R7, 0xffff, RZ, 0xc0, !PT ;  /* 0x0000ffff07037812 */ /* 0x000fe400078ec0ff */
[----:B------:R-:W-:-:S02]  /*18850*/  PRMT R7, R6, 0x3340, R5 ;  /* 0x0000334006077816 */ /* 0x000fc40000000005 */
[----:B------:R-:W-:Y:S02]  /*18860*/  PRMT R3, R4, 0x3340, R3 ;  /* 0x0000334004037816 */ /* 0x000fe40000000003 */
[----:B------:R-:W-:Y:S02]  /*18870*/  PRMT R4, R211, 0x5410, R154 ;  /* 0x00005410d3047816 */ /* 0x000fe4000000009a */
[----:B------:R-:W3:Y:S01]  /*18880*/  LDL.LU R154, [R1+0x13d8] ;  /* 0x0013d800019a7983 */ /* 0x000ee20000300800 */
[----:B------:R-:W-:-:S03]  /*18890*/  PRMT R5, R153, 0x5410, R212 ;  /* 0x0000541099057816 */ /* 0x000fc600000000d4 */
[----:B------:R-:W3:Y:S01]  /*188a0*/  LDL.LU R211, [R1+0x13d4] ;  /* 0x0013d40001d37983 */ /* 0x000ee20000300800 */
[----:B------:R-:W-:-:S03]  /*188b0*/  PRMT R6, R210, 0x5410, R209 ;  /* 0x00005410d2067816 */ /* 0x000fc600000000d1 */
[----:B------:R-:W3:Y:S01]  /*188c0*/  LDL.LU R212, [R1+0x13d0] ;  /* 0x0013d00001d47983 */ /* 0x000ee20000300800 */
[----:B------:R-:W-:-:S03]  /*188d0*/  PRMT R7, R7, 0x5410, R3 ;  /* 0x0000541007077816 */ /* 0x000fc60000000003 */
[----:B------:R-:W3:Y:S04]  /*188e0*/  LDL.LU R153, [R1+0x13cc] ;  /* 0x0013cc0001997983 */ /* 0x000ee80000300800 */
[----:B------:R-:W3:Y:S04]  /*188f0*/  LDL.LU R209, [R1+0x13c8] ;  /* 0x0013c80001d17983 */ /* 0x000ee80000300800 */
[----:B------:R-:W3:Y:S04]  /*18900*/  LDL.LU R210, [R1+0x13c4] ;  /* 0x0013c40001d27983 */ /* 0x000ee80000300800 */
[----:B------:R-:W3:Y:S01]  /*18910*/  LDL.LU R3, [R1+0x11c] ;  /* 0x00011c0001037983 */ /* 0x000ee20000300800 */
[----:B----4-:R-:W-:-:S02]  /*18920*/  PRMT R117, RZ, 0x7610, R117 ;  /* 0x00007610ff757816 */ /* 0x010fc40000000075 */
[----:B--2---:R-:W-:-:S04]  /*18930*/  @P0 LOP3.LUT R9, R9, R8, RZ, 0x3c, !PT ;  /* 0x0000000809090212 */ /* 0x004fc800078e3cff */
[----:B------:R-:W-:-:S04]  /*18940*/  @P0 LOP3.LUT R8, R9, R8, RZ, 0x3c, !PT ;  /* 0x0000000809080212 */ /* 0x000fc800078e3cff */
[----:B------:R-:W-:-:S05]  /*18950*/  @P0 LOP3.LUT R9, R9, R8, RZ, 0x3c, !PT ;  /* 0x0000000809090212 */ /* 0x000fca00078e3cff */
[----:B------:R0:W2:Y:S01]  /*18960*/  @P0 LDG.E.U8 R117, desc[UR56][R8.64] ;  /* 0x0000003808750981 */ /* 0x0000a2000c1e1100 */
[----:B------:R-:W-:Y:S06]  /*18970*/  BAR.SYNC.DEFER_BLOCKING 0x0 ;  /* 0x0000000000007b1d */ /* 0x000fec0000010000 */
[----:B------:R-:W4:Y:S04]  /*18980*/  LDL.LU R8, [R1+0x120] ;  /* 0x0001200001087983 */ /* 0x000f280000300800 */
[----:B------:R-:W2:Y:S04]  /*18990*/  LDL.LU R9, [R1+0x118] ;  /* 0x0001180001097983 */ /* 0x000ea80000300800 */
[----:B---3--:R1:W-:Y:S02]  /*189a0*/  STS.128 [R213+UR58], R4 ;  /* 0x00000004d5007988 */ /* 0x0083e40008000c3a */
[----:B-1----:R-:W-:-:S02]  /*189b0*/  LOP3.LUT R5, R3, 0xffff, RZ, 0xc0, !PT ;  /* 0x0000ffff03057812 */ /* 0x002fc400078ec0ff */
[----:B------:R-:W-:Y:S02]  /*189c0*/  LOP3.LUT R4, R210, 0xffff, RZ, 0xc0, !PT ;  /* 0x0000ffffd2047812 */ /* 0x000fe400078ec0ff */
[----:B------:R-:W-:-:S04]  /*189d0*/  LOP3.LUT R3, R209, 0xffff, RZ, 0xc0, !PT ;  /* 0x0000ffffd1037812 */ /* 0x000fc800078ec0ff */
[----:B------:R-:W-:Y:S02]  /*189e0*/  PRMT R209, R4, 0x3340, R3 ;  /* 0x0000334004d17816 */ /* 0x000fe40000000003 */
[----:B------:R-:W-:Y:S02]  /*189f0*/  LOP3.LUT R4, R212, 0xffff, RZ, 0xc0, !PT ;  /* 0x0000ffffd4047812 */ /* 0x000fe400078ec0ff */
[----:B------:R-:W-:-:S04]  /*18a00*/  LOP3.LUT R3, R211, 0xffff, RZ, 0xc0, !PT ;  /* 0x0000ffffd3037812 */ /* 0x000fc800078ec0ff */
[----:B------:R-:W-:Y:S02]  /*18a10*/  PRMT R211, R4, 0x3340, R3 ;  /* 0x0000334004d37816 */ /* 0x000fe40000000003 */
[----:B------:R-:W-:Y:S02]  /*18a20*/  LOP3.LUT R4, R156, 0xffff, RZ, 0xc0, !PT ;  /* 0x0000ffff9c047812 */ /* 0x000fe400078ec0ff */
[----:B------:R-:W-:Y:S02]  /*18a30*/  LOP3.LUT R3, R157, 0xffff, RZ, 0xc0, !PT ;  /* 0x0000ffff9d037812 */ /* 0x000fe400078ec0ff */
[----:B----4-:R-:W-:-:S04]  /*18a40*/  LOP3.LUT R6, R8, 0xffff, RZ, 0xc0, !PT ;  /* 0x0000ffff08067812 */ /* 0x010fc800078ec0ff */
[----:B------:R-:W-:Y:S02]  /*18a50*/  PRMT R210, R6, 0x3340, R5 ;  /* 0x0000334006d27816 */ /* 0x000fe40000000005 */
[----:B--2---:R-:W-:Y:S02]  /*18a60*/  LOP3.LUT R6, R9, 0xffff, RZ, 0xc0, !PT ;  /* 0x0000ffff09067812 */ /* 0x004fe400078ec0ff */
[----:B------:R-:W-:Y:S02]  /*18a70*/  LOP3.LUT R5, R153, 0xffff, RZ, 0xc0, !PT ;  /* 0x0000ffff99057812 */ /* 0x000fe400078ec0ff */
[----:B0-----:R-:W-:Y:S01]  /*18a80*/  PRMT R8, R4, 0x3340, R3 ;  /* 0x0000334004087816 */ /* 0x001fe20000000003 */
[----:B------:R-:W2:Y:S01]  /*18a90*/  LDL.LU R153, [R1+0x13c0] ;  /* 0x0013c00001997983 */ /* 0x000ea20000300800 */
[----:B------:R-:W-:Y:S02]  /*18aa0*/  PRMT R212, R6, 0x3340, R5 ;  /* 0x0000334006d47816 */ /* 0x000fe40000000005 */
[----:B------:R-:W-:-:S02]  /*18ab0*/  LOP3.LUT R6, R154, 0xffff, RZ, 0xc0, !PT ;  /* 0x0000ffff9a067812 */ /* 0x000fc400078ec0ff */
[----:B------:R-:W-:Y:S01]  /*18ac0*/  LOP3.LUT R5, R155, 0xffff, RZ, 0xc0, !PT ;  /* 0x0000ffff9b057812 */ /* 0x000fe200078ec0ff */
[----:B------:R-:W3:Y:S01]  /*18ad0*/  LDL.LU R154, [R1+0x13bc] ;  /* 0x0013bc00019a7983 */ /* 0x000ee20000300800 */
[----:B------:R-:W-:Y:S02]  /*18ae0*/  LOP3.LUT R4, R176, 0xffff, RZ, 0xc0, !PT ;  /* 0x0000ffffb0047812 */ /* 0x000fe400078ec0ff */
[----:B------:R-:W-:Y:S01]  /*18af0*/  PRMT R9, R6, 0x3340, R5 ;  /* 0x0000334006097816 */ /* 0x000fe20000000005 */
[----:B------:R-:W4:Y:S01]  /*18b00*/  LDL.LU R155, [R1+0x13b8] ;  /* 0x0013b800019b7983 */ /* 0x000f220000300800 */
[----:B------:R-:W-:Y:S02]  /*18b10*/  LOP3.LUT R6, R158, 0xffff, RZ, 0xc0, !PT ;  /* 0x0000ffff9e067812 */ /* 0x000fe400078ec0ff */
[----:B------:R-:W-:Y:S01]  /*18b20*/  LOP3.LUT R5, R159, 0xffff, RZ, 0xc0, !PT ;  /* 0x0000ffff9f057812 */ /* 0x000fe200078ec0ff */
[----:B------:R-:W2:Y:S01]  /*18b30*/  LDL.LU R156, [R1+0x13b4] ;  /* 0x0013b400019c7983 */ /* 0x000ea20000300800 */
[----:B------:R-:W-:-:S02]  /*18b40*/  LOP3.LUT R3, R208, 0xffff, RZ, 0xc0, !PT ;  /* 0x0000ffffd0037812 */ /* 0x000fc400078ec0ff */
[----:B------:R-:W-:Y:S01]  /*18b50*/  PRMT R7, R6, 0x3340, R5 ;  /* 0x0000334006077816 */ /* 0x000fe20000000005 */
[----:B------:R-:W3:Y:S01]  /*18b60*/  LDL.LU R157, [R1+0x13b0] ;  /* 0x0013b000019d7983 */ /* 0x000ee20000300800 */
[----:B------:R-:W-:Y:S02]  /*18b70*/  PRMT R3, R4, 0x3340, R3 ;  /* 0x0000334004037816 */ /* 0x000fe40000000003 */
[----:B------:R-:W-:Y:S01]  /*18b80*/  PRMT R4, R210, 0x5410, R209 ;  /* 0x00005410d2047816 */ /* 0x000fe200000000d1 */
[----:B------:R-:W4:Y:S01]  /*18b90*/  LDL.LU R158, [R1+0x13ac] ;  /* 0x0013ac00019e7983 */ /* 0x000f220000300800 */
[----:B------:R-:W-:Y:S02]  /*18ba0*/  PRMT R5, R212, 0x5410, R211 ;  /* 0x00005410d4057816 */ /* 0x000fe400000000d3 */
[----:B------:R-:W-:Y:S01]  /*18bb0*/  PRMT R6, R9, 0x5410, R8 ;  /* 0x0000541009067816 */ /* 0x000fe20000000008 */
[----:B------:R-:W2:Y:S01]  /*18bc0*/  LDL.LU R159, [R1+0x13a8] ;  /* 0x0013a800019f7983 */ /* 0x000ea20000300800 */
[----:B------:R-:W-:-:S03]  /*18bd0*/  PRMT R7, R7, 0x5410, R3 ;  /* 0x0000541007077816 */ /* 0x000fc60000000003 */
[----:B------:R-:W3:Y:S04]  /*18be0*/  LDL.LU R176, [R1+0x13a4] ;  /* 0x0013a40001b07983 */ /* 0x000ee80000300800 */
[----:B------:R-:W4:Y:S04]  /*18bf0*/  LDL.LU R208, [R1+0x13a0] ;  /* 0x0013a00001d07983 */ /* 0x000f280000300800 */
[----:B------:R-:W2:Y:S04]  /*18c00*/  LDL.LU R209, [R1+0x139c] ;  /* 0x00139c0001d17983 */ /* 0x000ea80000300800 */
[----:B------:R-:W3:Y:S04]  /*18c10*/  LDL.LU R210, [R1+0x1398] ;  /* 0x0013980001d27983 */ /* 0x000ee80000300800 */
[----:B------:R-:W4:Y:S04]  /*18c20*/  LDL.LU R211, [R1+0x1394] ;  /* 0x0013940001d37983 */ /* 0x000f280000300800 */
[----:B------:R0:W-:Y:S04]  /*18c30*/  STS.128 [R213+UR58+0x4000], R4 ;  /* 0x00400004d5007988 */ /* 0x0001e80008000c3a */
[----:B------:R-:W2:Y:S01]  /*18c40*/  LDL.LU R212, [R1+0x1390] ;  /* 0x0013900001d47983 */ /* 0x000ea20000300800 */
[----:B------:R-:W-:-:S02]  /*18c50*/  LOP3.LUT R3, R148, 0xffff, RZ, 0xc0, !PT ;  /* 0x0000ffff94037812 */ /* 0x000fc400078ec0ff */
[----:B0-----:R-:W-:Y:S01]  /*18c60*/  LOP3.LUT R6, R214, 0xffff, RZ, 0xc0, !PT ;  /* 0x0000ffffd6067812 */ /* 0x001fe200078ec0ff */
[----:B------:R-:W3:Y:S01]  /*18c70*/  LDL.LU R213, [R1+0x138c] ;  /* 0x00138c0001d57983 */ /* 0x000ee20000300800 */
[----:B------:R-:W-:Y:S02]  /*18c80*/  LOP3.LUT R5, R215, 0xffff, RZ, 0xc0, !PT ;  /* 0x0000ffffd7057812 */ /* 0x000fe400078ec0ff */
[----:B------:R-:W-:Y:S01]  /*18c90*/  LOP3.LUT R4, R149, 0xffff, RZ, 0xc0, !PT ;  /* 0x0000ffff95047812 */ /* 0x000fe200078ec0ff */
[----:B------:R-:W4:Y:S01]  /*18ca0*/  LDL.LU R214, [R1+0x1388] ;  /* 0x0013880001d67983 */ /* 0x000f220000300800 */
[----:B------:R-:W-:-:S03]  /*18cb0*/  PRMT R8, R6, 0x3340, R5 ;  /* 0x0000334006087816 */ /* 0x000fc60000000005 */
[----:B------:R-:W2:Y:S01]  /*18cc0*/  LDL.LU R215, [R1+0x1384] ;  /* 0x0013840001d77983 */ /* 0x000ea20000300800 */
[----:B------:R-:W-:-:S03]  /*18cd0*/  LOP3.LUT R6, R147, 0xffff, RZ, 0xc0, !PT ;  /* 0x0000ffff93067812 */ /* 0x000fc600078ec0ff */
[----:B------:R-:W3:Y:S01]  /*18ce0*/  LDL.LU R149, [R1+0x1380] ;  /* 0x0013800001957983 */ /* 0x000ee20000300800 */
[----:B------:R-:W-:-:S03]  /*18cf0*/  LOP3.LUT R5, R152, 0xffff, RZ, 0xc0, !PT ;  /* 0x0000ffff98057812 */ /* 0x000fc600078ec0ff */
[----:B------:R-:W4:Y:S04]  /*18d00*/  LDL.LU R148, [R1+0x137c] ;  /* 0x00137c0001947983 */ /* 0x000f280000300800 */
[----:B------:R-:W4:Y:S04]  /*18d10*/  LDL.LU R147, [R1+0x1378] ;  /* 0x0013780001937983 */ /* 0x000f280000300800 */
[----:B------:R-:W2:Y:S01]  /*18d20*/  LDL R152, [R1+0xdfc] ;  /* 0x000dfc0001987983 */ /* 0x000ea20000100800 */
[----:B------:R-:W-:Y:S02]  /*18d30*/  PRMT R7, R4, 0x3340, R3 ;  /* 0x0000334004077816 */ /* 0x000fe40000000003 */
[----:B------:R-:W-:-:S02]  /*18d40*/  LOP3.LUT R4, R146, 0xffff, RZ, 0xc0, !PT ;  /* 0x0000ffff92047812 */ /* 0x000fc400078ec0ff */
[----:B------:R-:W-:Y:S02]  /*18d50*/  LOP3.LUT R3, R250, 0xffff, RZ, 0xc0, !PT ;  /* 0x0000fffffa037812 */ /* 0x000fe400078ec0ff */
[----:B------:R-:W-:Y:S02]  /*18d60*/  PRMT R146, R6, 0x3340, R5 ;  /* 0x0000334006927816 */ /* 0x000fe40000000005 */
[----:B------:R-:W-:Y:S02]  /*18d70*/  PRMT R250, R4, 0x3340, R3 ;  /* 0x0000334004fa7816 */ /* 0x000fe40000000003 */
[----:B------:R-:W-:Y:S02]  /*18d80*/  LOP3.LUT R6, R246, 0xffff, RZ, 0xc0, !PT ;  /* 0x0000fffff6067812 */ /* 0x000fe400078ec0ff */
[----:B------:R-:W-:Y:S02]  /*18d90*/  LOP3.LUT R5, R241, 0xffff, RZ, 0xc0, !PT ;  /* 0x0000fffff1057812 */ /* 0x000fe400078ec0ff */
[----:B------:R-:W-:-:S02]  /*18da0*/  LOP3.LUT R4, R236, 0xffff, RZ, 0xc0, !PT ;  /* 0x0000ffffec047812 */ /* 0x000fc400078ec0ff */
[----:B------:R-:W-:Y:S01]  /*18db0*/  LOP3.LUT R3, R232, 0xffff, RZ, 0xc0, !PT ;  /* 0x0000ffffe8037812 */ /* 0x000fe200078ec0ff */
[----:B------:R-:W-:Y:S01]  /*18dc0*/  IMAD.MOV.U32 R232, RZ, RZ, R8 ;  /* 0x000000ffffe87224 */ /* 0x000fe200078e0008 */
        /* <DEDUP_REMOVED lines=9> */
[----:B------:R-:W-:Y:S02]  /*18e60*/  PRMT R4, R232, 0x5410, R228 ;  /* 0x00005410e8047816 */ /* 0x000fe400000000e4 */
[----:B------:R-:W-:Y:S01]  /*18e70*/  PRMT R5, R146, 0x5410, R250 ;  /* 0x0000541092057816 */ /* 0x000fe200000000fa */
[----:B------:R-:W0:Y:S01]  /*18e80*/  S2R R232, SR_TID.X ;  /* 0x0000000000e87919 */ /* 0x000e220000002100 */
[----:B------:R-:W-:-:S02]  /*18e90*/  PRMT R6, R9, 0x5410, R8 ;  /* 0x0000541009067816 */ /* 0x000fc40000000008 */
[----:B------:R-:W-:Y:S01]  /*18ea0*/  PRMT R7, R7, 0x5410, R3 ;  /* 0x0000541007077816 */ /* 0x000fe20000000003 */
[----:B------:R-:W4:Y:S01]  /*18eb0*/  LDL.LU R146, [R1+0x1374] ;  /* 0x0013740001927983 */ /* 0x000f220000300800 */
[----:B------:R-:W-:-:S03]  /*18ec0*/  LOP3.LUT R3, R137, 0xffff, RZ, 0xc0, !PT ;  /* 0x0000ffff89037812 */ /* 0x000fc600078ec0ff */
[----:B--2---:R1:W-:Y:S02]  /*18ed0*/  STS.128 [R152+UR58], R4 ;  /* 0x0000000498007988 */ /* 0x0043e40008000c3a */
[----:B-1----:R-:W-:Y:S02]  /*18ee0*/  LOP3.LUT R6, R140, 0xffff, RZ, 0xc0, !PT ;  /* 0x0000ffff8c067812 */ /* 0x002fe400078ec0ff */
[----:B------:R-:W-:Y:S01]  /*18ef0*/  LOP3.LUT R5, R139, 0xffff, RZ, 0xc0, !PT ;  /* 0x0000ffff8b057812 */ /* 0x000fe200078ec0ff */
[----:B------:R-:W2:Y:S01]  /*18f00*/  LDL.LU R140, [R1+0x1370] ;  /* 0x00137000018c7983 */ /* 0x000ea20000300800 */
[----:B------:R-:W-:Y:S02]  /*18f10*/  LOP3.LUT R4, R138, 0xffff, RZ, 0xc0, !PT ;  /* 0x0000ffff8a047812 */ /* 0x000fe400078ec0ff */
[----:B------:R-:W-:Y:S01]  /*18f20*/  PRMT R228, R6, 0x3340, R5 ;  /* 0x0000334006e47816 */ /* 0x000fe20000000005 */
[----:B------:R-:W4:Y:S01]  /*18f30*/  LDL.LU R139, [R1+0x136c] ;  /* 0x00136c00018b7983 */ /* 0x000f220000300800 */
[----:B------:R-:W-:-:S02]  /*18f40*/  PRMT R224, R4, 0x3340, R3 ;  /* 0x0000334004e07816 */ /* 0x000fc40000000003 */
[----:B------:R-:W-:Y:S01]  /*18f50*/  LOP3.LUT R6, R136, 0xffff, RZ, 0xc0, !PT ;  /* 0x0000ffff88067812 */ /* 0x000fe200078ec0ff */
[----:B------:R-:W2:Y:S01]  /*18f60*/  LDL.LU R138, [R1+0x1368] ;  /* 0x00136800018a7983 */ /* 0x000ea20000300800 */
[----:B------:R-:W-:Y:S02]  /*18f70*/  LOP3.LUT R5, R135, 0xffff, RZ, 0xc0, !PT ;  /* 0x0000ffff87057812 */ /* 0x000fe400078ec0ff */
[----:B------:R-:W-:Y:S01]  /*18f80*/  LOP3.LUT R4, R134, 0xffff, RZ, 0xc0, !PT ;  /* 0x0000ffff86047812 */ /* 0x000fe200078ec0ff */
[----:B------:R-:W4:Y:S01]  /*18f90*/  LDL.LU R137, [R1+0x1364] ;  /* 0x0013640001897983 */ /* 0x000f220000300800 */
[----:B------:R-:W-:Y:S02]  /*18fa0*/  LOP3.LUT R3, R133, 0xffff, RZ, 0xc0, !PT ;  /* 0x0000ffff85037812 */ /* 0x000fe400078ec0ff */
[----:B------:R-:W-:Y:S01]  /*18fb0*/  PRMT R216, R6, 0x3340, R5 ;  /* 0x0000334006d87816 */ /* 0x000fe20000000005 */
[----:B------:R-:W2:Y:S01]  /*18fc0*/  LDL.LU R136, [R1+0x1360] ;  /* 0x0013600001887983 */ /* 0x000ea20000300800 */
[----:B------:R-:W-:-:S02]  /*18fd0*/  PRMT R21, R4, 0x3340, R3 ;  /* 0x0000334004157816 */ /* 0x000fc40000000003 */
[----:B------:R-:W-:Y:S01]  /*18fe0*/  LOP3.LUT R6, R124, 0xffff, RZ, 0xc0, !PT ;  /* 0x0000ffff7c067812 */ /* 0x000fe200078ec0ff */
[----:B------:R-:W4:Y:S01]  /*18ff0*/  LDL.LU R135, [R1+0x135c] ;  /* 0x00135c0001877983 */ /* 0x000f220000300800 */
[----:B------:R-:W-:Y:S02]  /*19000*/  LOP3.LUT R5, R123, 0xffff, RZ, 0xc0, !PT ;  /* 0x0000ffff7b057812 */ /* 0x000fe400078ec0ff */
        /* <DEDUP_REMOVED lines=15> */
[----:B------:R-:W-:Y:S01]  /*19100*/  PRMT R4, R228, 0x5410, R224 ;  /* 0x00005410e4047816 */ /* 0x000fe200000000e0 */
[----:B------:R-:W4:Y:S01]  /*19110*/  LDL.LU R121, [R1+0x1344] ;  /* 0x0013440001797983 */ /* 0x000f220000300800 */
[----:B------:R-:W-:Y:S02]  /*19120*/  PRMT R5, R216, 0x5410, R21 ;  /* 0x00005410d8057816 */ /* 0x000fe40000000015 */
[----:B------:R-:W-:Y:S01]  /*19130*/  PRMT R6, R9, 0x5410, R8 ;  /* 0x0000541009067816 */ /* 0x000fe20000000008 */
[----:B------:R-:W2:Y:S01]  /*19140*/  LDL.LU R120, [R1+0x1340] ;  /* 0x0013400001787983 */ /* 0x000ea20000300800 */
[----:B------:R-:W-:Y:S02]  /*19150*/  PRMT R7, R7, 0x5410, R3 ;  /* 0x0000541007077816 */ /* 0x000fe40000000003 */
[----:B0-----:R-:W-:-:S03]  /*19160*/  LOP3.LUT R3, R232, 0x7f, RZ, 0xc0, !PT ;  /* 0x0000007fe8037812 */ /* 0x001fc600078ec0ff */
[----:B------:R0:W-:Y:S01]  /*19170*/  STS.128 [R152+UR58+0x4000], R4 ;  /* 0x0040000498007988 */ /* 0x0001e20008000c3a */
[----:B------:R-:W-:Y:S02]  /*19180*/  ISETP.GE.AND P0, PT, R3, R0, PT ;  /* 0x000000000300720c */ /* 0x000fe40003f06270 */
[----:B------:R-:W-:Y:S02]  /*19190*/  LOP3.LUT R3, R235, 0xffff, RZ, 0xc0, !PT ;  /* 0x0000ffffeb037812 */ /* 0x000fe400078ec0ff */
[----:B------:R-:W-:-:S04]  /*191a0*/  LOP3.LUT R0, R231, 0xffff, RZ, 0xc0, !PT ;  /* 0x0000ffffe7007812 */ /* 0x000fc800078ec0ff */
[----:B------:R-:W-:Y:S02]  /*191b0*/  PRMT R21, R3, 0x3340, R0 ;  /* 0x0000334003157816 */ /* 0x000fe40000000000 */
[----:B0-----:R-:W-:Y:S01]  /*191c0*/  LOP3.LUT R5, R244, 0xffff, RZ, 0xc0, !PT ;  /* 0x0000fffff4057812 */ /* 0x001fe200078ec0ff */
[----:B------:R-:W4:Y:S01]  /*191d0*/  LDL.LU R152, [R1+0x1f0] ;  /* 0x0001f00001987983 */ /* 0x000f220000300800 */
[----:B------:R-:W-:-:S04]  /*191e0*/  LOP3.LUT R4, R239, 0xffff, RZ, 0xc0, !PT ;  /* 0x0000ffffef047812 */ /* 0x000fc800078ec0ff */
[----:B------:R-:W-:Y:S02]  /*191f0*/  PRMT R216, R5, 0x3340, R4 ;  /* 0x0000334005d87816 */ /* 0x000fe40000000004 */
[----:B------:R-:W-:Y:S02]  /*19200*/  LOP3.LUT R5, R227, 0xffff, RZ, 0xc0, !PT ;  /* 0x0000ffffe3057812 */ /* 0x000fe400078ec0ff */
[----:B------:R-:W-:Y:S02]  /*19210*/  LOP3.LUT R4, R223, 0xffff, RZ, 0xc0, !PT ;  /* 0x0000ffffdf047812 */ /* 0x000fe400078ec0ff */
[----:B------:R-:W-:Y:S02]  /*19220*/  LOP3.LUT R0, R20, 0xffff, RZ, 0xc0, !PT ;  /* 0x0000ffff14007812 */ /* 0x000fe400078ec0ff */
[----:B------:R-:W-:Y:S02]  /*19230*/  PRMT R20, R5, 0x3340, R4 ;  /* 0x0000334005147816 */ /* 0x000fe40000000004 */
[----:B------:R-:W-:-:S02]  /*19240*/  LOP3.LUT R5, R18, 0xffff, RZ, 0xc0, !PT ;  /* 0x0000ffff12057812 */ /* 0x000fc400078ec0ff */
[----:B------:R-:W-:Y:S01]  /*19250*/  LOP3.LUT R4, R16, 0xffff, RZ, 0xc0, !PT ;  /* 0x0000ffff10047812 */ /* 0x000fe200078ec0ff */
[----:B------:R-:W4:Y:S01]  /*19260*/  LDL R18, [R1+0x4ec] ;  /* 0x0004ec0001127983 */ /* 0x000f220000100800 */
[----:B------:R-:W-:Y:S02]  /*19270*/  LOP3.LUT R3, R23, 0xffff, RZ, 0xc0, !PT ;  /* 0x0000ffff17037812 */ /* 0x000fe400078ec0ff */
[----:B------:R-:W-:Y:S01]  /*19280*/  PRMT R8, R5, 0x3340, R4 ;  /* 0x0000334005087816 */ /* 0x000fe20000000004 */
[----:B------:R-:W4:Y:S01]  /*19290*/  LDL R23, [R1+0xdf8] ;  /* 0x000df80001177983 */ /* 0x000f220000100800 */
[----:B------:R-:W-:Y:S02]  /*192a0*/  PRMT R9, R3, 0x3340, R0 ;  /* 0x0000334003097816 */ /* 0x000fe40000000000 */
[----:B------:R-:W-:Y:S01]  /*192b0*/  LOP3.LUT R5, R13, 0xffff, RZ, 0xc0, !PT ;  /* 0x0000ffff0d057812 */ /* 0x000fe200078ec0ff */
[----:B------:R-:W4:Y:S01]  /*192c0*/  LDL R16, [R1+0x4e8] ;  /* 0x0004e80001107983 */ /* 0x000f220000100800 */
[----:B------:R-:W-:-:S02]  /*192d0*/  LOP3.LUT R4, R12, 0xffff, RZ, 0xc0, !PT ;  /* 0x0000ffff0c047812 */ /* 0x000fc400078ec0ff */
[----:B------:R-:W-:Y:S01]  /*192e0*/  LOP3.LUT R3, R15, 0xffff, RZ, 0xc0, !PT ;  /* 0x0000ffff0f037812 */ /* 0x000fe200078ec0ff */
[----:B------:R-:W4:Y:S01]  /*192f0*/  LDL R13, [R1+0x56c] ;  /* 0x00056c00010d7983 */ /* 0x000f220000100800 */
[----:B------:R-:W-:Y:S02]  /*19300*/  LOP3.LUT R0, R14, 0xffff, RZ, 0xc0, !PT ;  /* 0x0000ffff0e007812 */ /* 0x000fe400078ec0ff */
[----:B------:R-:W-:Y:S01]  /*19310*/  PRMT R7, R5, 0x3340, R4 ;  /* 0x0000334005077816 */ /* 0x000fe20000000004 */
[----:B------:R-:W4:Y:S01]  /*19320*/  LDL R12, [R1+0x568] ;  /* 0x00056800010c7983 */ /* 0x000f220000100800 */
[----:B------:R-:W-:Y:S02]  /*19330*/  PRMT R6, R3, 0x3340, R0 ;  /* 0x0000334003067816 */ /* 0x000fe40000000000 */
[----:B------:R-:W-:Y:S01]  /*19340*/  PRMT R5, R20, 0x5410, R9 ;  /* 0x0000541014057816 */ /* 0x000fe20000000009 */
[----:B------:R-:W4:Y:S01]  /*19350*/  LDL R15, [R1+0x52c] ;  /* 0x00052c00010f7983 */ /* 0x000f220000100800 */
[----:B------:R-:W-:-:S02]  /*19360*/  LOP3.LUT R3, R11, 0xffff, RZ, 0xc0, !PT ;  /* 0x0000ffff0b037812 */ /* 0x000fc400078ec0ff */
[----:B------:R-:W-:Y:S01]  /*19370*/  LOP3.LUT R0, R10, 0xffff, RZ, 0xc0, !PT ;  /* 0x0000ffff0a007812 */ /* 0x000fe200078ec0ff */
[----:B------:R-:W4:Y:S01]  /*19380*/  LDL R9, [R1+0x1f4] ;  /* 0x0001f40001097983 */ /* 0x000f220000100800 */
[----:B------:R-:W-:Y:S02]  /*19390*/  PRMT R4, R216, 0x5410, R21 ;  /* 0x00005410d8047816 */ /* 0x000fe40000000015 */
[----:B------:R-:W-:Y:S01]  /*193a0*/  PRMT R0, R3, 0x3340, R0 ;  /* 0x0000334003007816 */ /* 0x000fe20000000000 */
[----:B------:R-:W4:Y:S04]  /*193b0*/  LDL R21, [R1+0x900] ;  /* 0x0009000001157983 */ /* 0x000f280000100800 */
[----:B------:R-:W4:Y:S04]  /*193c0*/  LDL R3, [R1+0x904] ;  /* 0x0009040001037983 */ /* 0x000f280000100800 */
[----:B------:R-:W4:Y:S04]  /*193d0*/  LDL R11, [R1+0x5ac] ;  /* 0x0005ac00010b7983 */ /* 0x000f280000100800 */
[----:B------:R-:W4:Y:S04]  /*193e0*/  LDL R10, [R1+0x5a8] ;  /* 0x0005a800010a7983 */ /* 0x000f280000100800 */
[----:B------:R-:W4:Y:S01]  /*193f0*/  LDL R14, [R1+0x528] ;  /* 0x00052800010e7983 */ /* 0x000f220000100800 */
[----:B------:R-:W-:-:S02]  /*19400*/  PRMT R6, R8, 0x5410, R6 ;  /* 0x0000541008067816 */ /* 0x000fc40000000006 */
[----:B------:R-:W-:Y:S02]  /*19410*/  PRMT R7, R7, 0x5410, R0 ;  /* 0x0000541007077816 */ /* 0x000fe40000000000 */
[----:B---3--:R-:W-:Y:S02]  /*19420*/  PRMT R149, RZ, 0x7610, R149 ;  /* 0x00007610ff957816 */ /* 0x008fe40000000095 */
[----:B------:R-:W-:Y:S02]  /*19430*/  LOP3.LUT R0, R129, 0xffff, RZ, 0xc0, !PT ;  /* 0x0000ffff81007812 */ /* 0x000fe400078ec0ff */
[----:B--2---:R-:W-:Y:S02]  /*19440*/  PRMT R120, RZ, 0x7610, R120 ;  /* 0x00007610ff787816 */ /* 0x004fe40000000078 */
[----:B----4-:R-:W-:Y:S02]  /*19450*/  PRMT R121, RZ, 0x7610, R121 ;  /* 0x00007610ff797816 */ /* 0x010fe40000000079 */
[----:B------:R-:W-:-:S02]  /*19460*/  PRMT R122, RZ, 0x7610, R122 ;  /* 0x00007610ff7a7816 */ /* 0x000fc4000000007a */
[----:B------:R-:W-:Y:S02]  /*19470*/  PRMT R123, RZ, 0x7610, R123 ;  /* 0x00007610ff7b7816 */ /* 0x000fe4000000007b */
[----:B------:R-:W-:Y:S01]  /*19480*/  PRMT R124, RZ, 0x7610, R124 ;  /* 0x00007610ff7c7816 */ /* 0x000fe2000000007c */
[----:B------:R0:W-:Y:S02]  /*19490*/  STS.128 [R23+UR58], R4 ;  /* 0x0000000417007988 */ /* 0x0001e40008000c3a */
[----:B0-----:R-:W-:Y:S02]  /*194a0*/  @!P0 IMAD.MOV.U32 R5, RZ, RZ, R152 ;  /* 0x000000ffff058224 */ /* 0x001fe400078e0098 */
[----:B------:R-:W-:-:S05]  /*194b0*/  @!P0 IMAD.MOV.U32 R4, RZ, RZ, R9 ;  /* 0x000000ffff048224 */ /* 0x000fca00078e0009 */
[----:B------:R0:W2:Y:S02]  /*194c0*/  @!P0 LDG.E.U8 R149, desc[UR56][R4.64] ;  /* 0x0000003804958981 */ /* 0x0000a4000c1e1100 */
[----:B0-----:R-:W-:Y:S02]  /*194d0*/  @!P0 IMAD.MOV.U32 R4, RZ, RZ, R3 ;  /* 0x000000ffff048224 */ /* 0x001fe400078e0003 */
[----:B------:R-:W-:-:S05]  /*194e0*/  @!P0 IMAD.MOV.U32 R5, RZ, RZ, R21 ;  /* 0x000000ffff058224 */ /* 0x000fca00078e0015 */
[----:B------:R0:W3:Y:S02]  /*194f0*/  @!P0 LDG.E.U8 R120, desc[UR56][R4.64] ;  /* 0x0000003804788981 */ /* 0x0000e4000c1e1100 */
[----:B0-----:R-:W-:Y:S02]  /*19500*/  @!P0 IMAD.MOV.U32 R4, RZ, RZ, R11 ;  /* 0x000000ffff048224 */ /* 0x001fe400078e000b */
[----:B------:R-:W-:-:S05]  /*19510*/  @!P0 IMAD.MOV.U32 R5, RZ, RZ, R10 ;  /* 0x000000ffff058224 */ /* 0x000fca00078e000a */
[----:B------:R0:W4:Y:S02]  /*19520*/  @!P0 LDG.E.U8 R121, desc[UR56][R4.64] ;  /* 0x0000003804798981 */ /* 0x000124000c1e1100 */
[----:B0-----:R-:W-:Y:S02]  /*19530*/  @!P0 IMAD.MOV.U32 R4, RZ, RZ, R13 ;  /* 0x000000ffff048224 */ /* 0x001fe400078e000d */
[----:B------:R-:W-:-:S05]  /*19540*/  @!P0 IMAD.MOV.U32 R5, RZ, RZ, R12 ;  /* 0x000000ffff058224 */ /* 0x000fca00078e000c */
[----:B------:R0:W2:Y:S02]  /*19550*/  @!P0 LDG.E.U8 R122, desc[UR56][R4.64] ;  /* 0x00000038047a8981 */ /* 0x0000a4000c1e1100 */
[----:B0-----:R-:W-:Y:S02]  /*19560*/  @!P0 IMAD.MOV.U32 R4, RZ, RZ, R15 ;  /* 0x000000ffff048224 */ /* 0x001fe400078e000f */
[----:B------:R-:W-:-:S05]  /*19570*/  @!P0 IMAD.MOV.U32 R5, RZ, RZ, R14 ;  /* 0x000000ffff058224 */ /* 0x000fca00078e000e */
[----:B------:R0:W2:Y:S01]  /*19580*/  @!P0 LDG.E.U8 R123, desc[UR56][R4.64] ;  /* 0x00000038047b8981 */ /* 0x0000a2000c1e1100 */
[----:B------:R-:W-:Y:S01]  /*19590*/  LOP3.LUT R3, R130, 0xffff, RZ, 0xc0, !PT ;  /* 0x0000ffff82037812 */ /* 0x000fe200078ec0ff */
[----:B0-----:R-:W-:Y:S02]  /*195a0*/  @!P0 IMAD.MOV.U32 R4, RZ, RZ, R18 ;  /* 0x000000ffff048224 */ /* 0x001fe400078e0012 */
[----:B------:R-:W-:-:S05]  /*195b0*/  @!P0 IMAD.MOV.U32 R5, RZ, RZ, R16 ;  /* 0x000000ffff058224 */ /* 0x000fca00078e0010 */
[----:B------:R0:W2:Y:S01]  /*195c0*/  @!P0 LDG.E.U8 R124, desc[UR56][R4.64] ;  /* 0x00000038047c8981 */ /* 0x0000a2000c1e1100 */
[----:B------:R-:W-:Y:S02]  /*195d0*/  PRMT R11, R3, 0x3340, R0 ;  /* 0x00003340030b7816 */ /* 0x000fe40000000000 */
[----:B0-----:R-:W-:Y:S02]  /*195e0*/  LOP3.LUT R5, R132, 0xffff, RZ, 0xc0, !PT ;  /* 0x0000ffff84057812 */ /* 0x001fe400078ec0ff */
[----:B------:R-:W-:Y:S01]  /*195f0*/  LOP3.LUT R4, R131, 0xffff, RZ, 0xc0, !PT ;  /* 0x0000ffff83047812 */ /* 0x000fe200078ec0ff */
[----:B------:R-:W3:Y:S03]  /*19600*/  LDL.LU R132, [R1+0x133c] ;  /* 0x00133c0001847983 */ /* 0x000ee60000300800 */
[----:B------:R-:W-:Y:S01]  /*19610*/  PRMT R12, R5, 0x3340, R4 ;  /* 0x00003340050c7816 */ /* 0x000fe20000000004 */
[----:B------:R-:W4:Y:S01]  /*19620*/  LDL.LU R131, [R1+0x1338] ;  /* 0x0013380001837983 */ /* 0x000f220000300800 */
[----:B------:R-:W-:-:S03]  /*19630*/  LOP3.LUT R5, R128, 0xffff, RZ, 0xc0, !PT ;  /* 0x0000ffff80057812 */ /* 0x000fc600078ec0ff */
[----:B------:R-:W2:Y:S01]  /*19640*/  LDL.LU R130, [R1+0x1334] ;  /* 0x0013340001827983 */ /* 0x000ea20000300800 */
[----:B------:R-:W-:-:S03]  /*19650*/  LOP3.LUT R4, R127, 0xffff, RZ, 0xc0, !PT ;  /* 0x0000ffff7f047812 */ /* 0x000fc600078ec0ff */
[----:B------:R-:W3:Y:S01]  /*19660*/  LDL.LU R129, [R1+0x1330] ;  /* 0x0013300001817983 */ /* 0x000ee20000300800 */
[----:B------:R-:W-:-:S03]  /*19670*/  LOP3.LUT R3, R126, 0xffff, RZ, 0xc0, !PT ;  /* 0x0000ffff7e037812 */ /* 0x000fc600078ec0ff */
[----:B------:R-:W4:Y:S04]  /*19680*/  LDL.LU R128, [R1+0x132c] ;  /* 0x00132c0001807983 */ /* 0x000f280000300800 */
[----:B------:R-:W2:Y:S04]  /*19690*/  LDL.LU R127, [R1+0x1328] ;  /* 0x00132800017f7983 */ /* 0x000ea80000300800 */
[----:B------:R-:W3:Y:S04]  /*196a0*/  LDL R14, [R1+0x4ac] ;  /* 0x0004ac00010e7983 */ /* 0x000ee80000100800 */
[----:B------:R-:W4:Y:S04]  /*196b0*/  LDL.LU R126, [R1+0x1324] ;  /* 0x00132400017e7983 */ /* 0x000f280000300800 */
[----:B------:R-:W2:Y:S01]  /*196c0*/  LDL R15, [R1+0x4a8] ;  /* 0x0004a800010f7983 */ /* 0x000ea20000100800 */
[----:B------:R-:W-:-:S03]  /*196d0*/  LOP3.LUT R0, R125, 0xffff, RZ, 0xc0, !PT ;  /* 0x0000ffff7d007812 */ /* 0x000fc600078ec0ff */
[----:B------:R-:W4:Y:S04]  /*196e0*/  LDL.LU R125, [R1+0x1320] ;  /* 0x00132000017d7983 */ /* 0x000f280000300800 */
[----:B------:R-:W4:Y:S01]  /*196f0*/  LDL R13, [R1+0x46c] ;  /* 0x00046c00010d7983 */ /* 0x000f220000100800 */
[----:B------:R-:W-:Y:S02]  /*19700*/  PRMT R10, R5, 0x3340, R4 ;  /* 0x00003340050a7816 */ /* 0x000fe40000000004 */
[----:B------:R-:W-:Y:S01]  /*19710*/  PRMT R9, R3, 0x3340, R0 ;  /* 0x0000334003097816 */ /* 0x000fe20000000000 */
[----:B------:R-:W4:Y:S01]  /*19720*/  LDL R20, [R1+0x468] ;  /* 0x0004680001147983 */ /* 0x000f220000100800 */
[----:B------:R-:W-:Y:S02]  /*19730*/  LOP3.LUT R5, R252, 0xffff, RZ, 0xc0, !PT ;  /* 0x0000fffffc057812 */ /* 0x000fe400078ec0ff */
[----:B------:R-:W-:Y:S01]  /*19740*/  LOP3.LUT R4, R248, 0xffff, RZ, 0xc0, !PT ;  /* 0x0000fffff8047812 */ /* 0x000fe200078ec0ff */
[----:B------:R-:W4:Y:S01]  /*19750*/  LDL R18, [R1+0x428] ;  /* 0x0004280001127983 */ /* 0x000f220000100800 */
[----:B------:R-:W-:-:S02]  /*19760*/  LOP3.LUT R3, R243, 0xffff, RZ, 0xc0, !PT ;  /* 0x0000fffff3037812 */ /* 0x000fc400078ec0ff */
[----:B------:R-:W-:Y:S01]  /*19770*/  LOP3.LUT R0, R238, 0xffff, RZ, 0xc0, !PT ;  /* 0x0000ffffee007812 */ /* 0x000fe200078ec0ff */
[----:B------:R-:W4:Y:S01]  /*19780*/  LDL R16, [R1+0x42c] ;  /* 0x00042c0001107983 */ /* 0x000f220000100800 */
[----:B------:R-:W-:Y:S02]  /*19790*/  PRMT R8, R5, 0x3340, R4 ;  /* 0x0000334005087816 */ /* 0x000fe40000000004 */
[----:B------:R-:W-:Y:S02]  /*197a0*/  PRMT R6, R3, 0x3340, R0 ;  /* 0x0000334003067816 */ /* 0x000fe40000000000 */
[----:B------:R-:W-:Y:S02]  /*197b0*/  LOP3.LUT R5, R234, 0xffff, RZ, 0xc0, !PT ;  /* 0x0000ffffea057812 */ /* 0x000fe400078ec0ff */
[----:B------:R-:W-:Y:S02]  /*197c0*/  LOP3.LUT R4, R230, 0xffff, RZ, 0xc0, !PT ;  /* 0x0000ffffe6047812 */ /* 0x000fe400078ec0ff */
[----:B------:R-:W-:-:S02]  /*197d0*/  LOP3.LUT R3, R226, 0xffff, RZ, 0xc0, !PT ;  /* 0x0000ffffe2037812 */ /* 0x000fc400078ec0ff */
[----:B------:R-:W-:Y:S02]  /*197e0*/  LOP3.LUT R0, R222, 0xffff, RZ, 0xc0, !PT ;  /* 0x0000ffffde007812 */ /* 0x000fe400078ec0ff */
[----:B------:R-:W-:Y:S02]  /*197f0*/  PRMT R7, R5, 0x3340, R4 ;  /* 0x0000334005077816 */ /* 0x000fe40000000004 */
[----:B------:R-:W-:Y:S02]  /*19800*/  PRMT R0, R3, 0x3340, R0 ;  /* 0x0000334003007816 */ /* 0x000fe40000000000 */
[----:B------:R-:W-:Y:S01]  /*19810*/  PRMT R5, R10, 0x5410, R9 ;  /* 0x000054100a057816 */ /* 0x000fe20000000009 */
[----:B------:R-:W4:Y:S01]  /*19820*/  LDL R3, [R1+0x328] ;  /* 0x0003280001037983 */ /* 0x000f220000100800 */
[----:B------:R-:W-:Y:S02]  /*19830*/  PRMT R6, R8, 0x5410, R6 ;  /* 0x0000541008067816 */ /* 0x000fe40000000006 */
[----:B------:R-:W-:Y:S01]  /*19840*/  PRMT R4, R12, 0x5410, R11 ;  /* 0x000054100c047816 */ /* 0x000fe2000000000b */
[----:B------:R-:W4:Y:S01]  /*19850*/  LDL R10, [R1+0x36c] ;  /* 0x00036c00010a7983 */ /* 0x000f220000100800 */
[----:B------:R-:W-:-:S03]  /*19860*/  PRMT R7, R7, 0x5410, R0 ;  /* 0x0000541007077816 */ /* 0x000fc60000000000 */
[----:B------:R-:W4:Y:S04]  /*19870*/  LDL R12, [R1+0x3ac] ;  /* 0x0003ac00010c7983 */ /* 0x000f280000100800 */
[----:B------:R0:W-:Y:S04]  /*19880*/  STS.128 [R23+UR58+0x4000], R4 ;  /* 0x0040000417007988 */ /* 0x0001e80008000c3a */
[----:B------:R-:W4:Y:S04]  /*19890*/  LDL R11, [R1+0x368] ;  /* 0x00036800010b7983 */ /* 0x000f280000100800 */
[----:B------:R-:W4:Y:S04]  /*198a0*/  LDL R0, [R1+0x32c] ;  /* 0x00032c0001007983 */ /* 0x000f280000100800 */
[----:B0-----:R-:W4:Y:S04]  /*198b0*/  LDL R7, [R1+0x2a8] ;  /* 0x0002a80001077983 */ /* 0x001f280000100800 */
[----:B------:R-:W4:Y:S01]  /*198c0*/  LDL R6, [R1+0x2ac] ;  /* 0x0002ac0001067983 */ /* 0x000f220000100800 */
[----:B---3--:R-:W-:-:S03]  /*198d0*/  @!P0 IMAD.MOV.U32 R8, RZ, RZ, R14 ;  /* 0x000000ffff088224 */ /* 0x008fc600078e000e */
[----:B------:R-:W3:Y:S01]  /*198e0*/  LDL R14, [R1+0x3ec] ;  /* 0x0003ec00010e7983 */ /* 0x000ee20000100800 */
[----:B--2---:R-:W-:-:S03]  /*198f0*/  @!P0 IMAD.MOV.U32 R9, RZ, RZ, R15 ;  /* 0x000000ffff098224 */ /* 0x004fc600078e000f */
[----:B------:R-:W2:Y:S01]  /*19900*/  LDL R15, [R1+0x3e8] ;  /* 0x0003e800010f7983 */ /* 0x000ea20000100800 */
[----:B----4-:R-:W-:-:S03]  /*19910*/  @!P0 IMAD.MOV.U32 R4, RZ, RZ, R13 ;  /* 0x000000ffff048224 */ /* 0x010fc600078e000d */
[----:B------:R-:W4:Y:S01]  /*19920*/  LDL R13, [R1+0x3a8] ;  /* 0x0003a800010d7983 */ /* 0x000f220000100800 */
[----:B------:R-:W-:Y:S01]  /*19930*/  PRMT R126, RZ, 0x7610, R126 ;  /* 0x00007610ff7e7816 */ /* 0x000fe2000000007e */
[----:B------:R-:W-:Y:S01]  /*19940*/  @!P0 IMAD.MOV.U32 R5, RZ, RZ, R20 ;  /* 0x000000ffff058224 */ /* 0x000fe200078e0014 */
[----:B------:R-:W-:-:S04]  /*19950*/  PRMT R127, RZ, 0x7610, R127 ;  /* 0x00007610ff7f7816 */ /* 0x000fc8000000007f */
[----:B------:R0:W4:Y:S01]  /*19960*/  @!P0 LDG.E.U8 R126, desc[UR56][R4.64] ;  /* 0x00000038047e8981 */ /* 0x000122000c1e1100 */
[----:B------:R-:W-:Y:S02]  /*19970*/  PRMT R128, RZ, 0x7610, R128 ;  /* 0x00007610ff807816 */ /* 0x000fe40000000080 */
[----:B------:R-:W-:Y:S02]  /*19980*/  PRMT R125, RZ, 0x7610, R125 ;  /* 0x00007610ff7d7816 */ /* 0x000fe4000000007d */
[----:B------:R-:W-:-:S04]  /*19990*/  PRMT R129, RZ, 0x7610, R129 ;  /* 0x00007610ff817816 */ /* 0x000fc80000000081 */
[----:B------:R-:W4:Y:S01]  /*199a0*/  @!P0 LDG.E.U8 R125, desc[UR56][R8.64] ;  /* 0x00000038087d8981 */ /* 0x000f22000c1e1100 */
[----:B0-----:R-:W-:Y:S02]  /*199b0*/  @!P0 IMAD.MOV.U32 R4, RZ, RZ, R16 ;  /* 0x000000ffff048224 */ /* 0x001fe400078e0010 */
[----:B------:R-:W-:-:S05]  /*199c0*/  @!P0 IMAD.MOV.U32 R5, RZ, RZ, R18 ;  /* 0x000000ffff058224 */ /* 0x000fca00078e0012 */
[----:B------:R3:W4:Y:S04]  /*199d0*/  @!P0 LDG.E.U8 R127, desc[UR56][R4.64] ;  /* 0x00000038047f8981 */ /* 0x000728000c1e1100 */
[----:B------:R-:W4:Y:S04]  /*199e0*/  LDL R9, [R1+0x2e8] ;  /* 0x0002e80001097983 */ /* 0x000f280000100800 */
[----:B------:R-:W4:Y:S01]  /*199f0*/  LDL R8, [R1+0x2ec] ;  /* 0x0002ec0001087983 */ /* 0x000f220000100800 */
[----:B------:R-:W-:Y:S01]  /*19a00*/  PRMT R130, RZ, 0x7610, R130 ;  /* 0x00007610ff827816 */ /* 0x000fe20000000082 */
[----:B---3--:R-:W-:-:S02]  /*19a10*/  @!P0 IMAD.MOV.U32 R4, RZ, RZ, R14 ;  /* 0x000000ffff048224 */ /* 0x008fc400078e000e */
[----:B------:R-:W3:Y:S01]  /*19a20*/  LDL R14, [R1+0x22c] ;  /* 0x00022c00010e7983 */ /* 0x000ee20000100800 */
[----:B--2---:R-:W-:-:S03]  /*19a30*/  @!P0 IMAD.MOV.U32 R5, RZ, RZ, R15 ;  /* 0x000000ffff058224 */ /* 0x004fc600078e000f */
[----:B------:R-:W2:Y:S04]  /*19a40*/  LDL R15, [R1+0x228] ;  /* 0x00022800010f7983 */ /* 0x000ea80000100800 */
[----:B------:R0:W2:Y:S02]  /*19a50*/  @!P0 LDG.E.U8 R128, desc[UR56][R4.64] ;  /* 0x0000003804808981 */ /* 0x0000a4000c1e1100 */
[----:B0-----:R-:W-:Y:S02]  /*19a60*/  @!P0 IMAD.MOV.U32 R4, RZ, RZ, R12 ;  /* 0x000000ffff048224 */ /* 0x001fe400078e000c */
[----:B----4-:R-:W-:Y:S01]  /*19a70*/  @!P0 IMAD.MOV.U32 R5, RZ, RZ, R13 ;  /* 0x000000ffff058224 */ /* 0x010fe200078e000d */
[----:B------:R-:W4:Y:S04]  /*19a80*/  LDL R12, [R1+0x8e4] ;  /* 0x0008e400010c7983 */ /* 0x000f280000100800 */
[----:B------:R0:W4:Y:S04]  /*19a90*/  @!P0 LDG.E.U8 R129, desc[UR56][R4.64] ;  /* 0x0000003804818981 */ /* 0x000128000c1e1100 */
[----:B------:R-:W4:Y:S01]  /*19aa0*/  LDL R13, [R1+0x5c0] ;  /* 0x0005c000010d7983 */ /* 0x000f220000100800 */
[----:B0-----:R-:W-:-:S02]  /*19ab0*/  @!P0 IMAD.MOV.U32 R4, RZ, RZ, R10 ;  /* 0x000000ffff048224 */ /* 0x001fc400078e000a */
[----:B------:R-:W-:Y:S01]  /*19ac0*/  @!P0 IMAD.MOV.U32 R5, RZ, RZ, R11 ;  /* 0x000000ffff058224 */ /* 0x000fe200078e000b */
[----:B------:R-:W-:Y:S01]  /*19ad0*/  PRMT R131, RZ, 0x7610, R131 ;  /* 0x00007610ff837816 */ /* 0x000fe20000000083 */
[----:B------:R-:W4:Y:S04]  /*19ae0*/  LDL R11, [R1+0x5a0] ;  /* 0x0005a000010b7983 */ /* 0x000f280000100800 */
[----:B------:R0:W4:Y:S04]  /*19af0*/  @!P0 LDG.E.U8 R130, desc[UR56][R4.64] ;  /* 0x0000003804828981 */ /* 0x000128000c1e1100 */
[----:B------:R-:W4:Y:S01]  /*19b00*/  LDL R10, [R1+0x5a4] ;  /* 0x0005a400010a7983 */ /* 0x000f220000100800 */
[----:B0-----:R-:W-:-:S02]  /*19b10*/  @!P0 IMAD.MOV.U32 R4, RZ, RZ, R0 ;  /* 0x000000ffff048224 */ /* 0x001fc400078e0000 */
[----:B------:R-:W-:Y:S01]  /*19b20*/  @!P0 IMAD.MOV.U32 R5, RZ, RZ, R3 ;  /* 0x000000ffff058224 */ /* 0x000fe200078e0003 */
[----:B------:R-:W3:Y:S04]  /*19b30*/  LDL R0, [R1+0x26c] ;  /* 0x00026c0001007983 */ /* 0x000ee80000100800 */
[----:B------:R-:W2:Y:S01]  /*19b40*/  LDL R3, [R1+0x268] ;  /* 0x0002680001037983 */ /* 0x000ea20000100800 */
[----:B------:R-:W-:-:S03]  /*19b50*/  PRMT R132, RZ, 0x7610, R132 ;  /* 0x00007610ff847816 */ /* 0x000fc60000000084 */
[----:B------:R0:W4:Y:S01]  /*19b60*/  @!P0 LDG.E.U8 R131, desc[UR56][R4.64] ;  /* 0x0000003804838981 */ /* 0x000122000c1e1100 */
[----:B------:R-:W-:Y:S01]  /*19b70*/  PRMT R133, RZ, 0x7610, R133 ;  /* 0x00007610ff857816 */ /* 0x000fe20000000085 */
[----:B0-----:R-:W-:Y:S02]  /*19b80*/  @!P0 IMAD.MOV.U32 R4, RZ, RZ, R8 ;  /* 0x000000ffff048224 */ /* 0x001fe400078e0008 */
[----:B------:R-:W-:Y:S01]  /*19b90*/  @!P0 IMAD.MOV.U32 R5, RZ, RZ, R9 ;  /* 0x000000ffff058224 */ /* 0x000fe200078e0009 */
[----:B------:R-:W4:Y:S04]  /*19ba0*/  LDL R8, [R1+0x564] ;  /* 0x0005640001087983 */ /* 0x000f280000100800 */
[----:B------:R-:W4:Y:S04]  /*19bb0*/  LDL R9, [R1+0x560] ;  /* 0x0005600001097983 */ /* 0x000f280000100800 */
[----:B------:R0:W4:Y:S02]  /*19bc0*/  @!P0 LDG.E.U8 R132, desc[UR56][R4.64] ;  /* 0x0000003804848981 */ /* 0x000124000c1e1100 */
[----:B0-----:R-:W-:-:S02]  /*19bd0*/  @!P0 IMAD.MOV.U32 R4, RZ, RZ, R6 ;  /* 0x000000ffff048224 */ /* 0x001fc400078e0006 */
[----:B------:R-:W-:Y:S01]  /*19be0*/  @!P0 IMAD.MOV.U32 R5, RZ, RZ, R7 ;  /* 0x000000ffff058224 */ /* 0x000fe200078e0007 */
[----:B------:R-:W4:Y:S04]  /*19bf0*/  LDL R6, [R1+0x524] ;  /* 0x0005240001067983 */ /* 0x000f280000100800 */
[----:B------:R-:W4:Y:S04]  /*19c00*/  LDL R7, [R1+0x520] ;  /* 0x0005200001077983 */ /* 0x000f280000100800 */
[----:B------:R3:W4:Y:S02]  /*19c10*/  @!P0 LDG.E.U8 R133, desc[UR56][R4.64] ;  /* 0x0000003804858981 */ /* 0x000724000c1e1100 */
[----:B---3--:R-:W-:-:S02]  /*19c20*/  @!P0 IMAD.MOV.U32 R4, RZ, RZ, R0 ;  /* 0x000000ffff048224 */ /* 0x008fc400078e0000 */
[----:B------:R-:W3:Y:S01]  /*19c30*/  LDL R0, [R1+0x4e4] ;  /* 0x0004e40001007983 */ /* 0x000ee20000100800 */
[----:B--2---:R-:W-:-:S03]  /*19c40*/  @!P0 IMAD.MOV.U32 R5, RZ, RZ, R3 ;  /* 0x000000ffff058224 */ /* 0x004fc600078e0003 */
[----:B------:R-:W2:Y:S01]  /*19c50*/  LDL R3, [R1+0x4e0] ;  /* 0x0004e00001037983 */ /* 0x000ea20000100800 */
[----:B------:R-:W-:Y:S02]  /*19c60*/  PRMT R134, RZ, 0x7610, R134 ;  /* 0x00007610ff867816 */ /* 0x000fe40000000086 */
[----:B------:R-:W-:-:S04]  /*19c70*/  PRMT R135, RZ, 0x7610, R135 ;  /* 0x00007610ff877816 */ /* 0x000fc80000000087 */
[----:B------:R0:W2:Y:S01]  /*19c80*/  @!P0 LDG.E.U8 R134, desc[UR56][R4.64] ;  /* 0x0000003804868981 */ /* 0x0000a2000c1e1100 */
[----:B------:R-:W-:Y:S01]  /*19c90*/  PRMT R136, RZ, 0x7610, R136 ;  /* 0x00007610ff887816 */ /* 0x000fe20000000088 */
[----:B0-----:R-:W-:Y:S02]  /*19ca0*/  @!P0 IMAD.MOV.U32 R4, RZ, RZ, R14 ;  /* 0x000000ffff048224 */ /* 0x001fe400078e000e */
[----:B------:R-:W-:-:S05]  /*19cb0*/  @!P0 IMAD.MOV.U32 R5, RZ, RZ, R15 ;  /* 0x000000ffff058224 */ /* 0x000fca00078e000f */
[----:B------:R4:W2:Y:S01]  /*19cc0*/  @!P0 LDG.E.U8 R135, desc[UR56][R4.64] ;  /* 0x0000003804878981 */ /* 0x0008a2000c1e1100 */
[----:B------:R-:W-:Y:S01]  /*19cd0*/  PRMT R137, RZ, 0x7610, R137 ;  /* 0x00007610ff897816 */ /* 0x000fe20000000089 */
[----:B----4-:R-:W-:Y:S02]  /*19ce0*/  @!P0 IMAD.MOV.U32 R4, RZ, RZ, R12 ;  /* 0x000000ffff048224 */ /* 0x010fe400078e000c */
[----:B------:R-:W-:-:S05]  /*19cf0*/  @!P0 IMAD.MOV.U32 R5, RZ, RZ, R13 ;  /* 0x000000ffff058224 */ /* 0x000fca00078e000d */
[----:B------:R0:W4:Y:S01]  /*19d00*/  @!P0 LDG.E.U8 R136, desc[UR56][R4.64] ;  /* 0x0000003804888981 */ /* 0x000122000c1e1100 */
[----:B------:R-:W-:Y:S01]  /*19d10*/  PRMT R138, RZ, 0x7610, R138 ;  /* 0x00007610ff8a7816 */ /* 0x000fe2000000008a */
[----:B0-----:R-:W-:Y:S02]  /*19d20*/  @!P0 IMAD.MOV.U32 R4, RZ, RZ, R10 ;  /* 0x000000ffff048224 */ /* 0x001fe400078e000a */
        /* <DEDUP_REMOVED lines=9> */
[----:B------:R3:W4:Y:S02]  /*19dc0*/  @!P0 LDG.E.U8 R139, desc[UR56][R4.64] ;  /* 0x00000038048b8981 */ /* 0x000724000c1e1100 */
[----:B---3--:R-:W-:Y:S02]  /*19dd0*/  @!P0 IMAD.MOV.U32 R4, RZ, RZ, R0 ;  /* 0x000000ffff048224 */ /* 0x008fe400078e0000 */
[----:B--2---:R-:W-:Y:S01]  /*19de0*/  @!P0 IMAD.MOV.U32 R5, RZ, RZ, R3 ;  /* 0x000000ffff058224 */ /* 0x004fe200078e0003 */
[----:B------:R-:W-:-:S04]  /*19df0*/  LOP3.LUT R3, R143, 0xffff, RZ, 0xc0, !PT ;  /* 0x0000ffff8f037812 */ /* 0x000fc800078ec0ff */
[----:B------:R0:W2:Y:S01]  /*19e00*/  @!P0 LDG.E.U8 R140, desc[UR56][R4.64] ;  /* 0x00000038048c8981 */ /* 0x0000a2000c1e1100 */
[----:B------:R-:W-:Y:S02]  /*19e10*/  LOP3.LUT R0, R142, 0xffff, RZ, 0xc0, !PT ;  /* 0x0000ffff8e007812 */ /* 0x000fe400078ec0ff */
[----:B0-----:R-:W-:Y:S02]  /*19e20*/  LOP3.LUT R5, R145, 0xffff, RZ, 0xc0, !PT ;  /* 0x0000ffff91057812 */ /* 0x001fe400078ec0ff */
[----:B------:R-:W3:Y:S01]  /*19e30*/  LDL.LU R145, [R1+0x131c] ;  /* 0x00131c0001917983 */ /* 0x000ee20000300800 */
[----:B------:R-:W-:-:S03]  /*19e40*/  LOP3.LUT R4, R144, 0xffff, RZ, 0xc0, !PT ;  /* 0x0000ffff90047812 */ /* 0x000fc600078ec0ff */
[----:B------:R-:W4:Y:S04]  /*19e50*/  LDL.LU R144, [R1+0x1318] ;  /* 0x0013180001907983 */ /* 0x000f280000300800 */
[----:B------:R-:W2:Y:S01]  /*19e60*/  LDL.LU R143, [R1+0x1314] ;  /* 0x00131400018f7983 */ /* 0x000ea20000300800 */
[----:B------:R-:W-:-:S03]  /*19e70*/  PRMT R12, R5, 0x3340, R4 ;  /* 0x00003340050c7816 */ /* 0x000fc60000000004 */
[----:B------:R-:W3:Y:S01]  /*19e80*/  LDL.LU R142, [R1+0x1310] ;  /* 0x00131000018e7983 */ /* 0x000ee20000300800 */
[----:B------:R-:W-:-:S03]  /*19e90*/  LOP3.LUT R5, R141, 0xffff, RZ, 0xc0, !PT ;  /* 0x0000ffff8d057812 */ /* 0x000fc600078ec0ff */
[----:B------:R-:W4:Y:S04]  /*19ea0*/  LDL R15, [R1+0x4a0] ;  /* 0x0004a000010f7983 */ /* 0x000f280000100800 */
[----:B------:R-:W2:Y:S04]  /*19eb0*/  LDL R14, [R1+0x4a4] ;  /* 0x0004a400010e7983 */ /* 0x000ea80000100800 */
[----:B------:R-:W3:Y:S04]  /*19ec0*/  LDL.LU R141, [R1+0x130c] ;  /* 0x00130c00018d7983 */ /* 0x000ee80000300800 */
[----:B------:R-:W3:Y:S04]  /*19ed0*/  LDL R20, [R1+0xdf4] ;  /* 0x000df40001147983 */ /* 0x000ee80000100800 */
[----:B------:R-:W3:Y:S01]  /*19ee0*/  LDL R13, [R1+0x464] ;  /* 0x00046400010d7983 */ /* 0x000ee20000100800 */
[----:B------:R-:W-:-:S02]  /*19ef0*/  PRMT R11, R3, 0x3340, R0 ;  /* 0x00003340030b7816 */ /* 0x000fc40000000000 */
[----:B------:R-:W-:Y:S01]  /*19f00*/  LOP3.LUT R4, R251, 0xffff, RZ, 0xc0, !PT ;  /* 0x0000fffffb047812 */ /* 0x000fe200078ec0ff */
[----:B------:R-:W3:Y:S01]  /*19f10*/  LDL R21, [R1+0x460] ;  /* 0x0004600001157983 */ /* 0x000ee20000100800 */
[----:B------:R-:W-:Y:S02]  /*19f20*/  LOP3.LUT R3, R247, 0xffff, RZ, 0xc0, !PT ;  /* 0x0000fffff7037812 */ /* 0x000fe400078ec0ff */
[----:B------:R-:W-:Y:S01]  /*19f30*/  LOP3.LUT R0, R242, 0xffff, RZ, 0xc0, !PT ;  /* 0x0000fffff2007812 */ /* 0x000fe200078ec0ff */
[----:B------:R-:W3:Y:S01]  /*19f40*/  LDL R18, [R1+0x420] ;  /* 0x0004200001127983 */ /* 0x000ee20000100800 */
[----:B------:R-:W-:Y:S02]  /*19f50*/  PRMT R10, R5, 0x3340, R4 ;  /* 0x00003340050a7816 */ /* 0x000fe40000000004 */
[----:B------:R-:W-:Y:S01]  /*19f60*/  PRMT R9, R3, 0x3340, R0 ;  /* 0x0000334003097816 */ /* 0x000fe20000000000 */
[----:B------:R-:W3:Y:S01]  /*19f70*/  LDL R16, [R1+0x424] ;  /* 0x0004240001107983 */ /* 0x000ee20000100800 */
[----:B------:R-:W-:-:S02]  /*19f80*/  LOP3.LUT R5, R237, 0xffff, RZ, 0xc0, !PT ;  /* 0x0000ffffed057812 */ /* 0x000fc400078ec0ff */
[----:B------:R-:W-:Y:S02]  /*19f90*/  LOP3.LUT R4, R233, 0xffff, RZ, 0xc0, !PT ;  /* 0x0000ffffe9047812 */ /* 0x000fe400078ec0ff */
[----:B------:R-:W-:Y:S02]  /*19fa0*/  LOP3.LUT R3, R229, 0xffff, RZ, 0xc0, !PT ;  /* 0x0000ffffe5037812 */ /* 0x000fe400078ec0ff */
[----:B------:R-:W-:Y:S02]  /*19fb0*/  LOP3.LUT R0, R225, 0xffff, RZ, 0xc0, !PT ;  /* 0x0000ffffe1007812 */ /* 0x000fe400078ec0ff */
[----:B------:R-:W-:Y:S02]  /*19fc0*/  PRMT R8, R5, 0x3340, R4 ;  /* 0x0000334005087816 */ /* 0x000fe40000000004 */
[----:B------:R-:W-:Y:S02]  /*19fd0*/  PRMT R6, R3, 0x3340, R0 ;  /* 0x0000334003067816 */ /* 0x000fe40000000000 */
[----:B------:R-:W-:-:S02]  /*19fe0*/  LOP3.LUT R5, R217, 0xffff, RZ, 0xc0, !PT ;  /* 0x0000ffffd9057812 */ /* 0x000fc400078ec0ff */
[----:B------:R-:W-:Y:S02]  /*19ff0*/  LOP3.LUT R4, R22, 0xffff, RZ, 0xc0, !PT ;  /* 0x0000ffff16047812 */ /* 0x000fe400078ec0ff */
[----:B------:R-:W-:Y:S02]  /*1a000*/  LOP3.LUT R3, R19, 0xffff, RZ, 0xc0, !PT ;  /* 0x0000ffff13037812 */ /* 0x000fe400078ec0ff */
[----:B------:R-:W-:Y:S02]  /*1a010*/  LOP3.LUT R0, R17, 0xffff, RZ, 0xc0, !PT ;  /* 0x0000ffff11007812 */ /* 0x000fe400078ec0ff */
[----:B------:R-:W-:Y:S02]  /*1a020*/  PRMT R7, R5, 0x3340, R4 ;  /* 0x0000334005077816 */ /* 0x000fe40000000004 */
[----:B------:R-:W-:Y:S02]  /*1a030*/  PRMT R0, R3, 0x3340, R0 ;  /* 0x0000334003007816 */ /* 0x000fe40000000000 */
[----:B------:R-:W-:Y:S01]  /*1a040*/  PRMT R5, R10, 0x5410, R9 ;  /* 0x000054100a057816 */ /* 0x000fe20000000009 */
[----:B------:R-:W3:Y:S01]  /*1a050*/  LDL R3, [R1+0x320] ;  /* 0x0003200001037983 */ /* 0x000ee20000100800 */
[----:B------:R-:W-:-:S02]  /*1a060*/  PRMT R6, R8, 0x5410, R6 ;  /* 0x0000541008067816 */ /* 0x000fc40000000006 */
[----:B------:R-:W-:Y:S01]  /*1a070*/  PRMT R4, R12, 0x5410, R11 ;  /* 0x000054100c047816 */ /* 0x000fe2000000000b */
[----:B------:R-:W3:Y:S01]  /*1a080*/  LDL R10, [R1+0x364] ;  /* 0x00036400010a7983 */ /* 0x000ee20000100800 */
[----:B------:R-:W-:-:S03]  /*1a090*/  PRMT R7, R7, 0x5410, R0 ;  /* 0x0000541007077816 */ /* 0x000fc60000000000 */
[----:B------:R-:W3:Y:S04]  /*1a0a0*/  LDL R12, [R1+0x3a4] ;  /* 0x0003a400010c7983 */ /* 0x000ee80000100800 */
[----:B------:R-:W3:Y:S04]  /*1a0b0*/  LDL R11, [R1+0x360] ;  /* 0x00036000010b7983 */ /* 0x000ee80000100800 */
[----:B------:R-:W3:Y:S01]  /*1a0c0*/  LDL R0, [R1+0x324] ;  /* 0x0003240001007983 */ /* 0x000ee20000100800 */
[----:B----4-:R-:W-:-:S03]  /*1a0d0*/  @!P0 IMAD.MOV.U32 R9, RZ, RZ, R15 ;  /* 0x000000ffff098224 */ /* 0x010fc600078e000f */
[----:B------:R-:W4:Y:S01]  /*1a0e0*/  LDL R15, [R1+0x3e0] ;  /* 0x0003e000010f7983 */ /* 0x000f220000100800 */
[----:B--2---:R-:W-:-:S03]  /*1a0f0*/  @!P0 IMAD.MOV.U32 R8, RZ, RZ, R14 ;  /* 0x000000ffff088224 */ /* 0x004fc600078e000e */
[----:B------:R-:W2:Y:S04]  /*1a100*/  LDL R14, [R1+0x3e4] ;  /* 0x0003e400010e7983 */ /* 0x000ea80000100800 */
[----:B---3--:R0:W-:Y:S02]  /*1a110*/  STS.128 [R20+UR58], R4 ;  /* 0x0000000414007988 */ /* 0x0081e40008000c3a */
[----:B0-----:R-:W-:Y:S01]  /*1a120*/  @!P0 IMAD.MOV.U32 R4, RZ, RZ, R13 ;  /* 0x000000ffff048224 */ /* 0x001fe200078e000d */
[----:B------:R-:W-:Y:S01]  /*1a130*/  PRMT R142, RZ, 0x7610, R142 ;  /* 0x00007610ff8e7816 */ /* 0x000fe2000000008e */
[----:B------:R-:W3:Y:S01]  /*1a140*/  LDL R13, [R1+0x3a0] ;  /* 0x0003a000010d7983 */ /* 0x000ee20000100800 */
[----:B------:R-:W-:Y:S01]  /*1a150*/  @!P0 IMAD.MOV.U32 R5, RZ, RZ, R21 ;  /* 0x000000ffff058224 */ /* 0x000fe200078e0015 */
[----:B------:R-:W-:-:S02]  /*1a160*/  PRMT R143, RZ, 0x7610, R143 ;  /* 0x00007610ff8f7816 */ /* 0x000fc4000000008f */
[----:B------:R-:W-:Y:S01]  /*1a170*/  PRMT R144, RZ, 0x7610, R144 ;  /* 0x00007610ff907816 */ /* 0x000fe20000000090 */
[----:B------:R-:W3:Y:S04]  /*1a180*/  LDL R7, [R1+0x2a0] ;  /* 0x0002a00001077983 */ /* 0x000ee80000100800 */
[----:B------:R0:W3:Y:S01]  /*1a190*/  @!P0 LDG.E.U8 R142, desc[UR56][R4.64] ;  /* 0x00000038048e8981 */ /* 0x0000e2000c1e1100 */
[----:B------:R-:W-:Y:S02]  /*1a1a0*/  PRMT R141, RZ, 0x7610, R141 ;  /* 0x00007610ff8d7816 */ /* 0x000fe4000000008d */
[----:B------:R-:W-:Y:S01]  /*1a1b0*/  PRMT R215, RZ, 0x7610, R215 ;  /* 0x00007610ffd77816 */ /* 0x000fe200000000d7 */
[----:B------:R-:W3:Y:S04]  /*1a1c0*/  LDL R6, [R1+0x2a4] ;  /* 0x0002a40001067983 */ /* 0x000ee80000100800 */
[----:B------:R-:W3:Y:S01]  /*1a1d0*/  @!P0 LDG.E.U8 R141, desc[UR56][R8.64] ;  /* 0x00000038088d8981 */ /* 0x000ee2000c1e1100 */
[----:B0-----:R-:W-:-:S02]  /*1a1e0*/  @!P0 IMAD.MOV.U32 R4, RZ, RZ, R16 ;  /* 0x000000ffff048224 */ /* 0x001fc400078e0010 */
[----:B------:R-:W-:-:S05]  /*1a1f0*/  @!P0 IMAD.MOV.U32 R5, RZ, RZ, R18 ;  /* 0x000000ffff058224 */ /* 0x000fca00078e0012 */
[----:B------:R4:W3:Y:S04]  /*1a200*/  @!P0 LDG.E.U8 R143, desc[UR56][R4.64] ;  /* 0x00000038048f8981 */ /* 0x0008e8000c1e1100 */
[----:B------:R-:W3:Y:S04]  /*1a210*/  LDL R9, [R1+0x2e0] ;  /* 0x0002e00001097983 */ /* 0x000ee80000100800 */
[----:B------:R-:W3:Y:S01]  /*1a220*/  LDL R8, [R1+0x2e4] ;  /* 0x0002e40001087983 */ /* 0x000ee20000100800 */
[----:B------:R-:W-:Y:S01]  /*1a230*/  PRMT R145, RZ, 0x7610, R145 ;  /* 0x00007610ff917816 */ /* 0x000fe20000000091 */
[----:B----4-:R-:W-:-:S02]  /*1a240*/  @!P0 IMAD.MOV.U32 R5, RZ, RZ, R15 ;  /* 0x000000ffff058224 */ /* 0x010fc400078e000f */
[----:B------:R-:W4:Y:S01]  /*1a250*/  LDL R15, [R1+0x220] ;  /* 0x00022000010f7983 */ /* 0x000f220000100800 */
[----:B--2---:R-:W-:-:S03]  /*1a260*/  @!P0 IMAD.MOV.U32 R4, RZ, RZ, R14 ;  /* 0x000000ffff048224 */ /* 0x004fc600078e000e */
[----:B------:R-:W2:Y:S04]  /*1a270*/  LDL R14, [R1+0x224] ;  /* 0x00022400010e7983 */ /* 0x000ea80000100800 */
[----:B------:R0:W4:Y:S02]  /*1a280*/  @!P0 LDG.E.U8 R144, desc[UR56][R4.64] ;  /* 0x0000003804908981 */ /* 0x000124000c1e1100 */
[----:B0-----:R-:W-:Y:S02]  /*1a290*/  @!P0 IMAD.MOV.U32 R4, RZ, RZ, R12 ;  /* 0x000000ffff048224 */ /* 0x001fe400078e000c */
[----:B------:R-:W4:Y:S01]  /*1a2a0*/  LDL R12, [R1+0x8fc] ;  /* 0x0008fc00010c7983 */ /* 0x000f220000100800 */
[----:B---3--:R-:W-:-:S03]  /*1a2b0*/  @!P0 IMAD.MOV.U32 R5, RZ, RZ, R13 ;  /* 0x000000ffff058224 */ /* 0x008fc600078e000d */
[----:B------:R-:W3:Y:S04]  /*1a2c0*/  LDL R13, [R1+0x8e0] ;  /* 0x0008e000010d7983 */ /* 0x000ee80000100800 */
[----:B------:R0:W3:Y:S02]  /*1a2d0*/  @!P0 LDG.E.U8 R215, desc[UR56][R4.64] ;  /* 0x0000003804d78981 */ /* 0x0000e4000c1e1100 */
[----:B0-----:R-:W-:Y:S02]  /*1a2e0*/  @!P0 IMAD.MOV.U32 R4, RZ, RZ, R10 ;  /* 0x000000ffff048224 */ /* 0x001fe400078e000a */
[----:B------:R-:W-:Y:S01]  /*1a2f0*/  @!P0 IMAD.MOV.U32 R5, RZ, RZ, R11 ;  /* 0x000000ffff058224 */ /* 0x000fe200078e000b */
[----:B------:R-:W-:Y:S01]  /*1a300*/  PRMT R146, RZ, 0x7610, R146 ;  /* 0x00007610ff927816 */ /* 0x000fe20000000092 */
[----:B------:R-:W3:Y:S04]  /*1a310*/  LDL R11, [R1+0x598] ;  /* 0x00059800010b7983 */ /* 0x000ee80000100800 */
[----:B------:R0:W3:Y:S04]  /*1a320*/  @!P0 LDG.E.U8 R145, desc[UR56][R4.64] ;  /* 0x0000003804918981 */ /* 0x0000e8000c1e1100 */
[----:B------:R-:W3:Y:S01]  /*1a330*/  LDL R10, [R1+0x59c] ;  /* 0x00059c00010a7983 */ /* 0x000ee20000100800 */
[----:B0-----:R-:W-:-:S02]  /*1a340*/  @!P0 IMAD.MOV.U32 R4, RZ, RZ, R0 ;  /* 0x000000ffff048224 */ /* 0x001fc400078e0000 */
[----:B------:R-:W-:Y:S01]  /*1a350*/  @!P0 IMAD.MOV.U32 R5, RZ, RZ, R3 ;  /* 0x000000ffff058224 */ /* 0x000fe200078e0003 */
[----:B------:R-:W2:Y:S04]  /*1a360*/  LDL R0, [R1+0x264] ;  /* 0x0002640001007983 */ /* 0x000ea80000100800 */
[----:B------:R-:W4:Y:S01]  /*1a370*/  LDL R3, [R1+0x260] ;  /* 0x0002600001037983 */ /* 0x000f220000100800 */
[----:B------:R-:W-:-:S03]  /*1a380*/  PRMT R147, RZ, 0x7610, R147 ;  /* 0x00007610ff937816 */ /* 0x000fc60000000093 */
[----:B------:R0:W3:Y:S01]  /*1a390*/  @!P0 LDG.E.U8 R146, desc[UR56][R4.64] ;  /* 0x0000003804928981 */ /* 0x0000e2000c1e1100 */
[----:B------:R-:W-:Y:S01]  /*1a3a0*/  PRMT R148, RZ, 0x7610, R148 ;  /* 0x00007610ff947816 */ /* 0x000fe20000000094 */
[----:B0-----:R-:W-:Y:S02]  /*1a3b0*/  @!P0 IMAD.MOV.U32 R4, RZ, RZ, R8 ;  /* 0x000000ffff048224 */ /* 0x001fe400078e0008 */
[----:B------:R-:W-:Y:S01]  /*1a3c0*/  @!P0 IMAD.MOV.U32 R5, RZ, RZ, R9 ;  /* 0x000000ffff058224 */ /* 0x000fe200078e0009 */
[----:B------:R-:W3:Y:S04]  /*1a3d0*/  LDL R8, [R1+0x55c] ;  /* 0x00055c0001087983 */ /* 0x000ee80000100800 */
[----:B------:R-:W3:Y:S04]  /*1a3e0*/  LDL R9, [R1+0x558] ;  /* 0x0005580001097983 */ /* 0x000ee80000100800 */
[----:B------:R0:W3:Y:S02]  /*1a3f0*/  @!P0 LDG.E.U8 R147, desc[UR56][R4.64] ;  /* 0x0000003804938981 */ /* 0x0000e4000c1e1100 */
[----:B0-----:R-:W-:-:S02]  /*1a400*/  @!P0 IMAD.MOV.U32 R4, RZ, RZ, R6 ;  /* 0x000000ffff048224 */ /* 0x001fc400078e0006 */
[----:B------:R-:W-:Y:S01]  /*1a410*/  @!P0 IMAD.MOV.U32 R5, RZ, RZ, R7 ;  /* 0x000000ffff058224 */ /* 0x000fe200078e0007 */
[----:B------:R-:W3:Y:S04]  /*1a420*/  LDL R6, [R1+0x51c] ;  /* 0x00051c0001067983 */ /* 0x000ee80000100800 */
[----:B------:R-:W3:Y:S04]  /*1a430*/  LDL R7, [R1+0x518] ;  /* 0x0005180001077983 */ /* 0x000ee80000100800 */
[----:B------:R2:W3:Y:S02]  /*1a440*/  @!P0 LDG.E.U8 R148, desc[UR56][R4.64] ;  /* 0x0000003804948981 */ /* 0x0004e4000c1e1100 */
[----:B--2---:R-:W-:-:S02]  /*1a450*/  @!P0 IMAD.MOV.U32 R4, RZ, RZ, R0 ;  /* 0x000000ffff048224 */ /* 0x004fc400078e0000 */
[----:B------:R-:W2:Y:S01]  /*1a460*/  LDL R0, [R1+0x4dc] ;  /* 0x0004dc0001007983 */ /* 0x000ea20000100800 */
[----:B----4-:R-:W-:-:S03]  /*1a470*/  @!P0 IMAD.MOV.U32 R5, RZ, RZ, R3 ;  /* 0x000000ffff058224 */ /* 0x010fc600078e0003 */
[----:B------:R-:W4:Y:S01]  /*1a480*/  LDL R3, [R1+0x4d8] ;  /* 0x0004d80001037983 */ /* 0x000f220000100800 */
[----:B------:R-:W-:Y:S02]  /*1a490*/  PRMT R214, RZ, 0x7610, R214 ;  /* 0x00007610ffd67816 */ /* 0x000fe400000000d6 */
[----:B------:R-:W-:-:S04]  /*1a4a0*/  PRMT R213, RZ, 0x7610, R213 ;  /* 0x00007610ffd57816 */ /* 0x000fc800000000d5 */
[----:B------:R0:W4:Y:S01]  /*1a4b0*/  @!P0 LDG.E.U8 R214, desc[UR56][R4.64] ;  /* 0x0000003804d68981 */ /* 0x000122000c1e1100 */
[----:B------:R-:W-:Y:S01]  /*1a4c0*/  PRMT R212, RZ, 0x7610, R212 ;  /* 0x00007610ffd47816 */ /* 0x000fe200000000d4 */
[----:B0-----:R-:W-:Y:S02]  /*1a4d0*/  @!P0 IMAD.MOV.U32 R4, RZ, RZ, R14 ;  /* 0x000000ffff048224 */ /* 0x001fe400078e000e */
[----:B------:R-:W-:-:S05]  /*1a4e0*/  @!P0 IMAD.MOV.U32 R5, RZ, RZ, R15 ;  /* 0x000000ffff058224 */ /* 0x000fca00078e000f */
[----:B------:R0:W4:Y:S01]  /*1a4f0*/  @!P0 LDG.E.U8 R213, desc[UR56][R4.64] ;  /* 0x0000003804d58981 */ /* 0x000122000c1e1100 */
[----:B------:R-:W-:Y:S01]  /*1a500*/  PRMT R211, RZ, 0x7610, R211 ;  /* 0x00007610ffd37816 */ /* 0x000fe200000000d3 */
[----:B0-----:R-:W-:Y:S02]  /*1a510*/  @!P0 IMAD.MOV.U32 R4, RZ, RZ, R12 ;  /* 0x000000ffff048224 */ /* 0x001fe400078e000c */
[----:B---3--:R-:W-:-:S05]  /*1a520*/  @!P0 IMAD.MOV.U32 R5, RZ, RZ, R13 ;  /* 0x000000ffff058224 */ /* 0x008fca00078e000d */
[----:B------:R0:W3:Y:S01]  /*1a530*/  @!P0 LDG.E.U8 R212, desc[UR56][R4.64] ;  /* 0x0000003804d48981 */ /* 0x0000e2000c1e1100 */
[----:B------:R-:W-:Y:S01]  /*1a540*/  PRMT R210, RZ, 0x7610, R210 ;  /* 0x00007610ffd27816 */ /* 0x000fe200000000d2 */
[----:B0-----:R-:W-:Y:S02]  /*1a550*/  @!P0 IMAD.MOV.U32 R4, RZ, RZ, R10 ;  /* 0x000000ffff048224 */ /* 0x001fe400078e000a */
[----:B------:R-:W-:-:S05]  /*1a560*/  @!P0 IMAD.MOV.U32 R5, RZ, RZ, R11 ;  /* 0x000000ffff058224 */ /* 0x000fca00078e000b */
        /* <DEDUP_REMOVED lines=8> */
[----:B------:R2:W3:Y:S02]  /*1a5f0*/  @!P0 LDG.E.U8 R209, desc[UR56][R4.64] ;  /* 0x0000003804d18981 */ /* 0x0004e4000c1e1100 */
[----:B--2---:R-:W-:Y:S02]  /*1a600*/  @!P0 IMAD.MOV.U32 R4, RZ, RZ, R0 ;  /* 0x000000ffff048224 */ /* 0x004fe400078e0000 */
[----:B----4-:R-:W-:Y:S01]  /*1a610*/  @!P0 IMAD.MOV.U32 R5, RZ, RZ, R3 ;  /* 0x000000ffff058224 */ /* 0x010fe200078e0003 */
[----:B------:R-:W-:-:S04]  /*1a620*/  LOP3.LUT R3, R194, 0xffff, RZ, 0xc0, !PT ;  /* 0x0000ffffc2037812 */ /* 0x000fc800078ec0ff */
[----:B------:R0:W2:Y:S01]  /*1a630*/  @!P0 LDG.E.U8 R208, desc[UR56][R4.64] ;  /* 0x0000003804d08981 */ /* 0x0000a2000c1e1100 */
[----:B------:R-:W-:Y:S02]  /*1a640*/  LOP3.LUT R0, R195, 0xffff, RZ, 0xc0, !PT ;  /* 0x0000ffffc3007812 */ /* 0x000fe400078ec0ff */
[----:B0-----:R-:W-:Y:S02]  /*1a650*/  LOP3.LUT R5, R192, 0xffff, RZ, 0xc0, !PT ;  /* 0x0000ffffc0057812 */ /* 0x001fe400078ec0ff */
[----:B------:R-:W-:Y:S01]  /*1a660*/  LOP3.LUT R4, R193, 0xffff, RZ, 0xc0, !PT ;  /* 0x0000ffffc1047812 */ /* 0x000fe200078ec0ff */
[----:B------:R-:W4:Y:S01]  /*1a670*/  LDL.LU R192, [R1+0x1308] ;  /* 0x0013080001c07983 */ /* 0x000f220000300800 */
[----:B------:R-:W-:Y:S02]  /*1a680*/  PRMT R11, R3, 0x3340, R0 ;  /* 0x00003340030b7816 */ /* 0x000fe40000000000 */
[----:B------:R-:W-:Y:S01]  /*1a690*/  PRMT R12, R5, 0x3340, R4 ;  /* 0x00003340050c7816 */ /* 0x000fe20000000004 */
[----:B------:R-:W3:Y:S01]  /*1a6a0*/  LDL.LU R193, [R1+0x1304] ;  /* 0x0013040001c17983 */ /* 0x000ee20000300800 */
[----:B------:R-:W-:-:S02]  /*1a6b0*/  LOP3.LUT R5, R196, 0xffff, RZ, 0xc0, !PT ;  /* 0x0000ffffc4057812 */ /* 0x000fc400078ec0ff */
[----:B------:R-:W-:Y:S01]  /*1a6c0*/  LOP3.LUT R4, R197, 0xffff, RZ, 0xc0, !PT ;  /* 0x0000ffffc5047812 */ /* 0x000fe200078ec0ff */
[----:B------:R-:W2:Y:S01]  /*1a6d0*/  LDL.LU R194, [R1+0x1300] ;  /* 0x0013000001c27983 */ /* 0x000ea20000300800 */
[----:B------:R-:W-:Y:S02]  /*1a6e0*/  LOP3.LUT R3, R198, 0xffff, RZ, 0xc0, !PT ;  /* 0x0000ffffc6037812 */ /* 0x000fe400078ec0ff */
[----:B------:R-:W-:Y:S01]  /*1a6f0*/  LOP3.LUT R0, R199, 0xffff, RZ, 0xc0, !PT ;  /* 0x0000ffffc7007812 */ /* 0x000fe200078ec0ff */
[----:B------:R-:W4:Y:S01]  /*1a700*/  LDL.LU R195, [R1+0x12fc] ;  /* 0x0012fc0001c37983 */ /* 0x000f220000300800 */
[----:B------:R-:W-:-:S03]  /*1a710*/  PRMT R10, R5, 0x3340, R4 ;  /* 0x00003340050a7816 */ /* 0x000fc60000000004 */
[----:B------:R-:W3:Y:S01]  /*1a720*/  LDL.LU R196, [R1+0x12f8] ;  /* 0x0012f80001c47983 */ /* 0x000ee20000300800 */
[----:B------:R-:W-:-:S03]  /*1a730*/  LOP3.LUT R5, R200, 0xffff, RZ, 0xc0, !PT ;  /* 0x0000ffffc8057812 */ /* 0x000fc600078ec0ff */
[----:B------:R-:W2:Y:S01]  /*1a740*/  LDL.LU R197, [R1+0x12f4] ;  /* 0x0012f40001c57983 */ /* 0x000ea20000300800 */
[----:B------:R-:W-:-:S03]  /*1a750*/  PRMT R9, R3, 0x3340, R0 ;  /* 0x0000334003097816 */ /* 0x000fc60000000000 */
[----:B------:R-:W4:Y:S01]  /*1a760*/  LDL.LU R198, [R1+0x12f0] ;  /* 0x0012f00001c67983 */ /* 0x000f220000300800 */
[----:B------:R-:W-:-:S03]  /*1a770*/  LOP3.LUT R4, R201, 0xffff, RZ, 0xc0, !PT ;  /* 0x0000ffffc9047812 */ /* 0x000fc600078ec0ff */
[----:B------:R-:W3:Y:S01]  /*1a780*/  LDL.LU R199, [R1+0x12ec] ;  /* 0x0012ec0001c77983 */ /* 0x000ee20000300800 */
[----:B------:R-:W-:-:S03]  /*1a790*/  LOP3.LUT R3, R202, 0xffff, RZ, 0xc0, !PT ;  /* 0x0000ffffca037812 */ /* 0x000fc600078ec0ff */
[----:B------:R-:W2:Y:S01]  /*1a7a0*/  LDL.LU R200, [R1+0x12e8] ;  /* 0x0012e80001c87983 */ /* 0x000ea20000300800 */
[----:B------:R-:W-:-:S03]  /*1a7b0*/  LOP3.LUT R0, R203, 0xffff, RZ, 0xc0, !PT ;  /* 0x0000ffffcb007812 */ /* 0x000fc600078ec0ff */
[----:B------:R-:W4:Y:S04]  /*1a7c0*/  LDL.LU R201, [R1+0x12e4] ;  /* 0x0012e40001c97983 */ /* 0x000f280000300800 */
[----:B------:R-:W3:Y:S04]  /*1a7d0*/  LDL.LU R202, [R1+0x12e0] ;  /* 0x0012e00001ca7983 */ /* 0x000ee80000300800 */
[----:B------:R-:W2:Y:S04]  /*1a7e0*/  LDL R14, [R1+0x49c] ;  /* 0x00049c00010e7983 */ /* 0x000ea80000100800 */
[----:B------:R-:W4:Y:S01]  /*1a7f0*/  LDL.LU R203, [R1+0x12dc] ;  /* 0x0012dc0001cb7983 */ /* 0x000f220000300800 */
[----:B------:R-:W-:-:S03]  /*1a800*/  PRMT R8, R5, 0x3340, R4 ;  /* 0x0000334005087816 */ /* 0x000fc60000000004 */
[----:B------:R-:W3:Y:S01]  /*1a810*/  LDL R15, [R1+0x498] ;  /* 0x00049800010f7983 */ /* 0x000ee20000100800 */
[----:B------:R-:W-:-:S03]  /*1a820*/  LOP3.LUT R5, R204, 0xffff, RZ, 0xc0, !PT ;  /* 0x0000ffffcc057812 */ /* 0x000fc600078ec0ff */
[----:B------:R-:W4:Y:S04]  /*1a830*/  LDL.LU R204, [R1+0x12d8] ;  /* 0x0012d80001cc7983 */ /* 0x000f280000300800 */
[----:B------:R-:W4:Y:S01]  /*1a840*/  LDL R13, [R1+0x45c] ;  /* 0x00045c00010d7983 */ /* 0x000f220000100800 */
[----:B------:R-:W-:Y:S02]  /*1a850*/  LOP3.LUT R4, R207, 0xffff, RZ, 0xc0, !PT ;  /* 0x0000ffffcf047812 */ /* 0x000fe400078ec0ff */
[----:B------:R-:W-:Y:S01]  /*1a860*/  PRMT R6, R3, 0x3340, R0 ;  /* 0x0000334003067816 */ /* 0x000fe20000000000 */
[----:B------:R-:W4:Y:S01]  /*1a870*/  LDL.LU R207, [R1+0x12d4] ;  /* 0x0012d40001cf7983 */ /* 0x000f220000300800 */
[----:B------:R-:W-:-:S03]  /*1a880*/  LOP3.LUT R3, R205, 0xffff, RZ, 0xc0, !PT ;  /* 0x0000ffffcd037812 */ /* 0x000fc600078ec0ff */
[----:B------:R-:W4:Y:S01]  /*1a890*/  LDL R18, [R1+0x458] ;  /* 0x0004580001127983 */ /* 0x000f220000100800 */
[----:B------:R-:W-:-:S03]  /*1a8a0*/  LOP3.LUT R0, R206, 0xffff, RZ, 0xc0, !PT ;  /* 0x0000ffffce007812 */ /* 0x000fc600078ec0ff */
[----:B------:R-:W4:Y:S04]  /*1a8b0*/  LDL R16, [R1+0x41c] ;  /* 0x00041c0001107983 */ /* 0x000f280000100800 */
[----:B------:R-:W4:Y:S04]  /*1a8c0*/  LDL.LU R205, [R1+0x12d0] ;  /* 0x0012d00001cd7983 */ /* 0x000f280000300800 */
[----:B------:R-:W4:Y:S04]  /*1a8d0*/  LDL R17, [R1+0x418] ;  /* 0x0004180001117983 */ /* 0x000f280000100800 */
[----:B------:R-:W4:Y:S01]  /*1a8e0*/  LDL.LU R206, [R1+0x12cc] ;  /* 0x0012cc0001ce7983 */ /* 0x000f220000300800 */
[----:B------:R-:W-:-:S02]  /*1a8f0*/  PRMT R7, R5, 0x3340, R4 ;  /* 0x0000334005077816 */ /* 0x000fc40000000004 */
        /* <DEDUP_REMOVED lines=13> */
[----:B--2---:R-:W-:-:S03]  /*1a9d0*/  @!P0 IMAD.MOV.U32 R8, RZ, RZ, R14 ;  /* 0x000000ffff088224 */ /* 0x004fc600078e000e */
[----:B------:R-:W2:Y:S01]  /*1a9e0*/  LDL R14, [R1+0x3dc] ;  /* 0x0003dc00010e7983 */ /* 0x000ea20000100800 */
[----:B---3--:R-:W-:-:S03]  /*1a9f0*/  @!P0 IMAD.MOV.U32 R9, RZ, RZ, R15 ;  /* 0x000000ffff098224 */ /* 0x008fc600078e000f */
[----:B------:R-:W3:Y:S01]  /*1aa00*/  LDL R15, [R1+0x3d8] ;  /* 0x0003d800010f7983 */ /* 0x000ee20000100800 */
[----:B----4-:R-:W-:-:S03]  /*1aa10*/  @!P0 IMAD.MOV.U32 R4, RZ, RZ, R13 ;  /* 0x000000ffff048224 */ /* 0x010fc600078e000d */
[----:B------:R-:W4:Y:S01]  /*1aa20*/  LDL R13, [R1+0x398] ;  /* 0x00039800010d7983 */ /* 0x000f220000100800 */
[----:B------:R-:W-:Y:S01]  /*1aa30*/  @!P0 IMAD.MOV.U32 R5, RZ, RZ, R18 ;  /* 0x000000ffff058224 */ /* 0x000fe200078e0012 */
[----:B------:R-:W-:Y:S02]  /*1aa40*/  PRMT R204, RZ, 0x7610, R204 ;  /* 0x00007610ffcc7816 */ /* 0x000fe400000000cc */
[----:B------:R-:W-:Y:S02]  /*1aa50*/  PRMT R205, RZ, 0x7610, R205 ;  /* 0x00007610ffcd7816 */ /* 0x000fe400000000cd */
[----:B------:R-:W-:-:S06]  /*1aa60*/  PRMT R206, RZ, 0x7610, R206 ;  /* 0x00007610ffce7816 */ /* 0x000fcc00000000ce */
[----:B------:R0:W4:Y:S01]  /*1aa70*/  @!P0 LDG.E.U8 R206, desc[UR56][R4.64] ;  /* 0x0000003804ce8981 */ /* 0x000122000c1e1100 */
        /* <DEDUP_REMOVED lines=9> */
[----:B--2---:R-:W-:-:S02]  /*1ab10*/  @!P0 IMAD.MOV.U32 R4, RZ, RZ, R14 ;  /* 0x000000ffff048224 */ /* 0x004fc400078e000e */
[----:B------:R-:W2:Y:S01]  /*1ab20*/  LDL R14, [R1+0x21c] ;  /* 0x00021c00010e7983 */ /* 0x000ea20000100800 */
[----:B---3--:R-:W-:-:S03]  /*1ab30*/  @!P0 IMAD.MOV.U32 R5, RZ, RZ, R15 ;  /* 0x000000ffff058224 */ /* 0x008fc600078e000f */
[----:B------:R-:W3:Y:S04]  /*1ab40*/  LDL R15, [R1+0x218] ;  /* 0x00021800010f7983 */ /* 0x000ee80000100800 */
[----:B------:R0:W3:Y:S02]  /*1ab50*/  @!P0 LDG.E.U8 R204, desc[UR56][R4.64] ;  /* 0x0000003804cc8981 */ /* 0x0000e4000c1e1100 */
        /* <DEDUP_REMOVED lines=13> */
[----:B------:R-:W2:Y:S04]  /*1ac30*/  LDL R0, [R1+0x25c] ;  /* 0x00025c0001007983 */ /* 0x000ea80000100800 */
[----:B------:R-:W3:Y:S01]  /*1ac40*/  LDL R3, [R1+0x258] ;  /* 0x0002580001037983 */ /* 0x000ee20000100800 */
        /* <DEDUP_REMOVED lines=13> */
[----:B--2---:R-:W-:-:S02]  /*1ad20*/  @!P0 IMAD.MOV.U32 R4, RZ, RZ, R0 ;  /* 0x000000ffff048224 */ /* 0x004fc400078e0000 */
[----:B------:R-:W2:Y:S01]  /*1ad30*/  LDL R0, [R1+0x4d4] ;  /* 0x0004d40001007983 */ /* 0x000ea20000100800 */
[----:B---3--:R-:W-:-:S03]  /*1ad40*/  @!P0 IMAD.MOV.U32 R5, RZ, RZ, R3 ;  /* 0x000000ffff058224 */ /* 0x008fc600078e0003 */
[----:B------:R-:W3:Y:S01]  /*1ad50*/  LDL R3, [R1+0x4d0] ;  /* 0x0004d00001037983 */ /* 0x000ee20000100800 */
[----:B------:R-:W-:Y:S02]  /*1ad60*/  PRMT R198, RZ, 0x7610, R198 ;  /* 0x00007610ffc67816 */ /* 0x000fe400000000c6 */
[----:B------:R-:W-:-:S04]  /*1ad70*/  PRMT R197, RZ, 0x7610, R197 ;  /* 0x00007610ffc57816 */ /* 0x000fc800000000c5 */
[----:B------:R0:W3:Y:S01]  /*1ad80*/  @!P0 LDG.E.U8 R198, desc[UR56][R4.64] ;  /* 0x0000003804c68981 */ /* 0x0000e2000c1e1100 */
[----:B------:R-:W-:Y:S01]  /*1ad90*/  PRMT R196, RZ, 0x7610, R196 ;  /* 0x00007610ffc47816 */ /* 0x000fe200000000c4 */
[----:B0-----:R-:W-:Y:S02]  /*1ada0*/  @!P0 IMAD.MOV.U32 R4, RZ, RZ, R14 ;  /* 0x000000ffff048224 */ /* 0x001fe400078e000e */
[----:B------:R-:W-:-:S05]  /*1adb0*/  @!P0 IMAD.MOV.U32 R5, RZ, RZ, R15 ;  /* 0x000000ffff058224 */ /* 0x000fca00078e000f */
[----:B------:R4:W3:Y:S01]  /*1adc0*/  @!P0 LDG.E.U8 R197, desc[UR56][R4.64] ;  /* 0x0000003804c58981 */ /* 0x0008e2000c1e1100 */
        /* <DEDUP_REMOVED lines=16> */
[----:B--2---:R-:W-:Y:S02]  /*1aed0*/  @!P0 IMAD.MOV.U32 R4, RZ, RZ, R0 ;  /* 0x000000ffff048224 */ /* 0x004fe400078e0000 */
[----:B---3--:R-:W-:Y:S01]  /*1aee0*/  @!P0 IMAD.MOV.U32 R5, RZ, RZ, R3 ;  /* 0x000000ffff058224 */ /* 0x008fe200078e0003 */
[----:B------:R-:W-:-:S04]  /*1aef0*/  LOP3.LUT R3, R179, 0xffff, RZ, 0xc0, !PT ;  /* 0x0000ffffb3037812 */ /* 0x000fc800078ec0ff */
[----:B------:R0:W2:Y:S01]  /*1af00*/  @!P0 LDG.E.U8 R192, desc[UR56][R4.64] ;  /* 0x0000003804c08981 */ /* 0x0000a2000c1e1100 */
[----:B------:R-:W-:Y:S02]  /*1af10*/  LOP3.LUT R0, R180, 0xffff, RZ, 0xc0, !PT ;  /* 0x0000ffffb4007812 */ /* 0x000fe400078ec0ff */
[----:B0-----:R-:W-:Y:S02]  /*1af20*/  LOP3.LUT R5, R177, 0xffff, RZ, 0xc0, !PT ;  /* 0x0000ffffb1057812 */ /* 0x001fe400078ec0ff */
[----:B------:R-:W-:Y:S01]  /*1af30*/  LOP3.LUT R4, R178, 0xffff, RZ, 0xc0, !PT ;  /* 0x0000ffffb2047812 */ /* 0x000fe200078ec0ff */
[----:B------:R-:W3:Y:S03]  /*1af40*/  LDL.LU R177, [R1+0x12c8] ;  /* 0x0012c80001b17983 */ /* 0x000ee60000300800 */
[----:B------:R-:W-:Y:S01]  /*1af50*/  PRMT R12, R5, 0x3340, R4 ;  /* 0x00003340050c7816 */ /* 0x000fe20000000004 */
[----:B------:R-:W4:Y:S01]  /*1af60*/  LDL.LU R178, [R1+0x12c4] ;  /* 0x0012c40001b27983 */ /* 0x000f220000300800 */
[----:B------:R-:W-:-:S02]  /*1af70*/  LOP3.LUT R5, R181, 0xffff, RZ, 0xc0, !PT ;  /* 0x0000ffffb5057812 */ /* 0x000fc400078ec0ff */
[----:B------:R-:W-:Y:S01]  /*1af80*/  LOP3.LUT R4, R182, 0xffff, RZ, 0xc0, !PT ;  /* 0x0000ffffb6047812 */ /* 0x000fe200078ec0ff */
[----:B------:R-:W2:Y:S01]  /*1af90*/  LDL.LU R179, [R1+0x12c0] ;  /* 0x0012c00001b37983 */ /* 0x000ea20000300800 */
[----:B------:R-:W-:-:S03]  /*1afa0*/  PRMT R11, R3, 0x3340, R0 ;  /* 0x00003340030b7816 */ /* 0x000fc60000000000 */
        /* <DEDUP_REMOVED lines=9> */
[----:B------:R-:W4:Y:S01]  /*1b040*/  LDL.LU R184, [R1+0x12ac] ;  /* 0x0012ac0001b87983 */ /* 0x000f220000300800 */
[----:B------:R-:W-:-:S03]  /*1b050*/  PRMT R9, R3, 0x3340, R0 ;  /* 0x0000334003097816 */ /* 0x000fc60000000000 */
[----:B------:R-:W2:Y:S01]  /*1b060*/  LDL.LU R185, [R1+0x12a8] ;  /* 0x0012a80001b97983 */ /* 0x000ea20000300800 */
[----:B------:R-:W-:-:S03]  /*1b070*/  LOP3.LUT R3, R187, 0xffff, RZ, 0xc0, !PT ;  /* 0x0000ffffbb037812 */ /* 0x000fc600078ec0ff */
[----:B------:R-:W3:Y:S04]  /*1b080*/  LDL.LU R186, [R1+0x12a4] ;  /* 0x0012a40001ba7983 */ /* 0x000ee80000300800 */
[----:B------:R-:W4:Y:S04]  /*1b090*/  LDL R14, [R1+0x494] ;  /* 0x00049400010e7983 */ /* 0x000f280000100800 */
[----:B------:R-:W2:Y:S04]  /*1b0a0*/  LDL.LU R187, [R1+0x12a0] ;  /* 0x0012a00001bb7983 */ /* 0x000ea80000300800 */
[----:B------:R-:W3:Y:S01]  /*1b0b0*/  LDL R15, [R1+0x490] ;  /* 0x00049000010f7983 */ /* 0x000ee20000100800 */
[----:B------:R-:W-:-:S03]  /*1b0c0*/  LOP3.LUT R0, R2, 0xffff, RZ, 0xc0, !PT ;  /* 0x0000ffff02007812 */ /* 0x000fc600078ec0ff */
[----:B------:R-:W2:Y:S04]  /*1b0d0*/  LDL R2, [R1+0xdf0] ;  /* 0x000df00001027983 */ /* 0x000ea80000100800 */
[----:B------:R-:W2:Y:S01]  /*1b0e0*/  LDL R13, [R1+0x454] ;  /* 0x00045400010d7983 */ /* 0x000ea20000100800 */
[----:B------:R-:W-:Y:S02]  /*1b0f0*/  PRMT R8, R5, 0x3340, R4 ;  /* 0x0000334005087816 */ /* 0x000fe40000000004 */
[----:B------:R-:W-:Y:S02]  /*1b100*/  LOP3.LUT R5, R191, 0xffff, RZ, 0xc0, !PT ;  /* 0x0000ffffbf057812 */ /* 0x000fe400078ec0ff */
[----:B------:R-:W2:Y:S01]  /*1b110*/  LDL.LU R191, [R1+0x129c] ;  /* 0x00129c0001bf7983 */ /* 0x000ea20000300800 */
[----:B------:R-:W-:-:S02]  /*1b120*/  LOP3.LUT R4, R188, 0xffff, RZ, 0xc0, !PT ;  /* 0x0000ffffbc047812 */ /* 0x000fc400078ec0ff */
[----:B------:R-:W-:Y:S01]  /*1b130*/  PRMT R6, R3, 0x3340, R0 ;  /* 0x0000334003067816 */ /* 0x000fe20000000000 */
[----:B------:R-:W2:Y:S01]  /*1b140*/  LDL R18, [R1+0x450] ;  /* 0x0004500001127983 */ /* 0x000ea20000100800 */
[----:B------:R-:W-:-:S03]  /*1b150*/  LOP3.LUT R3, R189, 0xffff, RZ, 0xc0, !PT ;  /* 0x0000ffffbd037812 */ /* 0x000fc600078ec0ff */
[----:B------:R-:W2:Y:S01]  /*1b160*/  LDL R16, [R1+0x414] ;  /* 0x0004140001107983 */ /* 0x000ea20000100800 */
[----:B------:R-:W-:-:S03]  /*1b170*/  LOP3.LUT R0, R190, 0xffff, RZ, 0xc0, !PT ;  /* 0x0000ffffbe007812 */ /* 0x000fc600078ec0ff */
[----:B------:R-:W2:Y:S04]  /*1b180*/  LDL.LU R188, [R1+0x1298] ;  /* 0x0012980001bc7983 */ /* 0x000ea80000300800 */
[----:B------:R-:W2:Y:S04]  /*1b190*/  LDL R17, [R1+0x410] ;  /* 0x0004100001117983 */ /* 0x000ea80000100800 */
[----:B------:R-:W2:Y:S04]  /*1b1a0*/  LDL.LU R189, [R1+0x1294] ;  /* 0x0012940001bd7983 */ /* 0x000ea80000300800 */
[----:B------:R-:W2:Y:S01]  /*1b1b0*/  LDL.LU R190, [R1+0x1290] ;  /* 0x0012900001be7983 */ /* 0x000ea20000300800 */
[----:B------:R-:W-:-:S02]  /*1b1c0*/  PRMT R7, R5, 0x3340, R4 ;  /* 0x0000334005077816 */ /* 0x000fc40000000004 */
[----:B------:R-:W-:Y:S02]  /*1b1d0*/  PRMT R0, R3, 0x3340, R0 ;  /* 0x0000334003007816 */ /* 0x000fe40000000000 */
[----:B------:R-:W-:Y:S01]  /*1b1e0*/  PRMT R5, R10, 0x5410, R9 ;  /* 0x000054100a057816 */ /* 0x000fe20000000009 */
[----:B------:R-:W2:Y:S01]  /*1b1f0*/  LDL R3, [R1+0x310] ;  /* 0x0003100001037983 */ /* 0x000ea20000100800 */
[----:B------:R-:W-:Y:S02]  /*1b200*/  PRMT R6, R8, 0x5410, R6 ;  /* 0x0000541008067816 */ /* 0x000fe40000000006 */
[----:B------:R-:W-:Y:S01]  /*1b210*/  PRMT R4, R12, 0x5410, R11 ;  /* 0x000054100c047816 */ /* 0x000fe2000000000b */
[----:B------:R-:W2:Y:S01]  /*1b220*/  LDL R10, [R1+0x354] ;  /* 0x00035400010a7983 */ /* 0x000ea20000100800 */
[----:B------:R-:W-:-:S03]  /*1b230*/  PRMT R7, R7, 0x5410, R0 ;  /* 0x0000541007077816 */ /* 0x000fc60000000000 */
[----:B------:R-:W2:Y:S04]  /*1b240*/  LDL R12, [R1+0x394] ;  /* 0x00039400010c7983 */ /* 0x000ea80000100800 */
[----:B------:R-:W2:Y:S04]  /*1b250*/  LDL R11, [R1+0x350] ;  /* 0x00035000010b7983 */ /* 0x000ea80000100800 */
[----:B------:R-:W2:Y:S01]  /*1b260*/  LDL R0, [R1+0x314] ;  /* 0x0003140001007983 */ /* 0x000ea20000100800 */
[----:B----4-:R-:W-:-:S03]  /*1b270*/  @!P0 IMAD.MOV.U32 R8, RZ, RZ, R14 ;  /* 0x000000ffff088224 */ /* 0x010fc600078e000e */
[----:B------:R-:W4:Y:S01]  /*1b280*/  LDL R14, [R1+0x3d4] ;  /* 0x0003d400010e7983 */ /* 0x000f220000100800 */
[----:B---3--:R-:W-:-:S03]  /*1b290*/  @!P0 IMAD.MOV.U32 R9, RZ, RZ, R15 ;  /* 0x000000ffff098224 */ /* 0x008fc600078e000f */
[----:B------:R-:W3:Y:S04]  /*1b2a0*/  LDL R15, [R1+0x3d0] ;  /* 0x0003d000010f7983 */ /* 0x000ee80000100800 */
[----:B--2---:R0:W-:Y:S02]  /*1b2b0*/  STS.128 [R2+UR58], R4 ;  /* 0x0000000402007988 */ /* 0x0041e40008000c3a */
[----:B0-----:R-:W-:Y:S01]  /*1b2c0*/  @!P0 IMAD.MOV.U32 R4, RZ, RZ, R13 ;  /* 0x000000ffff048224 */ /* 0x001fe200078e000d */
[----:B------:R-:W-:Y:S01]  /*1b2d0*/  PRMT R191, RZ, 0x7610, R191 ;  /* 0x00007610ffbf7816 */ /* 0x000fe200000000bf */
[----:B------:R-:W2:Y:S01]  /*1b2e0*/  LDL R13, [R1+0x390] ;  /* 0x00039000010d7983 */ /* 0x000ea20000100800 */
[----:B------:R-:W-:Y:S01]  /*1b2f0*/  @!P0 IMAD.MOV.U32 R5, RZ, RZ, R18 ;  /* 0x000000ffff058224 */ /* 0x000fe200078e0012 */
[----:B------:R-:W-:-:S02]  /*1b300*/  PRMT R188, RZ, 0x7610, R188 ;  /* 0x00007610ffbc7816 */ /* 0x000fc400000000bc */
[----:B------:R-:W-:Y:S01]  /*1b310*/  PRMT R187, RZ, 0x7610, R187 ;  /* 0x00007610ffbb7816 */ /* 0x000fe200000000bb */
[----:B------:R-:W2:Y:S01]  /*1b320*/  @!P0 LDG.E.U8 R191, desc[UR56][R8.64] ;  /* 0x0000003808bf8981 */ /* 0x000ea2000c1e1100 */
[----:B------:R-:W-:-:S03]  /*1b330*/  PRMT R189, RZ, 0x7610, R189 ;  /* 0x00007610ffbd7816 */ /* 0x000fc600000000bd */
[----:B------:R-:W2:Y:S01]  /*1b340*/  LDL R7, [R1+0x290] ;  /* 0x0002900001077983 */ /* 0x000ea20000100800 */
[----:B------:R-:W-:-:S03]  /*1b350*/  PRMT R190, RZ, 0x7610, R190 ;  /* 0x00007610ffbe7816 */ /* 0x000fc600000000be */
[----:B------:R-:W2:Y:S04]  /*1b360*/  LDL R6, [R1+0x294] ;  /* 0x0002940001067983 */ /* 0x000ea80000100800 */
[----:B------:R-:W2:Y:S04]  /*1b370*/  LDL R9, [R1+0x2d0] ;  /* 0x0002d00001097983 */ /* 0x000ea80000100800 */
[----:B------:R0:W2:Y:S04]  /*1b380*/  @!P0 LDG.E.U8 R190, desc[UR56][R4.64] ;  /* 0x0000003804be8981 */ /* 0x0000a8000c1e1100 */
[----:B------:R-:W2:Y:S01]  /*1b390*/  LDL R8, [R1+0x2d4] ;  /* 0x0002d40001087983 */ /* 0x000ea20000100800 */
[----:B0-----:R-:W-:-:S02]  /*1b3a0*/  @!P0 IMAD.MOV.U32 R4, RZ, RZ, R16 ;  /* 0x000000ffff048224 */ /* 0x001fc400078e0010 */
[----:B------:R-:W-:-:S05]  /*1b3b0*/  @!P0 IMAD.MOV.U32 R5, RZ, RZ, R17 ;  /* 0x000000ffff058224 */ /* 0x000fca00078e0011 */
[----:B------:R4:W2:Y:S01]  /*1b3c0*/  @!P0 LDG.E.U8 R189, desc[UR56][R4.64] ;  /* 0x0000003804bd8981 */ /* 0x0008a2000c1e1100 */
[----:B------:R-:W-:Y:S01]  /*1b3d0*/  PRMT R186, RZ, 0x7610, R186 ;  /* 0x00007610ffba7816 */ /* 0x000fe200000000ba */
[----:B----4-:R-:W-:Y:S02]  /*1b3e0*/  @!P0 IMAD.MOV.U32 R4, RZ, RZ, R14 ;  /* 0x000000ffff048224 */ /* 0x010fe400078e000e */
[----:B------:R-:W4:Y:S01]  /*1b3f0*/  LDL R14, [R1+0x214] ;  /* 0x00021400010e7983 */ /* 0x000f220000100800 */
[----:B---3--:R-:W-:-:S03]  /*1b400*/  @!P0 IMAD.MOV.U32 R5, RZ, RZ, R15 ;  /* 0x000000ffff058224 */ /* 0x008fc600078e000f */
[----:B------:R-:W3:Y:S04]  /*1b410*/  LDL R15, [R1+0x210] ;  /* 0x00021000010f7983 */ /* 0x000ee80000100800 */
[----:B------:R0:W3:Y:S02]  /*1b420*/  @!P0 LDG.E.U8 R188, desc[UR56][R4.64] ;  /* 0x0000003804bc8981 */ /* 0x0000e4000c1e1100 */
[----:B0-----:R-:W-:Y:S02]  /*1b430*/  @!P0 IMAD.MOV.U32 R4, RZ, RZ, R12 ;  /* 0x000000ffff048224 */ /* 0x001fe400078e000c */
[----:B------:R-:W3:Y:S01]  /*1b440*/  LDL R12, [R1+0x8f4] ;  /* 0x0008f400010c7983 */ /* 0x000ee20000100800 */
[----:B--2---:R-:W-:-:S03]  /*1b450*/  @!P0 IMAD.MOV.U32 R5, RZ, RZ, R13 ;  /* 0x000000ffff058224 */ /* 0x004fc600078e000d */
[----:B------:R-:W2:Y:S04]  /*1b460*/  LDL R13, [R1+0x5bc] ;  /* 0x0005bc00010d7983 */ /* 0x000ea80000100800 */
[----:B------:R0:W2:Y:S02]  /*1b470*/  @!P0 LDG.E.U8 R187, desc[UR56][R4.64] ;  /* 0x0000003804bb8981 */ /* 0x0000a4000c1e1100 */
[----:B0-----:R-:W-:Y:S02]  /*1b480*/  @!P0 IMAD.MOV.U32 R4, RZ, RZ, R10 ;  /* 0x000000ffff048224 */ /* 0x001fe400078e000a */
[----:B------:R-:W-:Y:S01]  /*1b490*/  @!P0 IMAD.MOV.U32 R5, RZ, RZ, R11 ;  /* 0x000000ffff058224 */ /* 0x000fe200078e000b */
[----:B------:R-:W-:Y:S01]  /*1b4a0*/  PRMT R185, RZ, 0x7610, R185 ;  /* 0x00007610ffb97816 */ /* 0x000fe200000000b9 */
[----:B------:R-:W2:Y:S04]  /*1b4b0*/  LDL R11, [R1+0x588] ;  /* 0x00058800010b7983 */ /* 0x000ea80000100800 */
[----:B------:R0:W2:Y:S04]  /*1b4c0*/  @!P0 LDG.E.U8 R186, desc[UR56][R4.64] ;  /* 0x0000003804ba8981 */ /* 0x0000a8000c1e1100 */
[----:B------:R-:W2:Y:S01]  /*1b4d0*/  LDL R10, [R1+0x58c] ;  /* 0x00058c00010a7983 */ /* 0x000ea20000100800 */
[----:B0-----:R-:W-:-:S02]  /*1b4e0*/  @!P0 IMAD.MOV.U32 R4, RZ, RZ, R0 ;  /* 0x000000ffff048224 */ /* 0x001fc400078e0000 */
[----:B------:R-:W-:Y:S01]  /*1b4f0*/  @!P0 IMAD.MOV.U32 R5, RZ, RZ, R3 ;  /* 0x000000ffff058224 */ /* 0x000fe200078e0003 */
[----:B------:R-:W4:Y:S04]  /*1b500*/  LDL R0, [R1+0x254] ;  /* 0x0002540001007983 */ /* 0x000f280000100800 */
[----:B------:R-:W3:Y:S01]  /*1b510*/  LDL R3, [R1+0x250] ;  /* 0x0002500001037983 */ /* 0x000ee20000100800 */
[----:B------:R-:W-:-:S03]  /*1b520*/  PRMT R184, RZ, 0x7610, R184 ;  /* 0x00007610ffb87816 */ /* 0x000fc600000000b8 */
[----:B------:R0:W2:Y:S01]  /*1b530*/  @!P0 LDG.E.U8 R185, desc[UR56][R4.64] ;  /* 0x0000003804b98981 */ /* 0x0000a2000c1e1100 */
[----:B------:R-:W-:Y:S01]  /*1b540*/  PRMT R183, RZ, 0x7610, R183 ;  /* 0x00007610ffb77816 */ /* 0x000fe200000000b7 */
[----:B0-----:R-:W-:Y:S02]  /*1b550*/  @!P0 IMAD.MOV.U32 R4, RZ, RZ, R8 ;  /* 0x000000ffff048224 */ /* 0x001fe400078e0008 */
[----:B------:R-:W-:Y:S01]  /*1b560*/  @!P0 IMAD.MOV.U32 R5, RZ, RZ, R9 ;  /* 0x000000ffff058224 */ /* 0x000fe200078e0009 */
[----:B------:R-:W2:Y:S04]  /*1b570*/  LDL R8, [R1+0x54c] ;  /* 0x00054c0001087983 */ /* 0x000ea80000100800 */
[----:B------:R-:W2:Y:S04]  /*1b580*/  LDL R9, [R1+0x548] ;  /* 0x0005480001097983 */ /* 0x000ea80000100800 */
[----:B------:R0:W2:Y:S02]  /*1b590*/  @!P0 LDG.E.U8 R184, desc[UR56][R4.64] ;  /* 0x0000003804b88981 */ /* 0x0000a4000c1e1100 */
[----:B0-----:R-:W-:-:S02]  /*1b5a0*/  @!P0 IMAD.MOV.U32 R4, RZ, RZ, R6 ;  /* 0x000000ffff048224 */ /* 0x001fc400078e0006 */
[----:B------:R-:W-:Y:S01]  /*1b5b0*/  @!P0 IMAD.MOV.U32 R5, RZ, RZ, R7 ;  /* 0x000000ffff058224 */ /* 0x000fe200078e0007 */
[----:B------:R-:W2:Y:S04]  /*1b5c0*/  LDL R6, [R1+0x50c] ;  /* 0x00050c0001067983 */ /* 0x000ea80000100800 */
[----:B------:R-:W2:Y:S04]  /*1b5d0*/  LDL R7, [R1+0x508] ;  /* 0x0005080001077983 */ /* 0x000ea80000100800 */
[----:B------:R4:W2:Y:S02]  /*1b5e0*/  @!P0 LDG.E.U8 R183, desc[UR56][R4.64] ;  /* 0x0000003804b78981 */ /* 0x0008a4000c1e1100 */
[----:B----4-:R-:W-:-:S02]  /*1b5f0*/  @!P0 IMAD.MOV.U32 R4, RZ, RZ, R0 ;  /* 0x000000ffff048224 */ /* 0x010fc400078e0000 */
[----:B------:R-:W4:Y:S01]  /*1b600*/  LDL R0, [R1+0x4cc] ;  /* 0x0004cc0001007983 */ /* 0x000f220000100800 */
        /* <DEDUP_REMOVED lines=10> */
[----:B0-----:R-:W-:Y:S02]  /*1b6b0*/  @!P0 IMAD.MOV.U32 R4, RZ, RZ, R12 ;  /* 0x000000ffff048224 */ /* 0x001fe400078e000c */
[----:B--2---:R-:W-:-:S05]  /*1b6c0*/  @!P0 IMAD.MOV.U32 R5, RZ, RZ, R13 ;  /* 0x000000ffff058224 */ /* 0x004fca00078e000d */
[----:B------:R0:W2:Y:S01]  /*1b6d0*/  @!P0 LDG.E.U8 R180, desc[UR56][R4.64] ;  /* 0x0000003804b48981 */ /* 0x0000a2000c1e1100 */
[----:B------:R-:W-:Y:S01]  /*1b6e0*/  PRMT R178, RZ, 0x7610, R178 ;  /* 0x00007610ffb27816 */ /* 0x000fe200000000b2 */
[----:B0-----:R-:W-:Y:S02]  /*1b6f0*/  @!P0 IMAD.MOV.U32 R4, RZ, RZ, R10 ;  /* 0x000000ffff048224 */ /* 0x001fe400078e000a */
[----:B------:R-:W-:-:S05]  /*1b700*/  @!P0 IMAD.MOV.U32 R5, RZ, RZ, R11 ;  /* 0x000000ffff058224 */ /* 0x000fca00078e000b */
        /* <DEDUP_REMOVED lines=8> */
[----:B------:R4:W2:Y:S02]  /*1b790*/  @!P0 LDG.E.U8 R177, desc[UR56][R4.64] ;  /* 0x0000003804b18981 */ /* 0x0008a4000c1e1100 */
[----:B----4-:R-:W-:Y:S02]  /*1b7a0*/  @!P0 IMAD.MOV.U32 R4, RZ, RZ, R0 ;  /* 0x000000ffff048224 */ /* 0x010fe400078e0000 */
[----:B---3--:R-:W-:Y:S01]  /*1b7b0*/  @!P0 IMAD.MOV.U32 R5, RZ, RZ, R3 ;  /* 0x000000ffff058224 */ /* 0x008fe200078e0003 */
[----:B------:R-:W-:-:S04]  /*1b7c0*/  LOP3.LUT R3, R162, 0xffff, RZ, 0xc0, !PT ;  /* 0x0000ffffa2037812 */ /* 0x000fc800078ec0ff */
[----:B------:R0:W3:Y:S01]  /*1b7d0*/  @!P0 LDG.E.U8 R176, desc[UR56][R4.64] ;  /* 0x0000003804b08981 */ /* 0x0000e2000c1e1100 */
[----:B------:R-:W-:Y:S02]  /*1b7e0*/  LOP3.LUT R0, R163, 0xffff, RZ, 0xc0, !PT ;  /* 0x0000ffffa3007812 */ /* 0x000fe400078ec0ff */
[----:B0-----:R-:W-:Y:S02]  /*1b7f0*/  LOP3.LUT R5, R160, 0xffff, RZ, 0xc0, !PT ;  /* 0x0000ffffa0057812 */ /* 0x001fe400078ec0ff */
[----:B------:R-:W-:Y:S01]  /*1b800*/  LOP3.LUT R4, R161, 0xffff, RZ, 0xc0, !PT ;  /* 0x0000ffffa1047812 */ /* 0x000fe200078ec0ff */
[----:B------:R-:W4:Y:S01]  /*1b810*/  LDL.LU R160, [R1+0x128c] ;  /* 0x00128c0001a07983 */ /* 0x000f220000300800 */
[----:B------:R-:W-:Y:S02]  /*1b820*/  PRMT R11, R3, 0x3340, R0 ;  /* 0x00003340030b7816 */ /* 0x000fe40000000000 */
[----:B------:R-:W-:Y:S01]  /*1b830*/  PRMT R12, R5, 0x3340, R4 ;  /* 0x00003340050c7816 */ /* 0x000fe20000000004 */
[----:B------:R-:W2:Y:S01]  /*1b840*/  LDL.LU R161, [R1+0x1288] ;  /* 0x0012880001a17983 */ /* 0x000ea20000300800 */
[----:B------:R-:W-:-:S02]  /*1b850*/  LOP3.LUT R5, R164, 0xffff, RZ, 0xc0, !PT ;  /* 0x0000ffffa4057812 */ /* 0x000fc400078ec0ff */
[----:B------:R-:W-:Y:S01]  /*1b860*/  LOP3.LUT R4, R165, 0xffff, RZ, 0xc0, !PT ;  /* 0x0000ffffa5047812 */ /* 0x000fe200078ec0ff */
[----:B------:R-:W3:Y:S01]  /*1b870*/  LDL.LU R162, [R1+0x1284] ;  /* 0x0012840001a27983 */ /* 0x000ee20000300800 */
[----:B------:R-:W-:-:S03]  /*1b880*/  LOP3.LUT R3, R166, 0xffff, RZ, 0xc0, !PT ;  /* 0x0000ffffa6037812 */ /* 0x000fc600078ec0ff */
[----:B------:R-:W4:Y:S01]  /*1b890*/  LDL.LU R163, [R1+0x1280] ;  /* 0x0012800001a37983 */ /* 0x000f220000300800 */
[----:B------:R-:W-:-:S03]  /*1b8a0*/  LOP3.LUT R0, R167, 0xffff, RZ, 0xc0, !PT ;  /* 0x0000ffffa7007812 */ /* 0x000fc600078ec0ff */
[----:B------:R-:W2:Y:S01]  /*1b8b0*/  LDL.LU R164, [R1+0x127c] ;  /* 0x00127c0001a47983 */ /* 0x000ea20000300800 */
[----:B------:R-:W-:-:S03]  /*1b8c0*/  PRMT R10, R5, 0x3340, R4 ;  /* 0x00003340050a7816 */ /* 0x000fc60000000004 */
[----:B------:R-:W3:Y:S01]  /*1b8d0*/  LDL.LU R165, [R1+0x1278] ;  /* 0x0012780001a57983 */ /* 0x000ee20000300800 */
[----:B------:R-:W-:-:S03]  /*1b8e0*/  LOP3.LUT R5, R168, 0xffff, RZ, 0xc0, !PT ;  /* 0x0000ffffa8057812 */ /* 0x000fc600078ec0ff */
[----:B------:R-:W4:Y:S04]  /*1b8f0*/  LDL.LU R166, [R1+0x1274] ;  /* 0x0012740001a67983 */ /* 0x000f280000300800 */
[----:B------:R-:W2:Y:S04]  /*1b900*/  LDL.LU R167, [R1+0x1270] ;  /* 0x0012700001a77983 */ /* 0x000ea80000300800 */
[----:B------:R-:W3:Y:S04]  /*1b910*/  LDL R13, [R1+0x48c] ;  /* 0x00048c00010d7983 */ /* 0x000ee80000100800 */
[----:B------:R-:W4:Y:S04]  /*1b920*/  LDL.LU R168, [R1+0x126c] ;  /* 0x00126c0001a87983 */ /* 0x000f280000300800 */
[----:B------:R-:W2:Y:S01]  /*1b930*/  LDL R14, [R1+0x488] ;  /* 0x00048800010e7983 */ /* 0x000ea20000100800 */
[----:B------:R-:W-:-:S02]  /*1b940*/  LOP3.LUT R4, R169, 0xffff, RZ, 0xc0, !PT ;  /* 0x0000ffffa9047812 */ /* 0x000fc400078ec0ff */
[----:B------:R-:W-:Y:S01]  /*1b950*/  PRMT R9, R3, 0x3340, R0 ;  /* 0x0000334003097816 */ /* 0x000fe20000000000 */
[----:B------:R-:W4:Y:S01]  /*1b960*/  LDL.LU R169, [R1+0x1268] ;  /* 0x0012680001a97983 */ /* 0x000f220000300800 */
[----:B------:R-:W-:Y:S02]  /*1b970*/  LOP3.LUT R3, R170, 0xffff, RZ, 0xc0, !PT ;  /* 0x0000ffffaa037812 */ /* 0x000fe400078ec0ff */
[----:B------:R-:W-:Y:S01]  /*1b980*/  LOP3.LUT R0, R171, 0xffff, RZ, 0xc0, !PT ;  /* 0x0000ffffab007812 */ /* 0x000fe200078ec0ff */
[----:B------:R-:W4:Y:S01]  /*1b990*/  LDL.LU R170, [R1+0x1264] ;  /* 0x0012640001aa7983 */ /* 0x000f220000300800 */
[----:B------:R-:W-:Y:S02]  /*1b9a0*/  PRMT R8, R5, 0x3340, R4 ;  /* 0x0000334005087816 */ /* 0x000fe40000000004 */
[----:B------:R-:W-:Y:S01]  /*1b9b0*/  LOP3.LUT R5, R172, 0xffff, RZ, 0xc0, !PT ;  /* 0x0000ffffac057812 */ /* 0x000fe200078ec0ff */
[----:B------:R-:W4:Y:S01]  /*1b9c0*/  LDL.LU R171, [R1+0x1260] ;  /* 0x0012600001ab7983 */ /* 0x000f220000300800 */
[----:B------:R-:W-:-:S03]  /*1b9d0*/  LOP3.LUT R4, R175, 0xffff, RZ, 0xc0, !PT ;  /* 0x0000ffffaf047812 */ /* 0x000fc600078ec0ff */
[----:B------:R-:W4:Y:S04]  /*1b9e0*/  LDL.LU R172, [R1+0x125c] ;  /* 0x00125c0001ac7983 */ /* 0x000f280000300800 */
[----:B------:R-:W4:Y:S01]  /*1b9f0*/  LDL.LU R175, [R1+0x1258] ;  /* 0x0012580001af7983 */ /* 0x000f220000300800 */
[----:B------:R-:W-:Y:S02]  /*1ba00*/  PRMT R6, R3, 0x3340, R0 ;  /* 0x0000334003067816 */ /* 0x000fe40000000000 */
[----:B------:R-:W-:Y:S01]  /*1ba10*/  LOP3.LUT R3, R173, 0xffff, RZ, 0xc0, !PT ;  /* 0x0000ffffad037812 */ /* 0x000fe200078ec0ff */
[----:B------:R-:W4:Y:S01]  /*1ba20*/  LDL R18, [R1+0x44c] ;  /* 0x00044c0001127983 */ /* 0x000f220000100800 */
[----:B------:R-:W-:-:S03]  /*1ba30*/  LOP3.LUT R0, R174, 0xffff, RZ, 0xc0, !PT ;  /* 0x0000ffffae007812 */ /* 0x000fc600078ec0ff */
[----:B------:R-:W4:Y:S04]  /*1ba40*/  LDL.LU R173, [R1+0x1254] ;  /* 0x0012540001ad7983 */ /* 0x000f280000300800 */
[----:B------:R-:W4:Y:S04]  /*1ba50*/  LDL R19, [R1+0x448] ;  /* 0x0004480001137983 */ /* 0x000f280000100800 */
[----:B------:R-:W4:Y:S01]  /*1ba60*/  LDL.LU R174, [R1+0x1250] ;  /* 0x0012500001ae7983 */ /* 0x000f220000300800 */
[----:B------:R-:W-:-:S03]  /*1ba70*/  PRMT R7, R5, 0x3340, R4 ;  /* 0x0000334005077816 */ /* 0x000fc60000000004 */
[----:B------:R-:W4:Y:S04]  /*1ba80*/  LDL R17, [R1+0x408] ;  /* 0x0004080001117983 */ /* 0x000f280000100800 */
[----:B------:R-:W4:Y:S01]  /*1ba90*/  LDL R16, [R1+0x40c] ;  /* 0x00040c0001107983 */ /* 0x000f220000100800 */
[----:B------:R-:W-:-:S03]  /*1baa0*/  PRMT R5, R10, 0x5410, R9 ;  /* 0x000054100a057816 */ /* 0x000fc60000000009 */
[----:B------:R-:W4:Y:S01]  /*1bab0*/  LDL R15, [R1+0x3c8] ;  /* 0x0003c800010f7983 */ /* 0x000f220000100800 */
[----:B------:R-:W-:Y:S02]  /*1bac0*/  PRMT R6, R8, 0x5410, R6 ;  /* 0x0000541008067816 */ /* 0x000fe40000000006 */
[----:B------:R-:W-:Y:S01]  /*1bad0*/  PRMT R4, R12, 0x5410, R11 ;  /* 0x000054100c047816 */ /* 0x000fe2000000000b */
[----:B------:R-:W4:Y:S04]  /*1bae0*/  LDL R10, [R1+0x34c] ;  /* 0x00034c00010a7983 */ /* 0x000f280000100800 */
[----:B------:R-:W4:Y:S04]  /*1baf0*/  LDL R12, [R1+0x38c] ;  /* 0x00038c00010c7983 */ /* 0x000f280000100800 */
[----:B------:R-:W4:Y:S01]  /*1bb00*/  LDL R11, [R1+0x348] ;  /* 0x00034800010b7983 */ /* 0x000f220000100800 */
[----:B------:R-:W-:-:S04]  /*1bb10*/  PRMT R0, R3, 0x3340, R0 ;  /* 0x0000334003007816 */ /* 0x000fc80000000000 */
[----:B------:R-:W-:-:S05]  /*1bb20*/  PRMT R7, R7, 0x5410, R0 ;  /* 0x0000541007077816 */ /* 0x000fca0000000000 */
[----:B------:R0:W-:Y:S01]  /*1bb30*/  STS.128 [R2+UR58+0x4000], R4 ;  /* 0x0040000402007988 */ /* 0x0001e20008000c3a */
[----:B---3--:R-:W-:-:S03]  /*1bb40*/  @!P0 IMAD.MOV.U32 R8, RZ, RZ, R13 ;  /* 0x000000ffff088224 */ /* 0x008fc600078e000d */
[----:B------:R-:W3:Y:S01]  /*1bb50*/  LDL R13, [R1+0x388] ;  /* 0x00038800010d7983 */ /* 0x000ee20000100800 */
[----:B--2---:R-:W-:-:S03]  /*1bb60*/  @!P0 IMAD.MOV.U32 R9, RZ, RZ, R14 ;  /* 0x000000ffff098224 */ /* 0x004fc600078e000e */
[----:B------:R-:W2:Y:S04]  /*1bb70*/  LDL R14, [R1+0x3cc] ;  /* 0x0003cc00010e7983 */ /* 0x000ea80000100800 */
[----:B0-----:R-:W3:Y:S04]  /*1bb80*/  LDL.LU R2, [R1+0x1f8] ;  /* 0x0001f80001027983 */ /* 0x001ee80000300800 */
[----:B------:R-:W3:Y:S01]  /*1bb90*/  LDL R6, [R1+0x2cc] ;  /* 0x0002cc0001067983 */ /* 0x000ee20000100800 */
[----:B----4-:R-:W-:-:S03]  /*1bba0*/  PRMT R171, RZ, 0x7610, R171 ;  /* 0x00007610ffab7816 */ /* 0x010fc600000000ab */
[----:B------:R-:W4:Y:S01]  /*1bbb0*/  LDL R7, [R1+0x2c8] ;  /* 0x0002c80001077983 */ /* 0x000f220000100800 */
[----:B------:R-:W-:-:S06]  /*1bbc0*/  PRMT R175, RZ, 0x7610, R175 ;  /* 0x00007610ffaf7816 */ /* 0x000fcc00000000af */
[----:B------:R-:W4:Y:S04]  /*1bbd0*/  @!P0 LDG.E.U8 R175, desc[UR56][R8.64] ;  /* 0x0000003808af8981 */ /* 0x000f28000c1e1100 */
[----:B------:R-:W4:Y:S04]  /*1bbe0*/  LDL R9, [R1+0x308] ;  /* 0x0003080001097983 */ /* 0x000f280000100800 */
[----:B------:R-:W4:Y:S01]  /*1bbf0*/  LDL R8, [R1+0x30c] ;  /* 0x00030c0001087983 */ /* 0x000f220000100800 */
[----:B------:R-:W-:Y:S01]  /*1bc00*/  PRMT R174, RZ, 0x7610, R174 ;  /* 0x00007610ffae7816 */ /* 0x000fe200000000ae */
[----:B------:R-:W-:-:S02]  /*1bc10*/  @!P0 IMAD.MOV.U32 R4, RZ, RZ, R18 ;  /* 0x000000ffff048224 */ /* 0x000fc400078e0012 */
[----:B------:R-:W-:Y:S01]  /*1bc20*/  @!P0 IMAD.MOV.U32 R5, RZ, RZ, R19 ;  /* 0x000000ffff058224 */ /* 0x000fe200078e0013 */
[----:B------:R-:W-:-:S04]  /*1bc30*/  PRMT R173, RZ, 0x7610, R173 ;  /* 0x00007610ffad7816 */ /* 0x000fc800000000ad */
[----:B------:R0:W4:Y:S01]  /*1bc40*/  @!P0 LDG.E.U8 R174, desc[UR56][R4.64] ;  /* 0x0000003804ae8981 */ /* 0x000122000c1e1100 */
[----:B------:R-:W-:Y:S01]  /*1bc50*/  PRMT R172, RZ, 0x7610, R172 ;  /* 0x00007610ffac7816 */ /* 0x000fe200000000ac */
[----:B0-----:R-:W-:Y:S02]  /*1bc60*/  @!P0 IMAD.MOV.U32 R4, RZ, RZ, R16 ;  /* 0x000000ffff048224 */ /* 0x001fe400078e0010 */
[----:B------:R-:W-:Y:S01]  /*1bc70*/  @!P0 IMAD.MOV.U32 R5, RZ, RZ, R17 ;  /* 0x000000ffff058224 */ /* 0x000fe200078e0011 */
[----:B------:R-:W-:Y:S01]  /*1bc80*/  PRMT R170, RZ, 0x7610, R170 ;  /* 0x00007610ffaa7816 */ /* 0x000fe200000000aa */
[----:B------:R-:W4:Y:S04]  /*1bc90*/  LDL R16, [R1+0x1fc] ;  /* 0x0001fc0001107983 */ /* 0x000f280000100800 */
[----:B------:R0:W4:Y:S02]  /*1bca0*/  @!P0 LDG.E.U8 R173, desc[UR56][R4.64] ;  /* 0x0000003804ad8981 */ /* 0x000124000c1e1100 */
[----:B0-----:R-:W-:-:S02]  /*1bcb0*/  @!P0 IMAD.MOV.U32 R5, RZ, RZ, R15 ;  /* 0x000000ffff058224 */ /* 0x001fc400078e000f */
[----:B------:R-:W4:Y:S01]  /*1bcc0*/  LDL R15, [R1+0x248] ;  /* 0x00024800010f7983 */ /* 0x000f220000100800 */
[----:B------:R-:W-:Y:S01]  /*1bcd0*/  PRMT R169, RZ, 0x7610, R169 ;  /* 0x00007610ffa97816 */ /* 0x000fe200000000a9 */
[----:B--2---:R-:W-:Y:S02]  /*1bce0*/  @!P0 IMAD.MOV.U32 R4, RZ, RZ, R14 ;  /* 0x000000ffff048224 */ /* 0x004fe400078e000e */
[----:B------:R-:W2:Y:S04]  /*1bcf0*/  LDL R14, [R1+0x24c] ;  /* 0x00024c00010e7983 */ /* 0x000ea80000100800 */
[----:B------:R0:W2:Y:S02]  /*1bd00*/  @!P0 LDG.E.U8 R172, desc[UR56][R4.64] ;  /* 0x0000003804ac8981 */ /* 0x0000a4000c1e1100 */
[----:B0-----:R-:W-:-:S02]  /*1bd10*/  @!P0 IMAD.MOV.U32 R4, RZ, RZ, R12 ;  /* 0x000000ffff048224 */ /* 0x001fc400078e000c */
[----:B---3--:R-:W-:Y:S01]  /*1bd20*/  @!P0 IMAD.MOV.U32 R5, RZ, RZ, R13 ;  /* 0x000000ffff058224 */ /* 0x008fe200078e000d */
[----:B------:R-:W3:Y:S04]  /*1bd30*/  LDL R12, [R1+0x20c] ;  /* 0x00020c00010c7983 */ /* 0x000ee80000100800 */
[----:B------:R0:W3:Y:S04]  /*1bd40*/  @!P0 LDG.E.U8 R171, desc[UR56][R4.64] ;  /* 0x0000003804ab8981 */ /* 0x0000e8000c1e1100 */
[----:B------:R-:W3:Y:S01]  /*1bd50*/  LDL R13, [R1+0x208] ;  /* 0x00020800010d7983 */ /* 0x000ee20000100800 */
[----:B0-----:R-:W-:-:S02]  /*1bd60*/  @!P0 IMAD.MOV.U32 R4, RZ, RZ, R10 ;  /* 0x000000ffff048224 */ /* 0x001fc400078e000a */
[----:B------:R-:W-:Y:S01]  /*1bd70*/  @!P0 IMAD.MOV.U32 R5, RZ, RZ, R11 ;  /* 0x000000ffff058224 */ /* 0x000fe200078e000b */
[----:B------:R-:W2:Y:S04]  /*1bd80*/  LDL R10, [R1+0x28c] ;  /* 0x00028c00010a7983 */ /* 0x000ea80000100800 */
[----:B------:R-:W3:Y:S04]  /*1bd90*/  LDL R11, [R1+0x288] ;  /* 0x00028800010b7983 */ /* 0x000ee80000100800 */
[----:B------:R4:W3:Y:S02]  /*1bda0*/  @!P0 LDG.E.U8 R170, desc[UR56][R4.64] ;  /* 0x0000003804aa8981 */ /* 0x0008e4000c1e1100 */
[----:B----4-:R-:W-:-:S02]  /*1bdb0*/  @!P0 IMAD.MOV.U32 R4, RZ, RZ, R8 ;  /* 0x000000ffff048224 */ /* 0x010fc400078e0008 */
[----:B------:R-:W-:Y:S01]  /*1bdc0*/  @!P0 IMAD.MOV.U32 R5, RZ, RZ, R9 ;  /* 0x000000ffff058224 */ /* 0x000fe200078e0009 */
[----:B------:R-:W4:Y:S04]  /*1bdd0*/  LDL R8, [R1+0x8f0] ;  /* 0x0008f00001087983 */ /* 0x000f280000100800 */
[----:B------:R-:W4:Y:S04]  /*1bde0*/  LDL R9, [R1+0x8ec] ;  /* 0x0008ec0001097983 */ /* 0x000f280000100800 */
[----:B------:R0:W4:Y:S02]  /*1bdf0*/  @!P0 LDG.E.U8 R169, desc[UR56][R4.64] ;  /* 0x0000003804a98981 */ /* 0x000124000c1e1100 */
[----:B0-----:R-:W-:-:S02]  /*1be00*/  @!P0 IMAD.MOV.U32 R4, RZ, RZ, R6 ;  /* 0x000000ffff048224 */ /* 0x001fc400078e0006 */
[----:B------:R-:W4:Y:S01]  /*1be10*/  LDL R6, [R1+0x584] ;  /* 0x0005840001067983 */ /* 0x000f220000100800 */
[----:B------:R-:W-:Y:S01]  /*1be20*/  PRMT R168, RZ, 0x7610, R168 ;  /* 0x00007610ffa87816 */ /* 0x000fe200000000a8 */
[----:B------:R-:W-:Y:S02]  /*1be30*/  @!P0 IMAD.MOV.U32 R5, RZ, RZ, R7 ;  /* 0x000000ffff058224 */ /* 0x000fe400078e0007 */
[----:B------:R-:W4:Y:S01]  /*1be40*/  LDL R7, [R1+0x580] ;  /* 0x0005800001077983 */ /* 0x000f220000100800 */
[----:B------:R-:W-:-:S03]  /*1be50*/  PRMT R167, RZ, 0x7610, R167 ;  /* 0x00007610ffa77816 */ /* 0x000fc600000000a7 */
[----:B------:R2:W4:Y:S01]  /*1be60*/  @!P0 LDG.E.U8 R168, desc[UR56][R4.64] ;  /* 0x0000003804a88981 */ /* 0x000522000c1e1100 */
[----:B------:R-:W-:Y:S02]  /*1be70*/  PRMT R166, RZ, 0x7610, R166 ;  /* 0x00007610ffa67816 */ /* 0x000fe400000000a6 */
[----:B------:R-:W-:Y:S02]  /*1be80*/  PRMT R165, RZ, 0x7610, R165 ;  /* 0x00007610ffa57816 */ /* 0x000fe400000000a5 */
[----:B------:R-:W-:Y:S01]  /*1be90*/  PRMT R164, RZ, 0x7610, R164 ;  /* 0x00007610ffa47816 */ /* 0x000fe200000000a4 */
[----:B--2---:R-:W-:Y:S02]  /*1bea0*/  @!P0 IMAD.MOV.U32 R4, RZ, RZ, R10 ;  /* 0x000000ffff048224 */ /* 0x004fe400078e000a */
[----:B------:R-:W2:Y:S01]  /*1beb0*/  LDL R10, [R1+0x544] ;  /* 0x00054400010a7983 */ /* 0x000ea20000100800 */
[----:B---3--:R-:W-:-:S03]  /*1bec0*/  @!P0 IMAD.MOV.U32 R5, RZ, RZ, R11 ;  /* 0x000000ffff058224 */ /* 0x008fc600078e000b */
[----:B------:R-:W3:Y:S04]  /*1bed0*/  LDL R11, [R1+0x540] ;  /* 0x00054000010b7983 */ /* 0x000ee80000100800 */
[----:B------:R0:W3:Y:S02]  /*1bee0*/  @!P0 LDG.E.U8 R167, desc[UR56][R4.64] ;  /* 0x0000003804a78981 */ /* 0x0000e4000c1e1100 */
[----:B0-----:R-:W-:Y:S02]  /*1bef0*/  @!P0 IMAD.MOV.U32 R4, RZ, RZ, R14 ;  /* 0x000000ffff048224 */ /* 0x001fe400078e000e */
[----:B------:R-:W-:Y:S01]  /*1bf00*/  @!P0 IMAD.MOV.U32 R5, RZ, RZ, R15 ;  /* 0x000000ffff058224 */ /* 0x000fe200078e000f */
[----:B------:R-:W3:Y:S04]  /*1bf10*/  LDL R14, [R1+0x484] ;  /* 0x00048400010e7983 */ /* 0x000ee80000100800 */
[----:B------:R0:W3:Y:S04]  /*1bf20*/  @!P0 LDG.E.U8 R166, desc[UR56][R4.64] ;  /* 0x0000003804a68981 */ /* 0x0000e8000c1e1100 */
[----:B------:R-:W3:Y:S01]  /*1bf30*/  LDL R15, [R1+0x480] ;  /* 0x00048000010f7983 */ /* 0x000ee20000100800 */
[----:B0-----:R-:W-:-:S02]  /*1bf40*/  @!P0 IMAD.MOV.U32 R4, RZ, RZ, R12 ;  /* 0x000000ffff048224 */ /* 0x001fc400078e000c */
[----:B------:R-:W-:Y:S01]  /*1bf50*/  @!P0 IMAD.MOV.U32 R5, RZ, RZ, R13 ;  /* 0x000000ffff058224 */ /* 0x000fe200078e000d */
[----:B------:R-:W-:Y:S01]  /*1bf60*/  PRMT R163, RZ, 0x7610, R163 ;  /* 0x00007610ffa37816 */ /* 0x000fe200000000a3 */
[----:B------:R-:W3:Y:S04]  /*1bf70*/  LDL R13, [R1+0x440] ;  /* 0x00044000010d7983 */ /* 0x000ee80000100800 */
[----:B------:R4:W3:Y:S04]  /*1bf80*/  @!P0 LDG.E.U8 R165, desc[UR56][R4.64] ;  /* 0x0000003804a58981 */ /* 0x0008e8000c1e1100 */
[----:B------:R-:W3:Y:S01]  /*1bf90*/  LDL R12, [R1+0x444] ;  /* 0x00044400010c7983 */ /* 0x000ee20000100800 */
[----:B----4-:R-:W-:-:S02]  /*1bfa0*/  @!P0 IMAD.MOV.U32 R4, RZ, RZ, R8 ;  /* 0x000000ffff048224 */ /* 0x010fc400078e0008 */
[----:B------:R-:W-:Y:S01]  /*1bfb0*/  @!P0 IMAD.MOV.U32 R5, RZ, RZ, R9 ;  /* 0x000000ffff058224 */ /* 0x000fe200078e0009 */
[----:B------:R-:W4:Y:S04]  /*1bfc0*/  LDL R8, [R1+0x504] ;  /* 0x0005040001087983 */ /* 0x000f280000100800 */
[----:B------:R-:W4:Y:S04]  /*1bfd0*/  LDL R9, [R1+0x500] ;  /* 0x0005000001097983 */ /* 0x000f280000100800 */
[----:B------:R0:W4:Y:S02]  /*1bfe0*/  @!P0 LDG.E.U8 R164, desc[UR56][R4.64] ;  /* 0x0000003804a48981 */ /* 0x000124000c1e1100 */
[----:B0-----:R-:W-:-:S02]  /*1bff0*/  @!P0 IMAD.MOV.U32 R4, RZ, RZ, R6 ;  /* 0x000000ffff048224 */ /* 0x001fc400078e0006 */
[----:B------:R-:W4:Y:S01]  /*1c000*/  LDL R6, [R1+0x4c4] ;  /* 0x0004c40001067983 */ /* 0x000f220000100800 */
[----:B------:R-:W-:-:S03]  /*1c010*/  @!P0 IMAD.MOV.U32 R5, RZ, RZ, R7 ;  /* 0x000000ffff058224 */ /* 0x000fc600078e0007 */
[----:B------:R-:W4:Y:S01]  /*1c020*/  LDL R7, [R1+0x4c0] ;  /* 0x0004c00001077983 */ /* 0x000f220000100800 */
[----:B------:R-:W-:-:S03]  /*1c030*/  PRMT R162, RZ, 0x7610, R162 ;  /* 0x00007610ffa27816 */ /* 0x000fc600000000a2 */
[----:B------:R2:W4:Y:S01]  /*1c040*/  @!P0 LDG.E.U8 R163, desc[UR56][R4.64] ;  /* 0x0000003804a38981 */ /* 0x000522000c1e1100 */
[----:B------:R-:W-:Y:S01]  /*1c050*/  PRMT R161, RZ, 0x7610, R161 ;  /* 0x00007610ffa17816 */ /* 0x000fe200000000a1 */
[----:B--2---:R-:W-:Y:S02]  /*1c060*/  @!P0 IMAD.MOV.U32 R4, RZ, RZ, R10 ;  /* 0x000000ffff048224 */ /* 0x004fe400078e000a */
[----:B------:R-:W2:Y:S01]  /*1c070*/  LDL R10, [R1+0x404] ;  /* 0x00040400010a7983 */ /* 0x000ea20000100800 */
[----:B---3--:R-:W-:-:S03]  /*1c080*/  @!P0 IMAD.MOV.U32 R5, RZ, RZ, R11 ;  /* 0x000000ffff058224 */ /* 0x008fc600078e000b */
[----:B------:R-:W3:Y:S04]  /*1c090*/  LDL R11, [R1+0x400] ;  /* 0x00040000010b7983 */ /* 0x000ee80000100800 */
[----:B------:R4:W3:Y:S02]  /*1c0a0*/  @!P0 LDG.E.U8 R162, desc[UR56][R4.64] ;  /* 0x0000003804a28981 */ /* 0x0008e4000c1e1100 */
[----:B----4-:R-:W-:Y:S02]  /*1c0b0*/  @!P0 IMAD.MOV.U32 R4, RZ, RZ, R8 ;  /* 0x000000ffff048224 */ /* 0x010fe400078e0008 */
[----:B------:R-:W4:Y:S01]  /*1c0c0*/  LDL R8, [R1+0x3c4] ;  /* 0x0003c40001087983 */ /* 0x000f220000100800 */
[----:B------:R-:W-:-:S03]  /*1c0d0*/  @!P0 IMAD.MOV.U32 R5, RZ, RZ, R9 ;  /* 0x000000ffff058224 */ /* 0x000fc600078e0009 */
[----:B------:R-:W4:Y:S04]  /*1c0e0*/  LDL R9, [R1+0x3c0] ;  /* 0x0003c00001097983 */ /* 0x000f280000100800 */
[----:B------:R0:W4:Y:S02]  /*1c0f0*/  @!P0 LDG.E.U8 R161, desc[UR56][R4.64] ;  /* 0x0000003804a18981 */ /* 0x000124000c1e1100 */
[----:B0-----:R-:W-:Y:S02]  /*1c100*/  @!P0 IMAD.MOV.U32 R4, RZ, RZ, R6 ;  /* 0x000000ffff048224 */ /* 0x001fe400078e0006 */
[----:B------:R-:W4:Y:S01]  /*1c110*/  LDL R6, [R1+0x384] ;  /* 0x0003840001067983 */ /* 0x000f220000100800 */
[----:B------:R-:W-:Y:S01]  /*1c120*/  PRMT R160, RZ, 0x7610, R160 ;  /* 0x00007610ffa07816 */ /* 0x000fe200000000a0 */
[----:B------:R-:W-:Y:S01]  /*1c130*/  @!P0 IMAD.MOV.U32 R5, RZ, RZ, R7 ;  /* 0x000000ffff058224 */ /* 0x000fe200078e0007 */
[----:B------:R-:W-:Y:S01]  /*1c140*/  PRMT R159, RZ, 0x7610, R159 ;  /* 0x00007610ff9f7816 */ /* 0x000fe2000000009f */
[----:B------:R-:W4:Y:S04]  /*1c150*/  LDL R7, [R1+0x380] ;  /* 0x0003800001077983 */ /* 0x000f280000100800 */
[----:B------:R0:W4:Y:S01]  /*1c160*/  @!P0 LDG.E.U8 R160, desc[UR56][R4.64] ;  /* 0x0000003804a08981 */ /* 0x000122000c1e1100 */
[----:B------:R-:W-:Y:S01]  /*1c170*/  PRMT R158, RZ, 0x7610, R158 ;  /* 0x00007610ff9e7816 */ /* 0x000fe2000000009e */
        /* <DEDUP_REMOVED lines=12> */
[----:B--2---:R-:W-:-:S03]  /*1c240*/  @!P0 IMAD.MOV.U32 R4, RZ, RZ, R10 ;  /* 0x000000ffff048224 */ /* 0x004fc600078e000a */
        /* <DEDUP_REMOVED lines=12> */
[----:B------:R-:W-:-:S02]  /*1c310*/  @!P0 IMAD.MOV.U32 R5, RZ, RZ, R7 ;  /* 0x000000ffff058224 */ /* 0x000fc400078e0007 */
        /* <DEDUP_REMOVED lines=28> */
[----:B0-----:R-:W-:-:S03]  /*1c4e0*/  @!P0 IMAD.MOV.U32 R4, RZ, RZ, R6 ;  /* 0x000000ffff048224 */ /* 0x001fc600078e0006 */
[----:B------:R-:W4:Y:S01]  /*1c4f0*/  LDL R6, [R1+0x57c] ;  /* 0x00057c0001067983 */ /* 0x000f220000100800 */
[----:B------:R-:W-:-:S03]  /*1c500*/  @!P0 IMAD.MOV.U32 R5, RZ, RZ, R7 ;  /* 0x000000ffff058224 */ /* 0x000fc600078e0007 */
[----:B------:R-:W4:Y:S04]  /*1c510*/  LDL R7, [R1+0x578] ;  /* 0x0005780001077983 */ /* 0x000f280000100800 */
        /* <DEDUP_REMOVED lines=38> */
[----:B----4-:R-:W-:-:S03]  /*1c780*/  @!P0 IMAD.MOV.U32 R4, RZ, RZ, R8 ;  /* 0x000000ffff048224 */ /* 0x010fc600078e0008 */
[----:B------:R-:W4:Y:S01]  /*1c790*/  LDL R8, [R1+0x3bc] ;  /* 0x0003bc0001087983 */ /* 0x000f220000100800 */
[----:B------:R-:W-:-:S03]  /*1c7a0*/  @!P0 IMAD.MOV.U32 R5, RZ, RZ, R9 ;  /* 0x000000ffff058224 */ /* 0x000fc600078e0009 */
[----:B------:R-:W4:Y:S04]  /*1c7b0*/  LDL R9, [R1+0x3b8] ;  /* 0x0003b80001097983 */ /* 0x000f280000100800 */
[----:B------:R0:W4:Y:S02]  /*1c7c0*/  @!P0 LDG.E.U8 R243, desc[UR56][R4.64] ;  /* 0x0000003804f38981 */ /* 0x000124000c1e1100 */
[----:B0-----:R-:W-:Y:S02]  /*1c7d0*/  @!P0 IMAD.MOV.U32 R4, RZ, RZ, R6 ;  /* 0x000000ffff048224 */ /* 0x001fe400078e0006 */
        /* <DEDUP_REMOVED lines=28> */
[----:B------:R0:W4:Y:S01]  /*1c9a0*/  @!P0 LDG.E.U8 R238, desc[UR56][R4.64] ;  /* 0x0000003804ee8981 */ /* 0x000122000c1e1100 */
[----:B------:R-:W-:-:S03]  /*1c9b0*/  PRMT R235, RZ, 0x7610, R235 ;  /* 0x00007610ffeb7816 */ /* 0x000fc600000000eb */
[----:B------:R-:W4:Y:S01]  /*1c9c0*/  LDL R14, [R1+0x534] ;  /* 0x00053400010e7983 */ /* 0x000f220000100800 */
[----:B0-----:R-:W-:Y:S02]  /*1c9d0*/  @!P0 IMAD.MOV.U32 R4, RZ, RZ, R12 ;  /* 0x000000ffff048224 */ /* 0x001fe400078e000c */
        /* <DEDUP_REMOVED lines=10> */
[----:B----4-:R-:W-:Y:S01]  /*1ca80*/  @!P0 IMAD.MOV.U32 R4, RZ, RZ, R8 ;  /* 0x000000ffff048224 */ /* 0x010fe200078e0008 */
[----:B------:R-:W-:Y:S01]  /*1ca90*/  PRMT R233, RZ, 0x7610, R233 ;  /* 0x00007610ffe97816 */ /* 0x000fe200000000e9 */
[----:B------:R-:W4:Y:S01]  /*1caa0*/  LDL R8, [R1+0x4b0] ;  /* 0x0004b00001087983 */ /* 0x000f220000100800 */
[----:B------:R-:W-:-:S03]  /*1cab0*/  @!P0 IMAD.MOV.U32 R5, RZ, RZ, R9 ;  /* 0x000000ffff058224 */ /* 0x000fc600078e0009 */
[----:B------:R-:W4:Y:S04]  /*1cac0*/  LDL R9, [R1+0x570] ;  /* 0x0005700001097983 */ /* 0x000f280000100800 */
[----:B------:R0:W4:Y:S02]  /*1cad0*/  @!P0 LDG.E.U8 R235, desc[UR56][R4.64] ;  /* 0x0000003804eb8981 */ /* 0x000124000c1e1100 */
[----:B0-----:R-:W-:Y:S02]  /*1cae0*/  @!P0 IMAD.MOV.U32 R4, RZ, RZ, R6 ;  /* 0x000000ffff048224 */ /* 0x001fe400078e0006 */
[----:B------:R-:W4:Y:S01]  /*1caf0*/  LDL R6, [R1+0x574] ;  /* 0x0005740001067983 */ /* 0x000f220000100800 */
[----:B------:R-:W-:-:S03]  /*1cb00*/  @!P0 IMAD.MOV.U32 R5, RZ, RZ, R7 ;  /* 0x000000ffff058224 */ /* 0x000fc600078e0007 */
[----:B------:R-:W4:Y:S04]  /*1cb10*/  LDL R7, [R1+0x4b4] ;  /* 0x0004b40001077983 */ /* 0x000f280000100800 */
[----:B------:R0:W4:Y:S01]  /*1cb20*/  @!P0 LDG.E.U8 R234, desc[UR56][R4.64] ;  /* 0x0000003804ea8981 */ /* 0x000122000c1e1100 */
[----:B------:R-:W-:-:S03]  /*1cb30*/  PRMT R232, RZ, 0x7610, R232 ;  /* 0x00007610ffe87816 */ /* 0x000fc600000000e8 */
[----:B------:R1:W-:Y:S01]  /*1cb40*/  STL [R1+0xe4c], R2 ;  /* 0x000e4c0201007387 */ /* 0x0003e20000100800 */
[----:B0-----:R-:W-:Y:S02]  /*1cb50*/  @!P0 IMAD.MOV.U32 R4, RZ, RZ, R16 ;  /* 0x000000ffff048224 */ /* 0x001fe400078e0010 */
[----:B------:R-:W-:Y:S02]  /*1cb60*/  @!P0 IMAD.MOV.U32 R5, RZ, RZ, R2 ;  /* 0x000000ffff058224 */ /* 0x000fe400078e0002 */
[----:B-1----:R-:W4:Y:S04]  /*1cb70*/  LDL.LU R2, [R1+0x230] ;  /* 0x0002300001027983 */ /* 0x002f280000300800 */
[----:B------:R2:W4:Y:S02]  /*1cb80*/  @!P0 LDG.E.U8 R233, desc[UR56][R4.64] ;  /* 0x0000003804e98981 */ /* 0x000524000c1e1100 */
[----:B--2---:R-:W-:-:S02]  /*1cb90*/  @!P0 IMAD.MOV.U32 R4, RZ, RZ, R10 ;  /* 0x000000ffff048224 */ /* 0x004fc400078e000a */
[----:B------:R-:W2:Y:S01]  /*1cba0*/  LDL R10, [R1+0x474] ;  /* 0x00047400010a7983 */ /* 0x000ea20000100800 */
[----:B---3--:R-:W-:-:S03]  /*1cbb0*/  @!P0 IMAD.MOV.U32 R5, RZ, RZ, R11 ;  /* 0x000000ffff058224 */ /* 0x008fc600078e000b */
[----:B------:R-:W3:Y:S04]  /*1cbc0*/  LDL R11, [R1+0x470] ;  /* 0x00047000010b7983 */ /* 0x000ee80000100800 */
[----:B------:R4:W3:Y:S02]  /*1cbd0*/  @!P0 LDG.E.U8 R232, desc[UR56][R4.64] ;  /* 0x0000003804e88981 */ /* 0x0008e4000c1e1100 */
[----:B----4-:R-:W-:Y:S02]  /*1cbe0*/  @!P0 IMAD.MOV.U32 R4, RZ, RZ, R6 ;  /* 0x000000ffff048224 */ /* 0x010fe400078e0006 */
        /* <DEDUP_REMOVED lines=16> */
[----:B------:R-:W-:Y:S01]  /*1ccf0*/  @!P0 IMAD.MOV.U32 R5, RZ, RZ, R8 ;  /* 0x000000ffff058224 */ /* 0x000fe200078e0008 */
[----:B------:R-:W4:Y:S04]  /*1cd00*/  LDL R7, [R1+0x3f4] ;  /* 0x0003f40001077983 */ /* 0x000f280000100800 */
[----:B------:R2:W4:Y:S04]  /*1cd10*/  @!P0 LDG.E.U8 R228, desc[UR56][R4.64] ;  /* 0x0000003804e48981 */ /* 0x000528000c1e1100 */
[----:B------:R-:W4:Y:S04]  /*1cd20*/  LDL R8, [R1+0x3f0] ;  /* 0x0003f00001087983 */ /* 0x000f280000100800 */
[----:B------:R-:W4:Y:S04]  /*1cd30*/  LDL.LU R15, [R1+0x1ec] ;  /* 0x0001ec00010f7983 */ /* 0x000f280000300800 */
[----:B------:R-:W4:Y:S04]  /*1cd40*/  LDL.LU R16, [R1+0x1e8] ;  /* 0x0001e80001107983 */ /* 0x000f280000300800 */
[----:B------:R-:W4:Y:S04]  /*1cd50*/  LDL R20, [R1+0x3b0] ;  /* 0x0003b00001147983 */ /* 0x000f280000100800 */
[----:B------:R-:W4:Y:S04]  /*1cd60*/  LDL R19, [R1+0x370] ;  /* 0x0003700001137983 */ /* 0x000f280000100800 */
[----:B------:R-:W4:Y:S04]  /*1cd70*/  LDL R17, [R1+0x374] ;  /* 0x0003740001117983 */ /* 0x000f280000100800 */
[----:B------:R-:W4:Y:S04]  /*1cd80*/  LDL R14, [R1+0x330] ;  /* 0x00033000010e7983 */ /* 0x000f280000100800 */
[----:B------:R-:W4:Y:S01]  /*1cd90*/  LDL R13, [R1+0x334] ;  /* 0x00033400010d7983 */ /* 0x000f220000100800 */
[----:B--2---:R-:W-:-:S02]  /*1cda0*/  @!P0 IMAD.MOV.U32 R4, RZ, RZ, R10 ;  /* 0x000000ffff048224 */ /* 0x004fc400078e000a */
[----:B---3--:R-:W-:-:S05]  /*1cdb0*/  @!P0 IMAD.MOV.U32 R5, RZ, RZ, R11 ;  /* 0x000000ffff058224 */ /* 0x008fca00078e000b */
[----:B------:R4:W2:Y:S02]  /*1cdc0*/  @!P0 LDG.E.U8 R227, desc[UR56][R4.64] ;  /* 0x0000003804e38981 */ /* 0x0008a4000c1e1100 */
[----:B----4-:R-:W-:Y:S02]  /*1cdd0*/  @!P0 IMAD.MOV.U32 R4, RZ, RZ, R6 ;  /* 0x000000ffff048224 */ /* 0x010fe400078e0006 */
[----:B------:R-:W3:Y:S04]  /*1cde0*/  LDL R6, [R1+0x3b4] ;  /* 0x0003b40001067983 */ /* 0x000ee80000100800 */
[----:B------:R-:W4:Y:S04]  /*1cdf0*/  LDL.LU R18, [R1+0x1dc] ;  /* 0x0001dc0001127983 */ /* 0x000f280000300800 */
[----:B------:R-:W2:Y:S04]  /*1ce00*/  LDL.LU R23, [R1+0x1d8] ;  /* 0x0001d80001177983 */ /* 0x000ea80000300800 */
[----:B------:R-:W4:Y:S04]  /*1ce10*/  LDL R12, [R1+0x2f0] ;  /* 0x0002f000010c7983 */ /* 0x000f280000100800 */
[----:B------:R-:W2:Y:S01]  /*1ce20*/  LDL R11, [R1+0x2f4] ;  /* 0x0002f400010b7983 */ /* 0x000ea20000100800 */
[----:B------:R-:W-:Y:S01]  /*1ce30*/  PRMT R226, RZ, 0x7610, R226 ;  /* 0x00007610ffe27816 */ /* 0x000fe200000000e2 */
[----:B------:R-:W-:-:S02]  /*1ce40*/  @!P0 IMAD.MOV.U32 R5, RZ, RZ, R9 ;  /* 0x000000ffff058224 */ /* 0x000fc400078e0009 */
[----:B------:R-:W4:Y:S04]  /*1ce50*/  LDL R10, [R1+0x2b0] ;  /* 0x0002b000010a7983 */ /* 0x000f280000100800 */
[----:B------:R-:W4:Y:S01]  /*1ce60*/  LDL R9, [R1+0x2b4] ;  /* 0x0002b40001097983 */ /* 0x000f220000100800 */
[----:B------:R-:W-:-:S03]  /*1ce70*/  PRMT R225, RZ, 0x7610, R225 ;  /* 0x00007610ffe17816 */ /* 0x000fc600000000e1 */
[----:B------:R0:W4:Y:S02]  /*1ce80*/  @!P0 LDG.E.U8 R226, desc[UR56][R4.64] ;  /* 0x0000003804e28981 */ /* 0x000124000c1e1100 */
[----:B0-----:R-:W-:Y:S02]  /*1ce90*/  @!P0 IMAD.MOV.U32 R4, RZ, RZ, R7 ;  /* 0x000000ffff048224 */ /* 0x001fe400078e0007 */
[----:B------:R-:W4:Y:S01]  /*1cea0*/  LDL R7, [R1+0x274] ;  /* 0x0002740001077983 */ /* 0x000f220000100800 */
[----:B------:R-:W-:-:S03]  /*1ceb0*/  @!P0 IMAD.MOV.U32 R5, RZ, RZ, R8 ;  /* 0x000000ffff058224 */ /* 0x000fc600078e0008 */
[----:B------:R-:W4:Y:S04]  /*1cec0*/  LDL R8, [R1+0x270] ;  /* 0x0002700001087983 */ /* 0x000f280000100800 */
[----:B------:R3:W4:Y:S02]  /*1ced0*/  @!P0 LDG.E.U8 R225, desc[UR56][R4.64] ;  /* 0x0000003804e18981 */ /* 0x000724000c1e1100 */
[----:B---3--:R-:W-:Y:S02]  /*1cee0*/  @!P0 IMAD.MOV.U32 R4, RZ, RZ, R6 ;  /* 0x000000ffff048224 */ /* 0x008fe400078e0006 */
[----:B------:R-:W3:Y:S01]  /*1cef0*/  LDL R6, [R1+0x234] ;  /* 0x0002340001067983 */ /* 0x000ee20000100800 */
[----:B------:R-:W-:Y:S01]  /*1cf00*/  PRMT R224, RZ, 0x7610, R224 ;  /* 0x00007610ffe07816 */ /* 0x000fe200000000e0 */
[----:B------:R-:W-:Y:S01]  /*1cf10*/  @!P0 IMAD.MOV.U32 R5, RZ, RZ, R20 ;  /* 0x000000ffff058224 */ /* 0x000fe200078e0014 */
        /* <DEDUP_REMOVED lines=11> */
[----:B--2---:R-:W-:Y:S02]  /*1cfd0*/  @!P0 IMAD.MOV.U32 R4, RZ, RZ, R11 ;  /* 0x000000ffff048224 */ /* 0x004fe400078e000b */
[----:B----4-:R-:W-:-:S05]  /*1cfe0*/  @!P0 IMAD.MOV.U32 R5, RZ, RZ, R12 ;  /* 0x000000ffff058224 */ /* 0x010fca00078e000c */
[----:B------:R0:W2:Y:S01]  /*1cff0*/  @!P0 LDG.E.U8 R217, desc[UR56][R4.64] ;  /* 0x0000003804d98981 */ /* 0x0000a2000c1e1100 */
[----:B------:R-:W-:Y:S01]  /*1d000*/  PRMT R3, RZ, 0x7610, R3 ;  /* 0x00007610ff037816 */ /* 0x000fe20000000003 */
[----:B0-----:R-:W-:Y:S02]  /*1d010*/  @!P0 IMAD.MOV.U32 R4, RZ, RZ, R9 ;  /* 0x000000ffff048224 */ /* 0x001fe400078e0009 */
[----:B------:R-:W-:-:S05]  /*1d020*/  @!P0 IMAD.MOV.U32 R5, RZ, RZ, R10 ;  /* 0x000000ffff058224 */ /* 0x000fca00078e000a */
[----:B------:R0:W4:Y:S01]  /*1d030*/  @!P0 LDG.E.U8 R216, desc[UR56][R4.64] ;  /* 0x0000003804d88981 */ /* 0x000122000c1e1100 */
[----:B------:R-:W-:Y:S01]  /*1d040*/  PRMT R0, RZ, 0x7610, R0 ;  /* 0x00007610ff007816 */ /* 0x000fe20000000000 */
[----:B0-----:R-:W-:Y:S02]  /*1d050*/  @!P0 IMAD.MOV.U32 R4, RZ, RZ, R7 ;  /* 0x000000ffff048224 */ /* 0x001fe400078e0007 */
[----:B------:R-:W-:Y:S01]  /*1d060*/  @!P0 IMAD.MOV.U32 R5, RZ, RZ, R8 ;  /* 0x000000ffff058224 */ /* 0x000fe200078e0008 */
[----:B------:R-:W-:-:S04]  /*1d070*/  LOP3.LUT R7, R15, 0xffff, RZ, 0xc0, !PT ;  /* 0x0000ffff0f077812 */ /* 0x000fc800078ec0ff */
[----:B------:R0:W4:Y:S02]  /*1d080*/  @!P0 LDG.E.U8 R3, desc[UR56][R4.64] ;  /* 0x0000003804038981 */ /* 0x000124000c1e1100 */
[----:B0-----:R-:W-:Y:S02]  /*1d090*/  @!P0 IMAD.MOV.U32 R5, RZ, RZ, R2 ;  /* 0x000000ffff058224 */ /* 0x001fe400078e0002 */
[----:B---3--:R-:W-:Y:S01]  /*1d0a0*/  @!P0 IMAD.MOV.U32 R4, RZ, RZ, R6 ;  /* 0x000000ffff048224 */ /* 0x008fe200078e0006 */
[----:B------:R-:W-:-:S04]  /*1d0b0*/  LOP3.LUT R6, R151, 0xffff, RZ, 0xc0, !PT ;  /* 0x0000ffff97067812 */ /* 0x000fc800078ec0ff */
[----:B------:R0:W3:Y:S01]  /*1d0c0*/  @!P0 LDG.E.U8 R0, desc[UR56][R4.64] ;  /* 0x0000003804008981 */ /* 0x0000e2000c1e1100 */
[----:B------:R-:W-:Y:S02]  /*1d0d0*/  PRMT R151, R7, 0x3340, R6 ;  /* 0x0000334007977816 */ /* 0x000fe40000000006 */
[----:B------:R-:W-:Y:S02]  /*1d0e0*/  LOP3.LUT R7, R18, 0xffff, RZ, 0xc0, !PT ;  /* 0x0000ffff12077812 */ /* 0x000fe400078ec0ff */
[----:B------:R-:W-:Y:S02]  /*1d0f0*/  LOP3.LUT R6, R218, 0xffff, RZ, 0xc0, !PT ;  /* 0x0000ffffda067812 */ /* 0x000fe400078ec0ff */
[----:B0-----:R-:W-:Y:S02]  /*1d100*/  LOP3.LUT R5, R16, 0xffff, RZ, 0xc0, !PT ;  /* 0x0000ffff10057812 */ /* 0x001fe400078ec0ff */
[----:B------:R-:W-:Y:S02]  /*1d110*/  LOP3.LUT R4, R92, 0xffff, RZ, 0xc0, !PT ;  /* 0x0000ffff5c047812 */ /* 0x000fe400078ec0ff */
[----:B------:R-:W-:-:S02]  /*1d120*/  PRMT R218, R7, 0x3340, R6 ;  /* 0x0000334007da7816 */ /* 0x000fc40000000006 */
[----:B------:R-:W-:Y:S02]  /*1d130*/  PRMT R92, R5, 0x3340, R4 ;  /* 0x00003340055c7816 */ /* 0x000fe40000000004 */
[----:B------:R-:W-:Y:S02]  /*1d140*/  LOP3.LUT R5, R23, 0xffff, RZ, 0xc0, !PT ;  /* 0x0000ffff17057812 */ /* 0x000fe400078ec0ff */
[----:B------:R-:W-:Y:S02]  /*1d150*/  LOP3.LUT R4, R91, 0xffff, RZ, 0xc0, !PT ;  /* 0x0000ffff5b047812 */ /* 0x000fe400078ec0ff */
[----:B------:R-:W-:Y:S02]  /*1d160*/  LOP3.LUT R7, R71, 0xffff, RZ, 0xc0, !PT ;  /* 0x0000ffff47077812 */ /* 0x000fe400078ec0ff */
[----:B------:R-:W-:Y:S01]  /*1d170*/  LOP3.LUT R6, R150, 0xffff, RZ, 0xc0, !PT ;  /* 0x0000ffff96067812 */ /* 0x000fe200078ec0ff */
[----:B------:R-:W3:Y:S01]  /*1d180*/  LDL.LU R71, [R1+0x124c] ;  /* 0x00124c0001477983 */ /* 0x000ee20000300800 */
[----:B------:R-:W-:-:S02]  /*1d190*/  PRMT R91, R5, 0x3340, R4 ;  /* 0x00003340055b7816 */ /* 0x000fc40000000004 */
[----:B------:R-:W-:Y:S02]  /*1d1a0*/  LOP3.LUT R5, R82, 0xffff, RZ, 0xc0, !PT ;  /* 0x0000ffff52057812 */ /* 0x000fe400078ec0ff */
[----:B------:R-:W-:Y:S01]  /*1d1b0*/  LOP3.LUT R4, R93, 0xffff, RZ, 0xc0, !PT ;  /* 0x0000ffff5d047812 */ /* 0x000fe200078ec0ff */
[----:B------:R-:W3:Y:S01]  /*1d1c0*/  LDL.LU R82, [R1+0x1248] ;  /* 0x0012480001527983 */ /* 0x000ee20000300800 */
[----:B------:R-:W-:Y:S02]  /*1d1d0*/  PRMT R150, R7, 0x3340, R6 ;  /* 0x0000334007967816 */ /* 0x000fe40000000006 */
        /* <DEDUP_REMOVED lines=8> */
[----:B------:R-:W-:Y:S01]  /*1d260*/  LOP3.LUT R7, R65, 0xffff, RZ, 0xc0, !PT ;  /* 0x0000ffff41077812 */ /* 0x000fe200078ec0ff */
[----:B------:R-:W3:Y:S01]  /*1d270*/  LDL.LU R67, [R1+0x123c] ;  /* 0x00123c0001437983 */ /* 0x000ee20000300800 */
[----:B------:R-:W-:Y:S02]  /*1d280*/  LOP3.LUT R6, R63, 0xffff, RZ, 0xc0, !PT ;  /* 0x0000ffff3f067812 */ /* 0x000fe400078ec0ff */
[----:B------:R-:W-:Y:S01]  /*1d290*/  PRMT R21, R5, 0x3340, R4 ;  /* 0x0000334005157816 */ /* 0x000fe20000000004 */
[----:B------:R-:W3:Y:S01]  /*1d2a0*/  LDL.LU R78, [R1+0x1238] ;  /* 0x00123800014e7983 */ /* 0x000ee20000300800 */
[----:B------:R-:W-:-:S02]  /*1d2b0*/  LOP3.LUT R5, R76, 0xffff, RZ, 0xc0, !PT ;  /* 0x0000ffff4c057812 */ /* 0x000fc400078ec0ff */
        /* <DEDUP_REMOVED lines=138> */
[----:B------:R-:W-:Y:S02]  /*1db60*/  LOP3.LUT R7, R24, 0xffff, RZ, 0xc0, !PT ;  /* 0x0000ffff18077812 */ /* 0x000fe400078ec0ff */
[----:B------:R-:W-:Y:S01]  /*1db70*/  LOP3.LUT R6, R115, 0xffff, RZ, 0xc0, !PT ;  /* 0x0000ffff73067812 */ /* 0x000fe200078ec0ff */
[----:B------:R-:W3:Y:S01]  /*1db80*/  LDL.LU R24, [R1+0x117c] ;  /* 0x00117c0001187983 */ /* 0x000ee20000300800 */
[----:B------:R-:W-:Y:S02]  /*1db90*/  PRMT R110, R5, 0x3340, R4 ;  /* 0x00003340056e7816 */ /* 0x000fe40000000004 */
        /* <DEDUP_REMOVED lines=9> */
[----:B------:R-:W-:Y:S02]  /*1dc30*/  LOP3.LUT R5, R221, 0xffff, RZ, 0xc0, !PT ;  /* 0x0000ffffdd057812 */ /* 0x000fe400078ec0ff */
[----:B------:R-:W-:Y:S01]  /*1dc40*/  PRMT R112, R7, 0x3340, R6 ;  /* 0x0000334007707816 */ /* 0x000fe20000000006 */
[----:B------:R-:W3:Y:S01]  /*1dc50*/  LDL.LU R221, [R1+0x1170] ;  /* 0x0011700001dd7983 */ /* 0x000ee20000300800 */
[----:B------:R-:W-:-:S03]  /*1dc60*/  LOP3.LUT R7, R119, 0xffff, RZ, 0xc0, !PT ;  /* 0x0000ffff77077812 */ /* 0x000fc600078ec0ff */
[----:B------:R-:W2:Y:S01]  /*1dc70*/  LDL R119, [R1+0xdec] ;  /* 0x000dec0001777983 */ /* 0x000ea20000100800 */
[----:B------:R-:W-:Y:S02]  /*1dc80*/  PRMT R114, R5, 0x3340, R4 ;  /* 0x0000334005727816 */ /* 0x000fe40000000004 */
[----:B------:R-:W-:Y:S02]  /*1dc90*/  LOP3.LUT R5, R219, 0xffff, RZ, 0xc0, !PT ;  /* 0x0000ffffdb057812 */ /* 0x000fe400078ec0ff */
[----:B------:R-:W-:Y:S01]  /*1dca0*/  LOP3.LUT R4, R116, 0xffff, RZ, 0xc0, !PT ;  /* 0x0000ffff74047812 */ /* 0x000fe200078ec0ff */
[----:B------:R-:W3:Y:S01]  /*1dcb0*/  LDL.LU R219, [R1+0x116c] ;  /* 0x00116c0001db7983 */ /* 0x000ee20000300800 */
[----:B------:R-:W-:Y:S02]  /*1dcc0*/  LOP3.LUT R6, R118, 0xffff, RZ, 0xc0, !PT ;  /* 0x0000ffff76067812 */ /* 0x000fe400078ec0ff */
[----:B------:R-:W-:Y:S02]  /*1dcd0*/  PRMT R118, R5, 0x3340, R4 ;  /* 0x0000334005767816 */ /* 0x000fe40000000004 */
[----:B------:R-:W-:-:S02]  /*1dce0*/  PRMT R4, R151, 0x5410, R218 ;  /* 0x0000541097047816 */ /* 0x000fc400000000da */
[----:B------:R-:W-:Y:S01]  /*1dcf0*/  PRMT R116, R7, 0x3340, R6 ;  /* 0x0000334007747816 */ /* 0x000fe20000000006 */
[----:B------:R-:W3:Y:S01]  /*1dd00*/  LDL.LU R218, [R1+0x1168] ;  /* 0x0011680001da7983 */ /* 0x000ee20000300800 */
[----:B------:R-:W-:Y:S02]  /*1dd10*/  PRMT R5, R150, 0x5410, R20 ;  /* 0x0000541096057816 */ /* 0x000fe40000000014 */
[----:B------:R-:W-:Y:S01]  /*1dd20*/  PRMT R6, R11, 0x5410, R10 ;  /* 0x000054100b067816 */ /* 0x000fe2000000000a */
[----:B------:R-:W3:Y:S01]  /*1dd30*/  LDL.LU R151, [R1+0x1164] ;  /* 0x0011640001977983 */ /* 0x000ee20000300800 */
[----:B------:R-:W-:Y:S02]  /*1dd40*/  PRMT R7, R9, 0x5410, R8 ;  /* 0x0000541009077816 */ /* 0x000fe40000000008 */
[----:B------:R-:W-:Y:S01]  /*1dd50*/  LOP3.LUT R11, R88, 0xffff, RZ, 0xc0, !PT ;  /* 0x0000ffff580b7812 */ /* 0x000fe200078ec0ff */
[----:B------:R-:W3:Y:S01]  /*1dd60*/  LDL.LU R150, [R1+0x1160] ;  /* 0x0011600001967983 */ /* 0x000ee20000300800 */
[----:B------:R-:W-:-:S02]  /*1dd70*/  LOP3.LUT R9, R89, 0xffff, RZ, 0xc0, !PT ;  /* 0x0000ffff59097812 */ /* 0x000fc400078ec0ff */
[----:B------:R-:W-:Y:S01]  /*1dd80*/  LOP3.LUT R10, R90, 0xffff, RZ, 0xc0, !PT ;  /* 0x0000ffff5a0a7812 */ /* 0x000fe200078ec0ff */
[----:B------:R-:W3:Y:S01]  /*1dd90*/  LDL.LU R88, [R1+0x115c] ;  /* 0x00115c0001587983 */ /* 0x000ee20000300800 */
[----:B------:R-:W-:-:S03]  /*1dda0*/  PRMT R20, R92, 0x5410, R91 ;  /* 0x000054105c147816 */ /* 0x000fc6000000005b */
        /* <DEDUP_REMOVED lines=13> */
[----:B------:R-:W-:-:S03]  /*1de80*/  LOP3.LUT R8, R117, 0xffff, RZ, 0xc0, !PT ;  /* 0x0000ffff75087812 */ /* 0x000fc600078ec0ff */
        /* <DEDUP_REMOVED lines=9> */
[----:B------:R-:W-:Y:S02]  /*1df20*/  PRMT R117, R9, 0x3340, R8 ;  /* 0x0000334009757816 */ /* 0x000fe40000000008 */
[----:B------:R-:W-:Y:S01]  /*1df30*/  PRMT R15, R103, 0x5410, R15 ;  /* 0x00005410670f7816 */ /* 0x000fe2000000000f */
[----:B------:R-:W3:Y:S01]  /*1df40*/  LDL.LU R101, [R1+0x1128] ;  /* 0x0011280001657983 */ /* 0x000ee20000300800 */
[----:B------:R-:W-:-:S03]  /*1df50*/  PRMT R8, R105, 0x5410, R104 ;  /* 0x0000541069087816 */ /* 0x000fc60000000068 */
[----:B------:R-:W3:Y:S04]  /*1df60*/  LDL.LU R102, [R1+0x1124] ;  /* 0x0011240001667983 */ /* 0x000ee80000300800 */
[----:B------:R-:W3:Y:S01]  /*1df70*/  LDL.LU R103, [R1+0x1120] ;  /* 0x0011200001677983 */ /* 0x000ee20000300800 */
[----:B------:R-:W-:-:S03]  /*1df80*/  PRMT R9, R109, 0x5410, R108 ;  /* 0x000054106d097816 */ /* 0x000fc6000000006c */
[----:B------:R-:W3:Y:S04]  /*1df90*/  LDL.LU R104, [R1+0x111c] ;  /* 0x00111c0001687983 */ /* 0x000ee80000300800 */
[----:B------:R-:W3:Y:S01]  /*1dfa0*/  LDL.LU R105, [R1+0x1118] ;  /* 0x0011180001697983 */ /* 0x000ee20000300800 */
[----:B------:R-:W-:Y:S02]  /*1dfb0*/  PRMT R11, R11, 0x3340, R10 ;  /* 0x000033400b0b7816 */ /* 0x000fe4000000000a */
[----:B------:R-:W-:Y:S02]  /*1dfc0*/  PRMT R10, R113, 0x5410, R112 ;  /* 0x00005410710a7816 */ /* 0x000fe40000000070 */
[----:B------:R-:W-:Y:S01]  /*1dfd0*/  PRMT R11, R116, 0x5410, R11 ;  /* 0x00005410740b7816 */ /* 0x000fe2000000000b */
[----:B--2---:R0:W-:Y:S02]  /*1dfe0*/  STS.128 [R119+UR58], R4 ;  /* 0x0000000477007988 */ /* 0x0041e40008000c3a */
[----:B0-----:R-:W-:-:S02]  /*1dff0*/  PRMT R4, R107, 0x5410, R106 ;  /* 0x000054106b047816 */ /* 0x001fc4000000006a */
[----:B------:R-:W2:Y:S01]  /*1e000*/  LDL.LU R106, [R1+0x1114] ;  /* 0x00111400016a7983 */ /* 0x000ea20000300800 */
[----:B------:R-:W-:-:S03]  /*1e010*/  PRMT R5, R111, 0x5410, R110 ;  /* 0x000054106f057816 */ /* 0x000fc6000000006e */
[----:B------:R-:W2:Y:S04]  /*1e020*/  LDL.LU R107, [R1+0x1110] ;  /* 0x00111000016b7983 */ /* 0x000ea80000300800 */
[----:B------:R-:W2:Y:S04]  /*1e030*/  LDL.LU R108, [R1+0x110c] ;  /* 0x00110c00016c7983 */ /* 0x000ea80000300800 */
        /* <DEDUP_REMOVED lines=8> */
[----:B------:R-:W2:Y:S04]  /*1e0c0*/  LDL.LU R115, [R1+0x10f0] ;  /* 0x0010f00001737983 */ /* 0x000ea80000300800 */
[----:B------:R-:W2:Y:S04]  /*1e0d0*/  LDL.LU R116, [R1+0x10ec] ;  /* 0x0010ec0001747983 */ /* 0x000ea80000300800 */
[----:B------:R-:W2:Y:S04]  /*1e0e0*/  LDL.LU R117, [R1+0x10e8] ;  /* 0x0010e80001757983 */ /* 0x000ea80000300800 */
[----:B------:R-:W2:Y:S04]  /*1e0f0*/  LDL.LU R118, [R1+0x10e4] ;  /* 0x0010e40001767983 */ /* 0x000ea80000300800 */
[----:B------:R0:W-:Y:S04]  /*1e100*/  STS.128 [R119+UR58+0x4000], R20 ;  /* 0x0040001477007988 */ /* 0x0001e80008000c3a */
[----:B0-----:R-:W2:Y:S04]  /*1e110*/  LDL.LU R119, [R1+0x10e0] ;  /* 0x0010e00001777983 */ /* 0x001ea80000300800 */
[----:B------:R-:W4:Y:S04]  /*1e120*/  LDL R21, [R1+0xde8] ;  /* 0x000de80001157983 */ /* 0x000f280000100800 */
[----:B------:R-:W3:Y:S01]  /*1e130*/  LDL R23, [R1+0xde4] ;  /* 0x000de40001177983 */ /* 0x000ee20000100800 */
[----:B------:R-:W0:Y:S02]  /*1e140*/  S2R R22, SR_TID.X ;  /* 0x0000000000167919 */ /* 0x000e240000002100 */
[----:B0-----:R-:W-:Y:S01]  /*1e150*/  LOP3.LUT R22, R22, 0x7f, RZ, 0xc0, !PT ;  /* 0x0000007f16167812 */ /* 0x001fe200078ec0ff */
[----:B----4-:R-:W-:Y:S04]  /*1e160*/  STS.128 [R21+UR58], R16 ;  /* 0x0000001015007988 */ /* 0x010fe80008000c3a */
[----:B------:R-:W-:Y:S04]  /*1e170*/  STS.128 [R21+UR58+0x4000], R12 ;  /* 0x0040000c15007988 */ /* 0x000fe80008000c3a */
[----:B---3--:R-:W-:Y:S04]  /*1e180*/  STS.128 [R23+UR58], R8 ;  /* 0x0000000817007988 */ /* 0x008fe80008000c3a */
[----:B------:R0:W-:Y:S02]  /*1e190*/  STS.128 [R23+UR58+0x4000], R4 ;  /* 0x0040000417007988 */ /* 0x0001e40008000c3a */
[----:B0-----:R-:W0:Y:S02]  /*1e1a0*/  S2R R23, SR_TID.X ;  /* 0x0000000000177919 */ /* 0x001e240000002100 */
[----:B------:R1:W-:Y:S04]  /*1e1b0*/  STS.U8 [R22+UR58+0x8000], R120 ;  /* 0x0080007816007988 */ /* 0x0003e8000800003a */
[----:B------:R-:W-:Y:S04]  /*1e1c0*/  STS.U8 [R22+UR58+0x8400], R121 ;  /* 0x0084007916007988 */ /* 0x000fe8000800003a */
[----:B------:R-:W-:Y:S04]  /*1e1d0*/  STS.U8 [R22+UR58+0x8800], R122 ;  /* 0x0088007a16007988 */ /* 0x000fe8000800003a */
[----:B------:R-:W-:Y:S04]  /*1e1e0*/  STS.U8 [R22+UR58+0x8c00], R123 ;  /* 0x008c007b16007988 */ /* 0x000fe8000800003a */
[----:B------:R-:W-:Y:S04]  /*1e1f0*/  STS.U8 [R22+UR58+0x9000], R124 ;  /* 0x0090007c16007988 */ /* 0x000fe8000800003a */
[----:B------:R-:W-:Y:S04]  /*1e200*/  STS.U8 [R22+UR58+0x9400], R125 ;  /* 0x0094007d16007988 */ /* 0x000fe8000800003a */
[----:B------:R-:W-:Y:S04]  /*1e210*/  STS.U8 [R22+UR58+0x9800], R126 ;  /* 0x0098007e16007988 */ /* 0x000fe8000800003a */
[----:B------:R-:W-:Y:S01]  /*1e220*/  STS.U8 [R22+UR58+0x9c00], R127 ;  /* 0x009c007f16007988 */ /* 0x000fe2000800003a */
[----:B0-----:R-:W-:-:S03]  /*1e230*/  LOP3.LUT R23, R23, 0x7f, RZ, 0xc0, !PT ;  /* 0x0000007f17177812 */ /* 0x001fc600078ec0ff */
[----:B------:R-:W-:Y:S01]  /*1e240*/  STS.U8 [R22+UR58+0xa000], R128 ;  /* 0x00a0008016007988 */ /* 0x000fe2000800003a */
[----:B------:R-:W-:-:S03]  /*1e250*/  LOP3.LUT R4, R23, 0x10, RZ, 0x3c, !PT ;  /* 0x0000001017047812 */ /* 0x000fc600078e3cff */
[----:B------:R-:W-:Y:S04]  /*1e260*/  STS.U8 [R22+UR58+0xa400], R129 ;  /* 0x00a4008116007988 */ /* 0x000fe8000800003a */
        /* <DEDUP_REMOVED lines=15> */
[----:B------:R0:W-:Y:S04]  /*1e360*/  STS.U8 [R4+UR58+0xa480], R215 ;  /* 0x00a480d704007988 */ /* 0x0001e8000800003a */
[----:B-1----:R-:W2:Y:S01]  /*1e370*/  LDL.LU R120, [R1+0x10dc] ;  /* 0x0010dc0001787983 */ /* 0x002ea20000300800 */
[----:B0-----:R-:W0:Y:S03]  /*1e380*/  S2R R215, SR_TID.X ;  /* 0x0000000000d77919 */ /* 0x001e260000002100 */
[----:B------:R-:W-:Y:S04]  /*1e390*/  STS.U8 [R4+UR58+0xa880], R145 ;  /* 0x00a8809104007988 */ /* 0x000fe8000800003a */
[----:B------:R-:W-:Y:S04]  /*1e3a0*/  STS.U8 [R4+UR58+0xac80], R146 ;  /* 0x00ac809204007988 */ /* 0x000fe8000800003a */
[----:B------:R-:W-:Y:S04]  /*1e3b0*/  STS.U8 [R4+UR58+0xb080], R147 ;  /* 0x00b0809304007988 */ /* 0x000fe8000800003a */
[----:B------:R-:W-:Y:S04]  /*1e3c0*/  STS.U8 [R4+UR58+0xb480], R148 ;  /* 0x00b4809404007988 */ /* 0x000fe8000800003a */
[----:B------:R-:W-:Y:S04]  /*1e3d0*/  STS.U8 [R4+UR58+0xb880], R214 ;  /* 0x00b880d604007988 */ /* 0x000fe8000800003a */
[----:B------:R1:W-:Y:S04]  /*1e3e0*/  STS.U8 [R4+UR58+0xbc80], R213 ;  /* 0x00bc80d504007988 */ /* 0x0003e8000800003a */
[----:B------:R-:W2:Y:S01]  /*1e3f0*/  LDL.LU R121, [R1+0x10d8] ;  /* 0x0010d80001797983 */ /* 0x000ea20000300800 */
[----:B0-----:R-:W-:-:S03]  /*1e400*/  LOP3.LUT R215, R215, 0x7f, RZ, 0xc0, !PT ;  /* 0x0000007fd7d77812 */ /* 0x001fc600078ec0ff */
[----:B------:R-:W2:Y:S01]  /*1e410*/  LDL.LU R122, [R1+0x10d4] ;  /* 0x0010d400017a7983 */ /* 0x000ea20000300800 */
[----:B------:R-:W-:-:S03]  /*1e420*/  LOP3.LUT R5, R215, 0x20, RZ, 0x3c, !PT ;  /* 0x00000020d7057812 */ /* 0x000fc600078e3cff */
[----:B------:R-:W2:Y:S01]  /*1e430*/  LDL.LU R123, [R1+0x10d0] ;  /* 0x0010d000017b7983 */ /* 0x000ea20000300800 */
[----:B-1----:R-:W-:Y:S02]  /*1e440*/  LOP3.LUT R4, R215, 0x30, RZ, 0x3c, !PT ;  /* 0x00000030d7047812 */ /* 0x002fe400078e3cff */
[----:B------:R-:W0:Y:S01]  /*1e450*/  S2R R215, SR_TID.X ;  /* 0x0000000000d77919 */ /* 0x000e220000002100 */
        /* <DEDUP_REMOVED lines=16> */
[----:B------:R-:W-:Y:S04]  /*1e560*/  STS.U8 [R4+UR58+0x8180], R196 ;  /* 0x008180c404007988 */ /* 0x000fe8000800003a */
[----:B------:R-:W-:Y:S04]  /*1e570*/  STS.U8 [R4+UR58+0x8580], R195 ;  /* 0x008580c304007988 */ /* 0x000fe8000800003a */
[----:B------:R-:W-:Y:S04]  /*1e580*/  STS.U8 [R4+UR58+0x8980], R194 ;  /* 0x008980c204007988 */ /* 0x000fe8000800003a */
[----:B------:R-:W-:Y:S01]  /*1e590*/  STS.U8 [R4+UR58+0x8d80], R193 ;  /* 0x008d80c104007988 */ /* 0x000fe2000800003a */
[----:B0-----:R-:W-:-:S03]  /*1e5a0*/  LOP3.LUT R215, R215, 0x7f, RZ, 0xc0, !PT ;  /* 0x0000007fd7d77812 */ /* 0x001fc600078ec0ff */
[----:B------:R-:W-:Y:S04]  /*1e5b0*/  STS.U8 [R4+UR58+0x9180], R192 ;  /* 0x009180c004007988 */ /* 0x000fe8000800003a */
[----:B------:R-:W-:Y:S04]  /*1e5c0*/  STS.U8 [R4+UR58+0x9580], R191 ;  /* 0x009580bf04007988 */ /* 0x000fe8000800003a */
[----:B------:R-:W-:Y:S04]  /*1e5d0*/  STS.U8 [R4+UR58+0x9980], R190 ;  /* 0x009980be04007988 */ /* 0x000fe8000800003a */
[----:B------:R-:W-:Y:S01]  /*1e5e0*/  STS.U8 [R4+UR58+0x9d80], R189 ;  /* 0x009d80bd04007988 */ /* 0x000fe2000800003a */
[----:B-1----:R-:W-:-:S03]  /*1e5f0*/  LOP3.LUT R5, R215, 0x40, RZ, 0x3c, !PT ;  /* 0x00000040d7057812 */ /* 0x002fc600078e3cff */
        /* <DEDUP_REMOVED lines=11> */
[----:B------:R-:W2:Y:S04]  /*1e6b0*/  LDL.LU R124, [R1+0x10cc] ;  /* 0x0010cc00017c7983 */ /* 0x000ea80000300800 */
        /* <DEDUP_REMOVED lines=8> */
[----:B------:R-:W-:Y:S01]  /*1e740*/  STS.U8 [R5+UR58+0x9e00], R173 ;  /* 0x009e00ad05007988 */ /* 0x000fe2000800003a */
[----:B0-----:R-:W-:-:S03]  /*1e750*/  LOP3.LUT R4, R215, 0x50, RZ, 0x3c, !PT ;  /* 0x00000050d7047812 */ /* 0x001fc600078e3cff */
        /* <DEDUP_REMOVED lines=32> */
[----:B------:R-:W-:-:S03]  /*1e960*/  IMAD.MOV.U32 R23, RZ, RZ, R152 ;  /* 0x000000ffff177224 */ /* 0x000fc600078e0098 */
[----:B------:R-:W2:Y:S04]  /*1e970*/  LDL.LU R145, [R1+0x1078] ;  /* 0x0010780001917983 */ /* 0x000ea80000300800 */
[----:B------:R-:W-:Y:S04]  /*1e980*/  STS.U8 [R4+UR58+0xa280], R156 ;  /* 0x00a2809c04007988 */ /* 0x000fe8000800003a */
[----:B------:R-:W2:Y:S04]  /*1e990*/  LDL.LU R146, [R1+0x1074] ;  /* 0x0010740001927983 */ /* 0x000ea80000300800 */
[----:B------:R-:W-:Y:S04]  /*1e9a0*/  STS.U8 [R4+UR58+0xa680], R155 ;  /* 0x00a6809b04007988 */ /* 0x000fe8000800003a */
[----:B------:R-:W2:Y:S04]  /*1e9b0*/  LDL.LU R147, [R1+0x1070] ;  /* 0x0010700001937983 */ /* 0x000ea80000300800 */
[----:B------:R-:W-:Y:S04]  /*1e9c0*/  STS.U8 [R4+UR58+0xaa80], R154 ;  /* 0x00aa809a04007988 */ /* 0x000fe8000800003a */
[----:B------:R-:W2:Y:S04]  /*1e9d0*/  LDL.LU R148, [R1+0x106c] ;  /* 0x00106c0001947983 */ /* 0x000ea80000300800 */
[----:B------:R0:W-:Y:S04]  /*1e9e0*/  STS.U8 [R4+UR58+0xae80], R153 ;  /* 0x00ae809904007988 */ /* 0x0001e8000800003a */
[----:B0-----:R-:W3:Y:S04]  /*1e9f0*/  LDL.LU.64 R152, [R1] ;  /* 0x0000000001987983 */ /* 0x001ee80000300a00 */
[----:B------:R-:W3:Y:S04]  /*1ea00*/  LDL.LU.64 R154, [R1+0x8] ;  /* 0x00000800019a7983 */ /* 0x000ee80000300a00 */
        /* <DEDUP_REMOVED lines=29> */
[----:B------:R-:W3:Y:S01]  /*1ebe0*/  LDL.LU.64 R214, [R1+0xf8] ;  /* 0x0000f80001d67983 */ /* 0x000ee20000300a00 */
[----:B------:R-:W-:-:S03]  /*1ebf0*/  LOP3.LUT R5, R22, 0x60, RZ, 0x3c, !PT ;  /* 0x0000006016057812 */ /* 0x000fc600078e3cff */
[----:B------:R-:W-:Y:S04]  /*1ec00*/  STS.U8 [R4+UR58+0xb280], R252 ;  /* 0x00b280fc04007988 */ /* 0x000fe8000800003a */
[----:B------:R-:W-:Y:S04]  /*1ec10*/  STS.U8 [R4+UR58+0xb680], R251 ;  /* 0x00b680fb04007988 */ /* 0x000fe8000800003a */
[----:B------:R-:W-:Y:S04]  /*1ec20*/  STS.U8 [R4+UR58+0xba80], R250 ;  /* 0x00ba80fa04007988 */ /* 0x000fe8000800003a */
[----:B------:R0:W-:Y:S04]  /*1ec30*/  STS.U8 [R4+UR58+0xbe80], R249 ;  /* 0x00be80f904007988 */ /* 0x0001e8000800003a */
[----:B------:R-:W-:Y:S04]  /*1ec40*/  STS.U8 [R5+UR58+0x8300], R248 ;  /* 0x008300f805007988 */ /* 0x000fe8000800003a */
        /* <DEDUP_REMOVED lines=32> */
[----:B------:R1:W-:Y:S06]  /*1ee50*/  MEMBAR.ALL.CTA ;  /* 0x0000000000007992 */ /* 0x0003ec0000008000 */
[----:B-1----:R-:W1:Y:S01]  /*1ee60*/  FENCE.VIEW.ASYNC.S ;  /* 0x00000000000073c6 */ /* 0x002e620000000000 */
[----:B------:R-:W-:-:S03]  /*1ee70*/  UMOV UR21, 0x40000040 ;  /* 0x4000004000157882 */ /* 0x000fc60000000000 */
[----:B0-----:R-:W2:Y:S04]  /*1ee80*/  LDL.LU R149, [R1+0x1068] ;  /* 0x0010680001957983 */ /* 0x001ea80000300800 */
[----:B------:R-:W4:Y:S04]  /*1ee90*/  LDL.LU R22, [R1+0xe1c] ;  /* 0x000e1c0001167983 */ /* 0x000f280000300800 */
[----:B------:R-:W2:Y:S04]  /*1eea0*/  LDL.LU R13, [R1+0xe10] ;  /* 0x000e1000010d7983 */ /* 0x000ea80000300800 */
[----:B------:R-:W2:Y:S04]  /*1eeb0*/  LDL.LU R14, [R1+0xe0c] ;  /* 0x000e0c00010e7983 */ /* 0x000ea80000300800 */
[----:B------:R-:W2:Y:S01]  /*1eec0*/  LDL.LU R15, [R1+0xe08] ;  /* 0x000e0800010f7983 */ /* 0x000ea20000300800 */
[----:B-1----:R-:W-:Y:S06]  /*1eed0*/  BAR.SYNC.DEFER_BLOCKING 0x0 ;  /* 0x0000000000007b1d */ /* 0x002fec0000010000 */
[----:B------:R-:W2:Y:S04]  /*1eee0*/  LDL.LU R16, [R1+0xe04] ;  /* 0x000e040001107983 */ /* 0x000ea80000300800 */
[----:B------:R-:W2:Y:S01]  /*1eef0*/  LDL.LU R19, [R1+0xe00] ;  /* 0x000e000001137983 */ /* 0x000ea20000300800 */
[----:B---3--:R-:W-:-:S06]  /*1ef00*/  WARPGROUP.ARRIVE ;  /* 0x00000000000079c5 */ /* 0x008fcc0000000000 */
[----:B------:R-:W-:Y:S03]  /*1ef10*/  QGMMA.64x128x32.F32.E5M2.E5M2 R152, gdesc[UR20], R152, gsb0 ;  /* 0x01e00000149879f3 */ /* 0x000fe60008003898 */
[----:B------:R-:W-:Y:S02]  /*1ef20*/  WARPGROUP.DEPBAR.LE gsb0, 0x0 ;  /* 0x00008000000079c5 */ /* 0x000fe40000010000 */
[----:B------:R-:W-:-:S07]  /*1ef30*/  WARPGROUP.ARRIVE ;  /* 0x00000000000079c5 */ /* 0x000fce0000000000 */
        /* <DEDUP_REMOVED lines=8> */
[----:B------:R-:W-:Y:S04]  /*1efc0*/  STL.64 [R1], R152 ;  /* 0x0000009801007387 */ /* 0x000fe80000100a00 */
[----:B------:R-:W-:Y:S04]  /*1efd0*/  STL.64 [R1+0x8], R154 ;  /* 0x0000089a01007387 */ /* 0x000fe80000100a00 */
        /* <DEDUP_REMOVED lines=29> */
[----:B------:R0:W-:Y:S04]  /*1f1b0*/  STL.64 [R1+0xf8], R214 ;  /* 0x0000f8d601007387 */ /* 0x0001e80000100a00 */
[----:B0-----:R-:W3:Y:S04]  /*1f1c0*/  LDL.LU.64 R214, [R1+0x1060] ;  /* 0x0010600001d67983 */ /* 0x001ee80000300a00 */
        /* <DEDUP_REMOVED lines=31> */
[----:B------:R-:W-:Y:S01]  /*1f3c0*/  UIADD3.64 UR52, UR8, 0x1fe, URZ ;  /* 0x000001fe08347897 */ /* 0x000fe2000fffe03f */
[----:B------:R-:W-:Y:S01]  /*1f3d0*/  UMOV UR54, UR22 ;  /* 0x0000001600367c82 */ /* 0x000fe20008000000 */
[----:B------:R-:W-:Y:S01]  /*1f3e0*/  UMOV UR55, UR23 ;  /* 0x0000001700377c82 */ /* 0x000fe20008000000 */
[----:B------:R-:W2:Y:S04]  /*1f3f0*/  LDL R0, [R1+0xe40] ;  /* 0x000e400001007983 */ /* 0x000ea80000100800 */
[----:B------:R-:W2:Y:S04]  /*1f400*/  LDL.LU R17, [R1+0x17c] ;  /* 0x00017c0001117983 */ /* 0x000ea80000300800 */
[----:B------:R-:W2:Y:S04]  /*1f410*/  LDL.LU R18, [R1+0x8d8] ;  /* 0x0008d80001127983 */ /* 0x000ea80000300800 */
[----:B------:R-:W2:Y:S01]  /*1f420*/  LDL.LU R20, [R1+0x8d0] ;  /* 0x0008d00001147983 */ /* 0x000ea20000300800 */
[----:B------:R-:W-:Y:S01]  /*1f430*/  UIADD3.64 UR48, UR8, 0x200, URZ ;  /* 0x0000020008307897 */ /* 0x000fe2000fffe03f */
[----:B------:R-:W-:Y:S01]  /*1f440*/  UMOV UR50, UR10 ;  /* 0x0000000a00327c82 */ /* 0x000fe20008000000 */
[----:B------:R-:W-:Y:S01]  /*1f450*/  UMOV UR51, UR11 ;  /* 0x0000000b00337c82 */ /* 0x000fe20008000000 */
[----:B------:R-:W2:Y:S01]  /*1f460*/  LDL.LU R21, [R1+0x8c8] ;  /* 0x0008c80001157983 */ /* 0x000ea20000300800 */
[----:B---3--:R-:W-:-:S06]  /*1f470*/  WARPGROUP.ARRIVE ;  /* 0x00000000000079c5 */ /* 0x008fcc0000000000 */
[----:B------:R-:W-:Y:S03]  /*1f480*/  QGMMA.64x128x32.F32.E5M2.E5M2 R152, gdesc[UR52], R152, gsb0 ;  /* 0x01e00000349879f3 */ /* 0x000fe60008003898 */
[----:B------:R-:W-:Y:S02]  /*1f490*/  WARPGROUP.DEPBAR.LE gsb0, 0x0 ;  /* 0x00008000000079c5 */ /* 0x000fe40000010000 */
[----:B------:R-:W-:-:S07]  /*1f4a0*/  WARPGROUP.ARRIVE ;  /* 0x00000000000079c5 */ /* 0x000fce0000000000 */
[----:B------:R-:W-:Y:S01]  /*1f4b0*/  QGMMA.64x128x32.F32.E5M2.E5M2 R152, gdesc[UR48], R152, gsb0 ;  /* 0x01e00000309879f3 */ /* 0x000fe20008003898 */
[----:B------:R-:W-:Y:S02]  /*1f4c0*/  R2UR UR48, R150 ;  /* 0x00000000963072ca */ /* 0x000fe400000e0000 */
[----:B----4-:R-:W-:Y:S01]  /*1f4d0*/  R2UR UR49, R22 ;  /* 0x00000000163172ca */ /* 0x010fe200000e0000 */
[----:B------:R-:W3:Y:S04]  /*1f4e0*/  LDL.LU R150, [R1+0xf64] ;  /* 0x000f640001967983 */ /* 0x000ee80000300800 */
[----:B------:R-:W4:Y:S01]  /*1f4f0*/  LDL.LU R22, [R1+0x8b8] ;  /* 0x0008b80001167983 */ /* 0x000f220000300800 */
[----:B------:R-:W-:Y:S01]  /*1f500*/  UIADD3.64 UR52, UR8, 0x202, URZ ;  /* 0x0000020208347897 */ /* 0x000fe2000fffe03f */
[----:B------:R-:W-:Y:S01]  /*1f510*/  UMOV UR54, UR14 ;  /* 0x0000000e00367c82 */ /* 0x000fe20008000000 */
[----:B------:R-:W-:Y:S01]  /*1f520*/  UMOV UR55, UR15 ;  /* 0x0000000f00377c82 */ /* 0x000fe20008000000 */
[----:B------:R-:W-:Y:S01]  /*1f530*/  UIADD3.64 UR4, UR8, 0x204, URZ ;  /* 0x0000020408047897 */ /* 0x000fe2000fffe03f */
[----:B------:R-:W-:-:S02]  /*1f540*/  WARPGROUP.DEPBAR.LE gsb0, 0x0 ;  /* 0x00008000000079c5 */ /* 0x000fc40000010000 */
[----:B------:R-:W-:-:S06]  /*1f550*/  WARPGROUP.ARRIVE ;  /* 0x00000000000079c5 */ /* 0x000fcc0000000000 */
[----:B------:R-:W-:Y:S01]  /*1f560*/  QGMMA.64x128x32.F32.E5M2.E5M2 R152, gdesc[UR52], R152, gsb0 ;  /* 0x01e00000349879f3 */ /* 0x000fe20008003898 */
[----:B------:R-:W-:Y:S01]  /*1f570*/  UMOV UR6, UR18 ;  /* 0x0000001200067c82 */ /* 0x000fe20008000000 */
[----:B------:R-:W-:Y:S01]  /*1f580*/  UMOV UR7, UR19 ;  /* 0x0000001300077c82 */ /* 0x000fe20008000000 */
[----:B--2---:R-:W-:Y:S01]  /*1f590*/  VIADD R17, R17, 0x1 ;  /* 0x0000000111117836 */ /* 0x004fe20000000000 */
[----:B------:R-:W-:Y:S02]  /*1f5a0*/  R2UR UR53, R151 ;  /* 0x00000000973572ca */ /* 0x000fe400000e0000 */
[----:B------:R-:W3:Y:S01]  /*1f5b0*/  LDL.LU R151, [R1+0xf60] ;  /* 0x000f600001977983 */ /* 0x000ee20000300800 */
[----:B------:R-:W-:Y:S02]  /*1f5c0*/  WARPGROUP.DEPBAR.LE gsb0, 0x0 ;  /* 0x00008000000079c5 */ /* 0x000fe40000010000 */
[----:B------:R-:W-:-:S06]  /*1f5d0*/  WARPGROUP.ARRIVE ;  /* 0x00000000000079c5 */ /* 0x000fcc0000000000 */
[----:B------:R-:W-:Y:S01]  /*1f5e0*/  QGMMA.64x128x32.F32.E5M2.E5M2 R152, gdesc[UR4], R152, gsb0 ;  /* 0x01e00000049879f3 */ /* 0x000fe20008003898 */
[----:B------:R-:W-:Y:S02]  /*1f5f0*/  R2UR UR6, R15 ;  /* 0x000000000f0672ca */ /* 0x000fe400000e0000 */
[----:B------:R-:W-:Y:S02]  /*1f600*/  R2UR UR4, R19 ;  /* 0x00000000130472ca */ /* 0x000fe400000e0000 */
[----:B------:R-:W2:Y:S04]  /*1f610*/  LDL.LU R19, [R1+0x8b0] ;  /* 0x0008b00001137983 */ /* 0x000ea80000300800 */
[----:B------:R-:W-:Y:S05]  /*1f620*/  STL [R1+0x17c], R17 ;  /* 0x00017c1101007387 */ /* 0x000fea0000100800 */
[----:B------:R-:W-:-:S02]  /*1f630*/  IADD3 R18, P6, R18, UR6, RZ ;  /* 0x0000000612127c10 */ /* 0x000fc4000ffde0ff */
[----:B------:R-:W-:Y:S02]  /*1f640*/  IADD3 R220, P3, R220, UR6, RZ ;  /* 0x00000006dcdc7c10 */ /* 0x000fe4000ff7e0ff */
[----:B------:R-:W-:Y:S01]  /*1f650*/  IADD3 R20, P1, R20, UR6, RZ ;  /* 0x0000000614147c10 */ /* 0x000fe2000ff3e0ff */
[----:B------:R-:W-:Y:S04]  /*1f660*/  STL [R1+0x8d8], R18 ;  /* 0x0008d81201007387 */ /* 0x000fe80000100800 */
[----:B------:R0:W-:Y:S04]  /*1f670*/  STL [R1+0x8c0], R220 ;  /* 0x0008c0dc01007387 */ /* 0x0001e80000100800 */
[----:B------:R-:W-:Y:S04]  /*1f680*/  STL [R1+0x8d0], R20 ;  /* 0x0008d01401007387 */ /* 0x000fe80000100800 */
[----:B0-----:R-:W3:Y:S01]  /*1f690*/  LDL.LU R220, [R1+0xf5c] ;  /* 0x000f5c0001dc7983 */ /* 0x001ee20000300800 */
[----:B------:R-:W-:-:S02]  /*1f6a0*/  R2UR UR5, R16 ;  /* 0x00000000100572ca */ /* 0x000fc400000e0000 */
[----:B------:R-:W-:Y:S02]  /*1f6b0*/  IADD3 R219, P4, R219, UR6, RZ ;  /* 0x00000006dbdb7c10 */ /* 0x000fe4000ff9e0ff */
[----:B------:R-:W-:-:S05]  /*1f6c0*/  IADD3 R21, P2, R21, UR6, RZ ;  /* 0x0000000615157c10 */ /* 0x000fca000ff5e0ff */
[----:B------:R0:W-:Y:S04]  /*1f6d0*/  STL [R1+0x8c8], R21 ;  /* 0x0008c81501007387 */ /* 0x0001e80000100800 */
[----:B------:R-:W-:Y:S02]  /*1f6e0*/  IADD3.X R218, R218, UR5, RZ, P4, !PT ;  /* 0x00000005dada7c10 */ /* 0x000fe4000a7fe4ff */
[----:B----4-:R-:W-:Y:S01]  /*1f6f0*/  IADD3 R22, P4, R22, UR6, RZ ;  /* 0x0000000616167c10 */ /* 0x010fe2000ff9e0ff */
[----:B0-----:R-:W4:Y:S04]  /*1f700*/  LDL.LU R21, [R1+0x8d4] ;  /* 0x0008d40001157983 */ /* 0x001f280000300800 */
[----:B------:R0:W-:Y:S04]  /*1f710*/  STL [R1+0x8b8], R22 ;  /* 0x0008b81601007387 */ /* 0x0001e80000100800 */
[----:B0-----:R-:W4:Y:S01]  /*1f720*/  LDL.LU R22, [R1+0x8a8] ;  /* 0x0008a80001167983 */ /* 0x001f220000300800 */
[----:B------:R-:W-:-:S03]  /*1f730*/  IADD3 R221, P5, R221, UR6, RZ ;  /* 0x00000006dddd7c10 */ /* 0x000fc6000ffbe0ff */
[----:B------:R-:W4:Y:S04]  /*1f740*/  LDL.LU R245, [R1+0x8cc] ;  /* 0x0008cc0001f57983 */ /* 0x000f280000300800 */
[----:B------:R-:W4:Y:S04]  /*1f750*/  LDL.LU R246, [R1+0x8a0] ;  /* 0x0008a00001f67983 */ /* 0x000f280000300800 */
[----:B------:R-:W4:Y:S04]  /*1f760*/  LDL.LU R247, [R1+0x8c4] ;  /* 0x0008c40001f77983 */ /* 0x000f280000300800 */
[----:B------:R-:W4:Y:S04]  /*1f770*/  LDL.LU R248, [R1+0x898] ;  /* 0x0008980001f87983 */ /* 0x000f280000300800 */
[----:B------:R-:W4:Y:S04]  /*1f780*/  LDL.LU R249, [R1+0x8bc] ;  /* 0x0008bc0001f97983 */ /* 0x000f280000300800 */
[----:B------:R-:W4:Y:S04]  /*1f790*/  LDL.LU R20, [R1+0x890] ;  /* 0x0008900001147983 */ /* 0x000f280000300800 */
[----:B------:R-:W4:Y:S04]  /*1f7a0*/  LDL.LU R250, [R1+0x8b4] ;  /* 0x0008b40001fa7983 */ /* 0x000f280000300800 */
[----:B------:R-:W4:Y:S04]  /*1f7b0*/  LDL.LU R251, [R1+0x888] ;  /* 0x0008880001fb7983 */ /* 0x000f280000300800 */
[----:B------:R-:W4:Y:S01]  /*1f7c0*/  LDL.LU R252, [R1+0x8ac] ;  /* 0x0008ac0001fc7983 */ /* 0x000f220000300800 */
[----:B------:R-:W-:-:S02]  /*1f7d0*/  R2UR UR52, R13 ;  /* 0x000000000d3472ca */ /* 0x000fc400000e0000 */
[----:B------:R-:W-:Y:S02]  /*1f7e0*/  R2UR UR7, R14 ;  /* 0x000000000e0772ca */ /* 0x000fe400000e0000 */
[----:B------:R-:W-:Y:S02]  /*1f7f0*/  ISETP.NE.U32.AND P0, PT, R17, R0, PT ;  /* 0x000000001100720c */ /* 0x000fe40003f05070 */
[----:B---3--:R-:W-:Y:S02]  /*1f800*/  IADD3.X R220, R220, UR5, RZ, P5, !PT ;  /* 0x00000005dcdc7c10 */ /* 0x008fe4000affe4ff */
[----:B--2---:R-:W-:-:S05]  /*1f810*/  IADD3 R19, P5, R19, UR6, RZ ;  /* 0x0000000613137c10 */ /* 0x004fca000ffbe0ff */
[----:B------:R0:W-:Y:S04]  /*1f820*/  STL [R1+0x8b0], R19 ;  /* 0x0008b01301007387 */ /* 0x0001e80000100800 */
[----:B------:R-:W2:Y:S04]  /*1f830*/  LDL.LU R4, [R1+0x880] ;  /* 0x0008800001047983 */ /* 0x000ea80000300800 */
[----:B------:R-:W3:Y:S04]  /*1f840*/  LDL.LU R5, [R1+0x8a4] ;  /* 0x0008a40001057983 */ /* 0x000ee80000300800 */
        /* <DEDUP_REMOVED lines=9> */
[----:B------:R-:W3:Y:S01]  /*1f8e0*/  LDL.LU R15, [R1+0x87c] ;  /* 0x00087c00010f7983 */ /* 0x000ee20000300800 */
[----:B----4-:R-:W-:-:S03]  /*1f8f0*/  IADD3.X R21, R21, UR5, RZ, P6, !PT ;  /* 0x0000000515157c10 */ /* 0x010fc6000b7fe4ff */
[----:B------:R-:W4:Y:S04]  /*1f900*/  LDL.LU R16, [R1+0x850] ;  /* 0x0008500001107983 */ /* 0x000f280000300800 */
[----:B------:R-:W4:Y:S04]  /*1f910*/  LDL.LU R17, [R1+0x874] ;  /* 0x0008740001117983 */ /* 0x000f280000300800 */
[----:B------:R-:W4:Y:S04]  /*1f920*/  LDL.LU R18, [R1+0x848] ;  /* 0x0008480001127983 */ /* 0x000f280000300800 */
[----:B0-----:R-:W4:Y:S01]  /*1f930*/  LDL.LU R19, [R1+0x86c] ;  /* 0x00086c0001137983 */ /* 0x001f220000300800 */
[----:B------:R-:W-:-:S03]  /*1f940*/  IADD3 R22, P6, R22, UR6, RZ ;  /* 0x0000000616167c10 */ /* 0x000fc6000ffde0ff */
[----:B------:R0:W-:Y:S04]  /*1f950*/  STL [R1+0x8d4], R21 ;  /* 0x0008d41501007387 */ /* 0x0001e80000100800 */
[----:B0-----:R-:W4:Y:S04]  /*1f960*/  LDL.LU R21, [R1+0x840] ;  /* 0x0008400001157983 */ /* 0x001f280000300800 */
[----:B------:R0:W-:Y:S04]  /*1f970*/  STL [R1+0x8a8], R22 ;  /* 0x0008a81601007387 */ /* 0x0001e80000100800 */
[----:B0-----:R-:W4:Y:S01]  /*1f980*/  LDL.LU R22, [R1+0x864] ;  /* 0x0008640001167983 */ /* 0x001f220000300800 */
[----:B------:R-:W-:-:S02]  /*1f990*/  IADD3.X R245, R245, UR5, RZ, P1, !PT ;  /* 0x00000005f5f57c10 */ /* 0x000fc40008ffe4ff */
[----:B------:R-:W-:Y:S02]  /*1f9a0*/  IADD3 R246, P1, R246, UR6, RZ ;  /* 0x00000006f6f67c10 */ /* 0x000fe4000ff3e0ff */
[----:B------:R-:W-:Y:S02]  /*1f9b0*/  IADD3.X R247, R247, UR5, RZ, P2, !PT ;  /* 0x00000005f7f77c10 */ /* 0x000fe400097fe4ff */
[----:B------:R-:W-:Y:S02]  /*1f9c0*/  IADD3.X R249, R249, UR5, RZ, P3, !PT ;  /* 0x00000005f9f97c10 */ /* 0x000fe40009ffe4ff */
[----:B------:R-:W-:Y:S01]  /*1f9d0*/  IADD3 R20, P3, R20, UR6, RZ ;  /* 0x0000000614147c10 */ /* 0x000fe2000ff7e0ff */
[----:B------:R-:W-:Y:S01]  /*1f9e0*/  STL [R1+0x8cc], R245 ;  /* 0x0008ccf501007387 */ /* 0x000fe20000100800 */
[----:B------:R-:W-:Y:S02]  /*1f9f0*/  IADD3 R248, P2, R248, UR6, RZ ;  /* 0x00000006f8f87c10 */ /* 0x000fe4000ff5e0ff */
[----:B------:R-:W-:Y:S01]  /*1fa00*/  IADD3.X R250, R250, UR5, RZ, P4, !PT ;  /* 0x00000005fafa7c10 */ /* 0x000fe2000a7fe4ff */
[----:B------:R-:W-:Y:S01]  /*1fa10*/  STL [R1+0x8a0], R246 ;  /* 0x0008a0f601007387 */ /* 0x000fe20000100800 */
[----:B------:R-:W-:-:S03]  /*1fa20*/  IADD3 R251, P4, R251, UR6, RZ ;  /* 0x00000006fbfb7c10 */ /* 0x000fc6000ff9e0ff */
[----:B------:R-:W-:Y:S01]  /*1fa30*/  STL [R1+0x8c4], R247 ;  /* 0x0008c4f701007387 */ /* 0x000fe20000100800 */
[----:B------:R-:W-:-:S03]  /*1fa40*/  IADD3.X R252, R252, UR5, RZ, P5, !PT ;  /* 0x00000005fcfc7c10 */ /* 0x000fc6000affe4ff */
[----:B------:R0:W-:Y:S04]  /*1fa50*/  STL [R1+0x890], R20 ;  /* 0x0008901401007387 */ /* 0x0001e80000100800 */
[----:B------:R-:W-:Y:S04]  /*1fa60*/  STL [R1+0x898], R248 ;  /* 0x000898f801007387 */ /* 0x000fe80000100800 */
[----:B0-----:R-:W4:Y:S04]  /*1fa70*/  LDL.LU R20, [R1+0x838] ;  /* 0x0008380001147983 */ /* 0x001f280000300800 */
[----:B------:R-:W-:Y:S04]  /*1fa80*/  STL [R1+0x8bc], R249 ;  /* 0x0008bcf901007387 */ /* 0x000fe80000100800 */
[----:B------:R-:W-:Y:S04]  /*1fa90*/  STL [R1+0x8b4], R250 ;  /* 0x0008b4fa01007387 */ /* 0x000fe80000100800 */
[----:B------:R-:W-:Y:S04]  /*1faa0*/  STL [R1+0x888], R251 ;  /* 0x000888fb01007387 */ /* 0x000fe80000100800 */
[----:B------:R-:W-:Y:S01]  /*1fab0*/  STL [R1+0x8ac], R252 ;  /* 0x0008acfc01007387 */ /* 0x000fe20000100800 */
[----:B--2---:R-:W-:-:S02]  /*1fac0*/  IADD3 R4, P5, R4, UR6, RZ ;  /* 0x0000000604047c10 */ /* 0x004fc4000ffbe0ff */
[----:B---3--:R-:W-:-:S03]  /*1fad0*/  IADD3.X R5, R5, UR5, RZ, P6, !PT ;  /* 0x0000000505057c10 */ /* 0x008fc6000b7fe4ff */
[----:B------:R-:W-:Y:S01]  /*1fae0*/  STL [R1+0x880], R4 ;  /* 0x0008800401007387 */ /* 0x000fe20000100800 */
[----:B------:R-:W-:-:S03]  /*1faf0*/  IADD3 R6, P6, R6, UR6, RZ ;  /* 0x0000000606067c10 */ /* 0x000fc6000ffde0ff */
[----:B------:R-:W-:Y:S01]  /*1fb00*/  STL [R1+0x8a4], R5 ;  /* 0x0008a40501007387 */ /* 0x000fe20000100800 */
[----:B------:R-:W-:-:S03]  /*1fb10*/  IADD3.X R7, R7, UR5, RZ, P1, !PT ;  /* 0x0000000507077c10 */ /* 0x000fc60008ffe4ff */
        /* <DEDUP_REMOVED lines=17> */
[----:B----4-:R-:W-:-:S03]  /*1fc30*/  IADD3 R16, P5, R16, UR6, RZ ;  /* 0x0000000610107c10 */ /* 0x010fc6000ffbe0ff */
[----:B------:R-:W-:Y:S01]  /*1fc40*/  STL [R1+0x87c], R15 ;  /* 0x00087c0f01007387 */ /* 0x000fe20000100800 */
[----:B------:R-:W-:-:S03]  /*1fc50*/  IADD3.X R17, R17, UR5, RZ, P6, !PT ;  /* 0x0000000511117c10 */ /* 0x000fc6000b7fe4ff */
[----:B------:R-:W-:Y:S01]  /*1fc60*/  STL [R1+0x850], R16 ;  /* 0x0008501001007387 */ /* 0x000fe20000100800 */
[----:B------:R-:W-:Y:S02]  /*1fc70*/  IADD3.X R19, R19, UR5, RZ, P1, !PT ;  /* 0x0000000513137c10 */ /* 0x000fe40008ffe4ff */
[----:B------:R-:W-:-:S03]  /*1fc80*/  IADD3 R18, P6, R18, UR6, RZ ;  /* 0x0000000612127c10 */ /* 0x000fc6000ffde0ff */
[----:B------:R0:W-:Y:S04]  /*1fc90*/  STL [R1+0x86c], R19 ;  /* 0x00086c1301007387 */ /* 0x0001e80000100800 */
[----:B------:R-:W-:Y:S01]  /*1fca0*/  STL [R1+0x874], R17 ;  /* 0x0008741101007387 */ /* 0x000fe20000100800 */
[----:B------:R-:W-:-:S03]  /*1fcb0*/  IADD3 R21, P1, R21, UR6, RZ ;  /* 0x0000000615157c10 */ /* 0x000fc6000ff3e0ff */
[----:B0-----:R-:W2:Y:S04]  /*1fcc0*/  LDL.LU R19, [R1+0x85c] ;  /* 0x00085c0001137983 */ /* 0x001ea80000300800 */
[----:B------:R-:W-:Y:S04]  /*1fcd0*/  STL [R1+0x848], R18 ;  /* 0x0008481201007387 */ /* 0x000fe80000100800 */
[----:B------:R0:W-:Y:S01]  /*1fce0*/  STL [R1+0x840], R21 ;  /* 0x0008401501007387 */ /* 0x0001e20000100800 */
[----:B------:R-:W-:-:S03]  /*1fcf0*/  IADD3.X R22, R22, UR5, RZ, P2, !PT ;  /* 0x0000000516167c10 */ /* 0x000fc600097fe4ff */
[----:B0-----:R-:W3:Y:S04]  /*1fd00*/  LDL.LU R21, [R1+0x830] ;  /* 0x0008300001157983 */ /* 0x001ee80000300800 */
[----:B------:R-:W4:Y:S04]  /*1fd10*/  LDL.LU R245, [R1+0x854] ;  /* 0x0008540001f57983 */ /* 0x000f280000300800 */
[----:B------:R-:W4:Y:S04]  /*1fd20*/  LDL.LU R246, [R1+0x828] ;  /* 0x0008280001f67983 */ /* 0x000f280000300800 */
[----:B------:R-:W4:Y:S04]  /*1fd30*/  LDL.LU R247, [R1+0x84c] ;  /* 0x00084c0001f77983 */ /* 0x000f280000300800 */
[----:B------:R0:W-:Y:S04]  /*1fd40*/  STL [R1+0x864], R22 ;  /* 0x0008641601007387 */ /* 0x0001e80000100800 */
[----:B------:R-:W4:Y:S04]  /*1fd50*/  LDL.LU R248, [R1+0x820] ;  /* 0x0008200001f87983 */ /* 0x000f280000300800 */
[----:B------:R-:W4:Y:S04]  /*1fd60*/  LDL.LU R249, [R1+0x844] ;  /* 0x0008440001f97983 */ /* 0x000f280000300800 */
[----:B0-----:R-:W4:Y:S01]  /*1fd70*/  LDL.LU R22, [R1+0x818] ;  /* 0x0008180001167983 */ /* 0x001f220000300800 */
[----:B------:R-:W-:-:S03]  /*1fd80*/  IADD3 R20, P2, R20, UR6, RZ ;  /* 0x0000000614147c10 */ /* 0x000fc6000ff5e0ff */
[----:B------:R-:W4:Y:S04]  /*1fd90*/  LDL.LU R250, [R1+0x83c] ;  /* 0x00083c0001fa7983 */ /* 0x000f280000300800 */
[----:B------:R-:W4:Y:S04]  /*1fda0*/  LDL.LU R251, [R1+0x810] ;  /* 0x0008100001fb7983 */ /* 0x000f280000300800 */
[----:B------:R-:W4:Y:S04]  /*1fdb0*/  LDL.LU R252, [R1+0x834] ;  /* 0x0008340001fc7983 */ /* 0x000f280000300800 */
[----:B------:R0:W-:Y:S04]  /*1fdc0*/  STL [R1+0x838], R20 ;  /* 0x0008381401007387 */ /* 0x0001e80000100800 */
        /* <DEDUP_REMOVED lines=15> */
[----:B0-----:R-:W4:Y:S01]  /*1fec0*/  LDL.LU R20, [R1+0x7f4] ;  /* 0x0007f40001147983 */ /* 0x001f220000300800 */
[----:B--2---:R-:W-:-:S05]  /*1fed0*/  IADD3.X R19, R19, UR5, RZ, P3, !PT ;  /* 0x0000000513137c10 */ /* 0x004fca0009ffe4ff */
[----:B------:R0:W-:Y:S04]  /*1fee0*/  STL [R1+0x85c], R19 ;  /* 0x00085c1301007387 */ /* 0x0001e80000100800 */
[----:B0-----:R-:W2:Y:S01]  /*1fef0*/  LDL.LU R19, [R1+0x7c8] ;  /* 0x0007c80001137983 */ /* 0x001ea20000300800 */
[----:B---3--:R-:W-:Y:S02]  /*1ff00*/  IADD3 R21, P3, R21, UR6, RZ ;  /* 0x0000000615157c10 */ /* 0x008fe4000ff7e0ff */
[----:B----4-:R-:W-:-:S03]  /*1ff10*/  IADD3.X R245, R245, UR5, RZ, P4, !PT ;  /* 0x00000005f5f57c10 */ /* 0x010fc6000a7fe4ff */
[----:B------:R0:W-:Y:S01]  /*1ff20*/  STL [R1+0x830], R21 ;  /* 0x0008301501007387 */ /* 0x0001e20000100800 */
[----:B------:R-:W-:Y:S02]  /*1ff30*/  IADD3 R246, P4, R246, UR6, RZ ;  /* 0x00000006f6f67c10 */ /* 0x000fe4000ff9e0ff */
[----:B------:R-:W-:Y:S01]  /*1ff40*/  IADD3.X R247, R247, UR5, RZ, P5, !PT ;  /* 0x00000005f7f77c10 */ /* 0x000fe2000affe4ff */
[----:B0-----:R-:W3:Y:S04]  /*1ff50*/  LDL.LU R21, [R1+0x7ec] ;  /* 0x0007ec0001157983 */ /* 0x001ee80000300800 */
[----:B------:R-:W-:Y:S01]  /*1ff60*/  STL [R1+0x854], R245 ;  /* 0x000854f501007387 */ /* 0x000fe20000100800 */
[----:B------:R-:W-:Y:S02]  /*1ff70*/  IADD3 R248, P5, R248, UR6, RZ ;  /* 0x00000006f8f87c10 */ /* 0x000fe4000ffbe0ff */
[----:B------:R-:W-:Y:S01]  /*1ff80*/  IADD3.X R249, R249, UR5, RZ, P6, !PT ;  /* 0x00000005f9f97c10 */ /* 0x000fe2000b7fe4ff */
[----:B------:R-:W-:Y:S01]  /*1ff90*/  STL [R1+0x828], R246 ;  /* 0x000828f601007387 */ /* 0x000fe20000100800 */
[----:B------:R-:W-:-:S03]  /*1ffa0*/  IADD3 R22, P6, R22, UR6, RZ ;  /* 0x0000000616167c10 */ /* 0x000fc6000ffde0ff */
[----:B------:R-:W-:Y:S04]  /*1ffb0*/  STL [R1+0x84c], R247 ;  /* 0x00084cf701007387 */ /* 0x000fe80000100800 */
[----:B------:R0:W-:Y:S04]  /*1ffc0*/  STL [R1+0x818], R22 ;  /* 0x0008181601007387 */ /* 0x0001e80000100800 */
[----:B------:R-:W-:Y:S04]  /*1ffd0*/  STL [R1+0x820], R248 ;  /* 0x000820f801007387 */ /* 0x000fe80000100800 */
[----:B0-----:R-:W4:Y:S01]  /*1ffe0*/  LDL.LU R22, [R1+0x7c0] ;  /* 0x0007c00001167983 */ /* 0x001f220000300800 */
[----:B------:R-:W-:-:S02]  /*1fff0*/  IADD3.X R250, R250, UR5, RZ, P1, !PT ;  /* 0x00000005fafa7c10 */ /* 0x000fc40008ffe4ff */
[----:B------:R-:W-:Y:S02]  /*20000*/  IADD3 R251, P1, R251, UR6, RZ ;  /* 0x00000006fbfb7c10 */ /* 0x000fe4000ff3e0ff */
[----:B------:R-:W-:Y:S01]  /*20010*/  IADD3.X R252, R252, UR5, RZ, P2, !PT ;  /* 0x00000005fcfc7c10 */ /* 0x000fe200097fe4ff */
[----:B------:R-:W-:Y:S01]  /*20020*/  STL [R1+0x844], R249 ;  /* 0x000844f901007387 */ /* 0x000fe20000100800 */
[----:B------:R-:W-:Y:S02]  /*20030*/  IADD3 R4, P2, R4, UR6, RZ ;  /* 0x0000000604047c10 */ /* 0x000fe4000ff5e0ff */
[----:B------:R-:W-:Y:S01]  /*20040*/  IADD3.X R5, R5, UR5, RZ, P3, !PT ;  /* 0x0000000505057c10 */ /* 0x000fe20009ffe4ff */
        /* <DEDUP_REMOVED lines=24> */
[----:B------:R-:W-:Y:S04]  /*201d0*/  STL [R1+0x80c], R13 ;  /* 0x00080c0d01007387 */ /* 0x000fe80000100800 */
[----:B------:R-:W-:Y:S01]  /*201e0*/  STL [R1+0x7e0], R14 ;  /* 0x0007e00e01007387 */ /* 0x000fe20000100800 */
[----:B------:R-:W-:-:S03]  /*201f0*/  IADD3.X R20, R20, UR5, RZ, P4, !PT ;  /* 0x0000000514147c10 */ /* 0x000fc6000a7fe4ff */
[----:B------:R-:W-:Y:S01]  /*20200*/  STL [R1+0x804], R15 ;  /* 0x0008040f01007387 */ /* 0x000fe20000100800 */
[----:B------:R-:W-:-:S03]  /*20210*/  IADD3 R18, P3, R18, UR6, RZ ;  /* 0x0000000612127c10 */ /* 0x000fc6000ff7e0ff */
[----:B------:R-:W-:Y:S04]  /*20220*/  STL [R1+0x7d8], R16 ;  /* 0x0007d81001007387 */ /* 0x000fe80000100800 */
[----:B------:R0:W-:Y:S04]  /*20230*/  STL [R1+0x7f4], R20 ;  /* 0x0007f41401007387 */ /* 0x0001e80000100800 */
[----:B------:R-:W-:Y:S04]  /*20240*/  STL [R1+0x7fc], R17 ;  /* 0x0007fc1101007387 */ /* 0x000fe80000100800 */
[----:B0-----:R-:W4:Y:S04]  /*20250*/  LDL.LU R20, [R1+0x7e4] ;  /* 0x0007e40001147983 */ /* 0x001f280000300800 */
[----:B------:R-:W-:Y:S01]  /*20260*/  STL [R1+0x7d0], R18 ;  /* 0x0007d01201007387 */ /* 0x000fe20000100800 */
[----:B--2---:R-:W-:-:S05]  /*20270*/  IADD3 R19, P4, R19, UR6, RZ ;  /* 0x0000000613137c10 */ /* 0x004fca000ff9e0ff */
[----:B------:R0:W-:Y:S04]  /*20280*/  STL [R1+0x7c8], R19 ;  /* 0x0007c81301007387 */ /* 0x0001e80000100800 */
[----:B0-----:R-:W2:Y:S01]  /*20290*/  LDL.LU R19, [R1+0x7b8] ;  /* 0x0007b80001137983 */ /* 0x001ea20000300800 */
[----:B---3--:R-:W-:-:S03]  /*202a0*/  IADD3.X R21, R21, UR5, RZ, P5, !PT ;  /* 0x0000000515157c10 */ /* 0x008fc6000affe4ff */
[----:B------:R-:W3:Y:S04]  /*202b0*/  LDL.LU R245, [R1+0x7dc] ;  /* 0x0007dc0001f57983 */ /* 0x000ee80000300800 */
[----:B------:R-:W3:Y:S04]  /*202c0*/  LDL.LU R246, [R1+0x7b0] ;  /* 0x0007b00001f67983 */ /* 0x000ee80000300800 */
[----:B------:R-:W3:Y:S04]  /*202d0*/  LDL.LU R247, [R1+0x7d4] ;  /* 0x0007d40001f77983 */ /* 0x000ee80000300800 */
[----:B------:R0:W-:Y:S04]  /*202e0*/  STL [R1+0x7ec], R21 ;  /* 0x0007ec1501007387 */ /* 0x0001e80000100800 */
[----:B------:R-:W3:Y:S04]  /*202f0*/  LDL.LU R248, [R1+0x7a8] ;  /* 0x0007a80001f87983 */ /* 0x000ee80000300800 */
[----:B------:R-:W3:Y:S04]  /*20300*/  LDL.LU R249, [R1+0x7cc] ;  /* 0x0007cc0001f97983 */ /* 0x000ee80000300800 */
[----:B0-----:R-:W3:Y:S01]  /*20310*/  LDL.LU R21, [R1+0x7a0] ;  /* 0x0007a00001157983 */ /* 0x001ee20000300800 */
[----:B----4-:R-:W-:-:S03]  /*20320*/  IADD3 R22, P5, R22, UR6, RZ ;  /* 0x0000000616167c10 */ /* 0x010fc6000ffbe0ff */
        /* <DEDUP_REMOVED lines=20> */
[----:B------:R-:W-:-:S05]  /*20470*/  IADD3.X R20, R20, UR5, RZ, P6, !PT ;  /* 0x0000000514147c10 */ /* 0x000fca000b7fe4ff */
[----:B------:R0:W-:Y:S04]  /*20480*/  STL [R1+0x7e4], R20 ;  /* 0x0007e41401007387 */ /* 0x0001e80000100800 */
[----:B0-----:R-:W4:Y:S01]  /*20490*/  LDL.LU R20, [R1+0x750] ;  /* 0x0007500001147983 */ /* 0x001f220000300800 */
[----:B--2---:R-:W-:Y:S02]  /*204a0*/  IADD3 R19, P6, R19, UR6, RZ ;  /* 0x0000000613137c10 */ /* 0x004fe4000ffde0ff */
[----:B---3--:R-:W-:-:S03]  /*204b0*/  IADD3.X R245, R245, UR5, RZ, P1, !PT ;  /* 0x00000005f5f57c10 */ /* 0x008fc60008ffe4ff */
[----:B------:R0:W-:Y:S01]  /*204c0*/  STL [R1+0x7b8], R19 ;  /* 0x0007b81301007387 */ /* 0x0001e20000100800 */
[----:B------:R-:W-:Y:S02]  /*204d0*/  IADD3 R246, P1, R246, UR6, RZ ;  /* 0x00000006f6f67c10 */ /* 0x000fe4000ff3e0ff */
[----:B------:R-:W-:Y:S01]  /*204e0*/  IADD3.X R247, R247, UR5, RZ, P2, !PT ;  /* 0x00000005f7f77c10 */ /* 0x000fe200097fe4ff */
[----:B0-----:R-:W2:Y:S04]  /*204f0*/  LDL.LU R19, [R1+0x774] ;  /* 0x0007740001137983 */ /* 0x001ea80000300800 */
[----:B------:R-:W-:Y:S01]  /*20500*/  STL [R1+0x7dc], R245 ;  /* 0x0007dcf501007387 */ /* 0x000fe20000100800 */
[----:B------:R-:W-:Y:S02]  /*20510*/  IADD3 R248, P2, R248, UR6, RZ ;  /* 0x00000006f8f87c10 */ /* 0x000fe4000ff5e0ff */
[----:B------:R-:W-:Y:S01]  /*20520*/  IADD3.X R249, R249, UR5, RZ, P3, !PT ;  /* 0x00000005f9f97c10 */ /* 0x000fe20009ffe4ff */
[----:B------:R-:W-:Y:S01]  /*20530*/  STL [R1+0x7b0], R246 ;  /* 0x0007b0f601007387 */ /* 0x000fe20000100800 */
[----:B------:R-:W-:-:S03]  /*20540*/  IADD3 R21, P3, R21, UR6, RZ ;  /* 0x0000000615157c10 */ /* 0x000fc6000ff7e0ff */
[----:B------:R-:W-:Y:S01]  /*20550*/  STL [R1+0x7d4], R247 ;  /* 0x0007d4f701007387 */ /* 0x000fe20000100800 */
[----:B----4-:R-:W-:-:S03]  /*20560*/  IADD3.X R250, R250, UR5, RZ, P4, !PT ;  /* 0x00000005fafa7c10 */ /* 0x010fc6000a7fe4ff */
[----:B------:R0:W-:Y:S01]  /*20570*/  STL [R1+0x7a0], R21 ;  /* 0x0007a01501007387 */ /* 0x0001e20000100800 */
[----:B------:R-:W-:-:S03]  /*20580*/  IADD3 R251, P4, R251, UR6, RZ ;  /* 0x00000006fbfb7c10 */ /* 0x000fc6000ff9e0ff */
[----:B------:R-:W-:Y:S01]  /*20590*/  STL [R1+0x7a8], R248 ;  /* 0x0007a8f801007387 */ /* 0x000fe20000100800 */
[----:B------:R-:W-:-:S03]  /*205a0*/  IADD3.X R252, R252, UR5, RZ, P5, !PT ;  /* 0x00000005fcfc7c10 */ /* 0x000fc6000affe4ff */
[----:B0-----:R-:W3:Y:S04]  /*205b0*/  LDL.LU R21, [R1+0x748] ;  /* 0x0007480001157983 */ /* 0x001ee80000300800 */
        /* <DEDUP_REMOVED lines=29> */
[----:B------:R-:W-:-:S03]  /*20790*/  IADD3.X R22, R22, UR5, RZ, P1, !PT ;  /* 0x0000000516167c10 */ /* 0x000fc60008ffe4ff */
[----:B------:R-:W-:Y:S04]  /*207a0*/  STL [R1+0x78c], R15 ;  /* 0x00078c0f01007387 */ /* 0x000fe80000100800 */
[----:B------:R-:W-:Y:S04]  /*207b0*/  STL [R1+0x760], R16 ;  /* 0x0007601001007387 */ /* 0x000fe80000100800 */
[----:B------:R0:W-:Y:S04]  /*207c0*/  STL [R1+0x77c], R22 ;  /* 0x00077c1601007387 */ /* 0x0001e80000100800 */
[----:B------:R-:W-:Y:S04]  /*207d0*/  STL [R1+0x784], R17 ;  /* 0x0007841101007387 */ /* 0x000fe80000100800 */
[----:B0-----:R-:W4:Y:S01]  /*207e0*/  LDL.LU R22, [R1+0x76c] ;  /* 0x00076c0001167983 */ /* 0x001f220000300800 */
[----:B------:R-:W-:-:S02]  /*207f0*/  IADD3 R18, P6, R18, UR6, RZ ;  /* 0x0000000612127c10 */ /* 0x000fc4000ffde0ff */
[----:B------:R-:W-:-:S03]  /*20800*/  IADD3 R20, P1, R20, UR6, RZ ;  /* 0x0000000614147c10 */ /* 0x000fc6000ff3e0ff */
[----:B------:R-:W-:Y:S04]  /*20810*/  STL [R1+0x758], R18 ;  /* 0x0007581201007387 */ /* 0x000fe80000100800 */
[----:B------:R0:W-:Y:S04]  /*20820*/  STL [R1+0x750], R20 ;  /* 0x0007501401007387 */ /* 0x0001e80000100800 */
[----:B0-----:R-:W4:Y:S04]  /*20830*/  LDL.LU R20, [R1+0x740] ;  /* 0x0007400001147983 */ /* 0x001f280000300800 */
[----:B------:R-:W4:Y:S04]  /*20840*/  LDL.LU R245, [R1+0x764] ;  /* 0x0007640001f57983 */ /* 0x000f280000300800 */
[----:B------:R-:W4:Y:S04]  /*20850*/  LDL.LU R246, [R1+0x738] ;  /* 0x0007380001f67983 */ /* 0x000f280000300800 */
[----:B------:R-:W4:Y:S01]  /*20860*/  LDL.LU R247, [R1+0x75c] ;  /* 0x00075c0001f77983 */ /* 0x000f220000300800 */
[----:B--2---:R-:W-:-:S05]  /*20870*/  IADD3.X R19, R19, UR5, RZ, P2, !PT ;  /* 0x0000000513137c10 */ /* 0x004fca00097fe4ff */
[----:B------:R0:W-:Y:S04]  /*20880*/  STL [R1+0x774], R19 ;  /* 0x0007741301007387 */ /* 0x0001e80000100800 */
[----:B------:R-:W2:Y:S04]  /*20890*/  LDL.LU R248, [R1+0x730] ;  /* 0x0007300001f87983 */ /* 0x000ea80000300800 */
[----:B------:R-:W2:Y:S04]  /*208a0*/  LDL.LU R249, [R1+0x754] ;  /* 0x0007540001f97983 */ /* 0x000ea80000300800 */
[----:B0-----:R-:W2:Y:S04]  /*208b0*/  LDL.LU R19, [R1+0x728] ;  /* 0x0007280001137983 */ /* 0x001ea80000300800 */
[----:B------:R-:W2:Y:S04]  /*208c0*/  LDL.LU R250, [R1+0x74c] ;  /* 0x00074c0001fa7983 */ /* 0x000ea80000300800 */
[----:B------:R-:W2:Y:S01]  /*208d0*/  LDL.LU R251, [R1+0x720] ;  /* 0x0007200001fb7983 */ /* 0x000ea20000300800 */
[----:B---3--:R-:W-:-:S03]  /*208e0*/  IADD3 R21, P2, R21, UR6, RZ ;  /* 0x0000000615157c10 */ /* 0x008fc6000ff5e0ff */
[----:B------:R-:W3:Y:S04]  /*208f0*/  LDL.LU R252, [R1+0x744] ;  /* 0x0007440001fc7983 */ /* 0x000ee80000300800 */
[----:B------:R0:W-:Y:S04]  /*20900*/  STL [R1+0x748], R21 ;  /* 0x0007481501007387 */ /* 0x0001e80000100800 */
        /* <DEDUP_REMOVED lines=15> */
[----:B0-----:R-:W3:Y:S01]  /*20a00*/  LDL.LU R21, [R1+0x704] ;  /* 0x0007040001157983 */ /* 0x001ee20000300800 */
[----:B----4-:R-:W-:-:S05]  /*20a10*/  IADD3.X R22, R22, UR5, RZ, P3, !PT ;  /* 0x0000000516167c10 */ /* 0x010fca0009ffe4ff */
[----:B------:R0:W-:Y:S04]  /*20a20*/  STL [R1+0x76c], R22 ;  /* 0x00076c1601007387 */ /* 0x0001e80000100800 */
[----:B0-----:R-:W4:Y:S01]  /*20a30*/  LDL.LU R22, [R1+0x6d8] ;  /* 0x0006d80001167983 */ /* 0x001f220000300800 */
[----:B------:R-:W-:Y:S02]  /*20a40*/  IADD3 R20, P3, R20, UR6, RZ ;  /* 0x0000000614147c10 */ /* 0x000fe4000ff7e0ff */
[----:B------:R-:W-:-:S03]  /*20a50*/  IADD3.X R245, R245, UR5, RZ, P4, !PT ;  /* 0x00000005f5f57c10 */ /* 0x000fc6000a7fe4ff */
[----:B------:R0:W-:Y:S01]  /*20a60*/  STL [R1+0x740], R20 ;  /* 0x0007401401007387 */ /* 0x0001e20000100800 */
[----:B------:R-:W-:Y:S02]  /*20a70*/  IADD3 R246, P4, R246, UR6, RZ ;  /* 0x00000006f6f67c10 */ /* 0x000fe4000ff9e0ff */
[----:B------:R-:W-:Y:S01]  /*20a80*/  IADD3.X R247, R247, UR5, RZ, P5, !PT ;  /* 0x00000005f7f77c10 */ /* 0x000fe2000affe4ff */
[----:B0-----:R-:W4:Y:S04]  /*20a90*/  LDL.LU R20, [R1+0x6fc] ;  /* 0x0006fc0001147983 */ /* 0x001f280000300800 */
[----:B------:R-:W-:Y:S04]  /*20aa0*/  STL [R1+0x764], R245 ;  /* 0x000764f501007387 */ /* 0x000fe80000100800 */
[----:B------:R-:W-:Y:S04]  /*20ab0*/  STL [R1+0x738], R246 ;  /* 0x000738f601007387 */ /* 0x000fe80000100800 */
[----:B------:R-:W-:Y:S01]  /*20ac0*/  STL [R1+0x75c], R247 ;  /* 0x00075cf701007387 */ /* 0x000fe20000100800 */
[----:B--2---:R-:W-:-:S02]  /*20ad0*/  IADD3 R248, P5, R248, UR6, RZ ;  /* 0x00000006f8f87c10 */ /* 0x004fc4000ffbe0ff */
[----:B------:R-:W-:Y:S02]  /*20ae0*/  IADD3.X R249, R249, UR5, RZ, P6, !PT ;  /* 0x00000005f9f97c10 */ /* 0x000fe4000b7fe4ff */
[----:B------:R-:W-:Y:S02]  /*20af0*/  IADD3 R19, P6, R19, UR6, RZ ;  /* 0x0000000613137c10 */ /* 0x000fe4000ffde0ff */
[----:B------:R-:W-:-:S03]  /*20b00*/  IADD3.X R250, R250, UR5, RZ, P1, !PT ;  /* 0x00000005fafa7c10 */ /* 0x000fc60008ffe4ff */
[----:B------:R0:W-:Y:S01]  /*20b10*/  STL [R1+0x728], R19 ;  /* 0x0007281301007387 */ /* 0x0001e20000100800 */
[----:B------:R-:W-:-:S03]  /*20b20*/  IADD3 R251, P1, R251, UR6, RZ ;  /* 0x00000006fbfb7c10 */ /* 0x000fc6000ff3e0ff */
[----:B------:R-:W-:Y:S01]  /*20b30*/  STL [R1+0x730], R248 ;  /* 0x000730f801007387 */ /* 0x000fe20000100800 */
[----:B---3--:R-:W-:-:S03]  /*20b40*/  IADD3.X R252, R252, UR5, RZ, P2, !PT ;  /* 0x00000005fcfc7c10 */ /* 0x008fc600097fe4ff */
[----:B0-----:R-:W2:Y:S04]  /*20b50*/  LDL.LU R19, [R1+0x6d0] ;  /* 0x0006d00001137983 */ /* 0x001ea80000300800 */
        /* <DEDUP_REMOVED lines=30> */
[----:B------:R-:W-:Y:S01]  /*20d40*/  STL [R1+0x714], R15 ;  /* 0x0007140f01007387 */ /* 0x000fe20000100800 */
[----:B------:R-:W-:-:S03]  /*20d50*/  IADD3 R18, P3, R18, UR6, RZ ;  /* 0x0000000612127c10 */ /* 0x000fc6000ff7e0ff */
[----:B------:R-:W-:Y:S04]  /*20d60*/  STL [R1+0x6e8], R16 ;  /* 0x0006e81001007387 */ /* 0x000fe80000100800 */
[----:B------:R0:W-:Y:S04]  /*20d70*/  STL [R1+0x704], R21 ;  /* 0x0007041501007387 */ /* 0x0001e80000100800 */
[----:B------:R-:W-:Y:S04]  /*20d80*/  STL [R1+0x70c], R17 ;  /* 0x00070c1101007387 */ /* 0x000fe80000100800 */
[----:B0-----:R-:W3:Y:S04]  /*20d90*/  LDL.LU R21, [R1+0x6f4] ;  /* 0x0006f40001157983 */ /* 0x001ee80000300800 */
[----:B------:R-:W-:Y:S01]  /*20da0*/  STL [R1+0x6e0], R18 ;  /* 0x0006e01201007387 */ /* 0x000fe20000100800 */
[----:B----4-:R-:W-:-:S05]  /*20db0*/  IADD3 R22, P4, R22, UR6, RZ ;  /* 0x0000000616167c10 */ /* 0x010fca000ff9e0ff */
[----:B------:R0:W-:Y:S04]  /*20dc0*/  STL [R1+0x6d8], R22 ;  /* 0x0006d81601007387 */ /* 0x0001e80000100800 */
[----:B0-----:R-:W4:Y:S04]  /*20dd0*/  LDL.LU R22, [R1+0x6c8] ;  /* 0x0006c80001167983 */ /* 0x001f280000300800 */
[----:B------:R-:W4:Y:S01]  /*20de0*/  LDL.LU R245, [R1+0x6ec] ;  /* 0x0006ec0001f57983 */ /* 0x000f220000300800 */
[----:B------:R-:W-:-:S03]  /*20df0*/  IADD3.X R20, R20, UR5, RZ, P5, !PT ;  /* 0x0000000514147c10 */ /* 0x000fc6000affe4ff */
[----:B------:R-:W4:Y:S04]  /*20e00*/  LDL.LU R246, [R1+0x6c0] ;  /* 0x0006c00001f67983 */ /* 0x000f280000300800 */
[----:B------:R-:W4:Y:S04]  /*20e10*/  LDL.LU R247, [R1+0x6e4] ;  /* 0x0006e40001f77983 */ /* 0x000f280000300800 */
[----:B------:R0:W-:Y:S04]  /*20e20*/  STL [R1+0x6fc], R20 ;  /* 0x0006fc1401007387 */ /* 0x0001e80000100800 */
[----:B------:R-:W4:Y:S04]  /*20e30*/  LDL.LU R248, [R1+0x6b8] ;  /* 0x0006b80001f87983 */ /* 0x000f280000300800 */
[----:B------:R-:W4:Y:S04]  /*20e40*/  LDL.LU R249, [R1+0x6dc] ;  /* 0x0006dc0001f97983 */ /* 0x000f280000300800 */
[----:B0-----:R-:W4:Y:S04]  /*20e50*/  LDL.LU R20, [R1+0x6b0] ;  /* 0x0006b00001147983 */ /* 0x001f280000300800 */
[----:B------:R-:W4:Y:S04]  /*20e60*/  LDL.LU R250, [R1+0x6d4] ;  /* 0x0006d40001fa7983 */ /* 0x000f280000300800 */
[----:B------:R-:W4:Y:S04]  /*20e70*/  LDL.LU R251, [R1+0x6a8] ;  /* 0x0006a80001fb7983 */ /* 0x000f280000300800 */
[----:B------:R-:W4:Y:S01]  /*20e80*/  LDL.LU R252, [R1+0x6cc] ;  /* 0x0006cc0001fc7983 */ /* 0x000f220000300800 */
[----:B--2---:R-:W-:-:S05]  /*20e90*/  IADD3 R19, P5, R19, UR6, RZ ;  /* 0x0000000613137c10 */ /* 0x004fca000ffbe0ff */
[----:B------:R0:W-:Y:S04]  /*20ea0*/  STL [R1+0x6d0], R19 ;  /* 0x0006d01301007387 */ /* 0x0001e80000100800 */
[----:B------:R-:W2:Y:S04]  /*20eb0*/  LDL.LU R4, [R1+0x6a0] ;  /* 0x0006a00001047983 */ /* 0x000ea80000300800 */
        /* <DEDUP_REMOVED lines=14> */
[----:B0-----:R-:W2:Y:S01]  /*20fa0*/  LDL.LU R19, [R1+0x68c] ;  /* 0x00068c0001137983 */ /* 0x001ea20000300800 */
[----:B---3--:R-:W-:-:S05]  /*20fb0*/  IADD3.X R21, R21, UR5, RZ, P6, !PT ;  /* 0x0000000515157c10 */ /* 0x008fca000b7fe4ff */
[----:B------:R0:W-:Y:S04]  /*20fc0*/  STL [R1+0x6f4], R21 ;  /* 0x0006f41501007387 */ /* 0x0001e80000100800 */
[----:B0-----:R-:W3:Y:S01]  /*20fd0*/  LDL.LU R21, [R1+0x660] ;  /* 0x0006600001157983 */ /* 0x001ee20000300800 */
[----:B----4-:R-:W-:-:S05]  /*20fe0*/  IADD3 R22, P6, R22, UR6, RZ ;  /* 0x0000000616167c10 */ /* 0x010fca000ffde0ff */
[----:B------:R0:W-:Y:S04]  /*20ff0*/  STL [R1+0x6c8], R22 ;  /* 0x0006c81601007387 */ /* 0x0001e80000100800 */
[----:B0-----:R-:W4:Y:S01]  /*21000*/  LDL.LU R22, [R1+0x684] ;  /* 0x0006840001167983 */ /* 0x001f220000300800 */
[----:B------:R-:W-:Y:S02]  /*21010*/  IADD3.X R245, R245, UR5, RZ, P1, !PT ;  /* 0x00000005f5f57c10 */ /* 0x000fe40008ffe4ff */
[----:B------:R-:W-:Y:S02]  /*21020*/  IADD3 R246, P1, R246, UR6, RZ ;  /* 0x00000006f6f67c10 */ /* 0x000fe4000ff3e0ff */
[----:B------:R-:W-:Y:S01]  /*21030*/  IADD3.X R247, R247, UR5, RZ, P2, !PT ;  /* 0x00000005f7f77c10 */ /* 0x000fe200097fe4ff */
[----:B------:R-:W-:Y:S01]  /*21040*/  STL [R1+0x6ec], R245 ;  /* 0x0006ecf501007387 */ /* 0x000fe20000100800 */
[----:B------:R-:W-:-:S02]  /*21050*/  IADD3 R248, P2, R248, UR6, RZ ;  /* 0x00000006f8f87c10 */ /* 0x000fc4000ff5e0ff */
[----:B------:R-:W-:Y:S01]  /*21060*/  IADD3.X R249, R249, UR5, RZ, P3, !PT ;  /* 0x00000005f9f97c10 */ /* 0x000fe20009ffe4ff */
[----:B------:R-:W-:Y:S01]  /*21070*/  STL [R1+0x6c0], R246 ;  /* 0x0006c0f601007387 */ /* 0x000fe20000100800 */
[----:B------:R-:W-:-:S03]  /*21080*/  IADD3 R20, P3, R20, UR6, RZ ;  /* 0x0000000614147c10 */ /* 0x000fc6000ff7e0ff */
[----:B------:R-:W-:Y:S01]  /*21090*/  STL [R1+0x6e4], R247 ;  /* 0x0006e4f701007387 */ /* 0x000fe20000100800 */
[----:B------:R-:W-:-:S03]  /*210a0*/  IADD3.X R250, R250, UR5, RZ, P4, !PT ;  /* 0x00000005fafa7c10 */ /* 0x000fc6000a7fe4ff */
[----:B------:R0:W-:Y:S01]  /*210b0*/  STL [R1+0x6b0], R20 ;  /* 0x0006b01401007387 */ /* 0x0001e20000100800 */
[----:B------:R-:W-:-:S03]  /*210c0*/  IADD3 R251, P4, R251, UR6, RZ ;  /* 0x00000006fbfb7c10 */ /* 0x000fc6000ff9e0ff */
[----:B------:R-:W-:Y:S01]  /*210d0*/  STL [R1+0x6b8], R248 ;  /* 0x0006b8f801007387 */ /* 0x000fe20000100800 */
[----:B------:R-:W-:-:S03]  /*210e0*/  IADD3.X R252, R252, UR5, RZ, P5, !PT ;  /* 0x00000005fcfc7c10 */ /* 0x000fc6000affe4ff */
[----:B0-----:R-:W4:Y:S04]  /*210f0*/  LDL.LU R20, [R1+0x658] ;  /* 0x0006580001147983 */ /* 0x001f280000300800 */
[----:B------:R-:W-:Y:S04]  /*21100*/  STL [R1+0x6dc], R249 ;  /* 0x0006dcf901007387 */ /* 0x000fe80000100800 */
[----:B------:R-:W-:Y:S04]  /*21110*/  STL [R1+0x6d4], R250 ;  /* 0x0006d4fa01007387 */ /* 0x000fe80000100800 */
[----:B------:R-:W-:Y:S04]  /*21120*/  STL [R1+0x6a8], R251 ;  /* 0x0006a8fb01007387 */ /* 0x000fe80000100800 */
[----:B------:R-:W-:Y:S01]  /*21130*/  STL [R1+0x6cc], R252 ;  /* 0x0006ccfc01007387 */ /* 0x000fe20000100800 */
[----:B--2---:R-:W-:-:S02]  /*21140*/  IADD3 R4, P5, R4, UR6, RZ ;  /* 0x0000000604047c10 */ /* 0x004fc4000ffbe0ff */
        /* <DEDUP_REMOVED lines=26> */
[----:B------:R-:W-:Y:S02]  /*212f0*/  IADD3 R18, P6, R18, UR6, RZ ;  /* 0x0000000612127c10 */ /* 0x000fe4000ffde0ff */
[----:B------:R-:W-:-:S05]  /*21300*/  IADD3.X R19, R19, UR5, RZ, P1, !PT ;  /* 0x0000000513137c10 */ /* 0x000fca0008ffe4ff */
[----:B------:R0:W-:Y:S04]  /*21310*/  STL [R1+0x68c], R19 ;  /* 0x00068c1301007387 */ /* 0x0001e80000100800 */
[----:B------:R-:W-:Y:S04]  /*21320*/  STL [R1+0x694], R17 ;  /* 0x0006941101007387 */ /* 0x000fe80000100800 */
[----:B0-----:R-:W2:Y:S04]  /*21330*/  LDL.LU R19, [R1+0x67c] ;  /* 0x00067c0001137983 */ /* 0x001ea80000300800 */
[----:B------:R-:W-:Y:S01]  /*21340*/  STL [R1+0x668], R18 ;  /* 0x0006681201007387 */ /* 0x000fe20000100800 */
[----:B---3--:R-:W-:-:S05]  /*21350*/  IADD3 R21, P1, R21, UR6, RZ ;  /* 0x0000000615157c10 */ /* 0x008fca000ff3e0ff */
[----:B------:R0:W-:Y:S04]  /*21360*/  STL [R1+0x660], R21 ;  /* 0x0006601501007387 */ /* 0x0001e80000100800 */
[----:B0-----:R-:W3:Y:S04]  /*21370*/  LDL.LU R21, [R1+0x650] ;  /* 0x0006500001157983 */ /* 0x001ee80000300800 */
[----:B------:R-:W3:Y:S04]  /*21380*/  LDL.LU R245, [R1+0x674] ;  /* 0x0006740001f57983 */ /* 0x000ee80000300800 */
[----:B------:R-:W3:Y:S01]  /*21390*/  LDL.LU R246, [R1+0x648] ;  /* 0x0006480001f67983 */ /* 0x000ee20000300800 */
[----:B----4-:R-:W-:-:S03]  /*213a0*/  IADD3.X R22, R22, UR5, RZ, P2, !PT ;  /* 0x0000000516167c10 */ /* 0x010fc600097fe4ff */
[----:B------:R-:W4:Y:S04]  /*213b0*/  LDL.LU R247, [R1+0x66c] ;  /* 0x00066c0001f77983 */ /* 0x000f280000300800 */
[----:B------:R0:W-:Y:S04]  /*213c0*/  STL [R1+0x684], R22 ;  /* 0x0006841601007387 */ /* 0x0001e80000100800 */
[----:B------:R-:W4:Y:S04]  /*213d0*/  LDL.LU R248, [R1+0x640] ;  /* 0x0006400001f87983 */ /* 0x000f280000300800 */
[----:B------:R-:W4:Y:S04]  /*213e0*/  LDL.LU R249, [R1+0x664] ;  /* 0x0006640001f97983 */ /* 0x000f280000300800 */
[----:B0-----:R-:W4:Y:S04]  /*213f0*/  LDL.LU R22, [R1+0x638] ;  /* 0x0006380001167983 */ /* 0x001f280000300800 */
[----:B------:R-:W4:Y:S04]  /*21400*/  LDL.LU R250, [R1+0x65c] ;  /* 0x00065c0001fa7983 */ /* 0x000f280000300800 */
[----:B------:R-:W4:Y:S01]  /*21410*/  LDL.LU R251, [R1+0x630] ;  /* 0x0006300001fb7983 */ /* 0x000f220000300800 */
[----:B------:R-:W-:-:S03]  /*21420*/  IADD3 R20, P2, R20, UR6, RZ ;  /* 0x0000000614147c10 */ /* 0x000fc6000ff5e0ff */
        /* <DEDUP_REMOVED lines=22> */
[----:B------:R-:W-:-:S03]  /*21590*/  IADD3.X R245, R245, UR5, RZ, P4, !PT ;  /* 0x00000005f5f57c10 */ /* 0x000fc6000a7fe4ff */
[----:B------:R0:W-:Y:S01]  /*215a0*/  STL [R1+0x650], R21 ;  /* 0x0006501501007387 */ /* 0x0001e20000100800 */
[----:B------:R-:W-:Y:S02]  /*215b0*/  IADD3 R246, P4, R246, UR6, RZ ;  /* 0x00000006f6f67c10 */ /* 0x000fe4000ff9e0ff */
[----:B----4-:R-:W-:Y:S01]  /*215c0*/  IADD3.X R247, R247, UR5, RZ, P5, !PT ;  /* 0x00000005f7f77c10 */ /* 0x010fe2000affe4ff */
        /* <DEDUP_REMOVED lines=52> */
[----:B0-----:R-:W2:Y:S04]  /*21910*/  LDL.LU R19, [R1+0x5d8] ;  /* 0x0005d80001137983 */ /* 0x001ea80000300800 */
[----:B------:R-:W2:Y:S04]  /*21920*/  LDL.LU R245, [R1+0x5fc] ;  /* 0x0005fc0001f57983 */ /* 0x000ea80000300800 */
[----:B------:R-:W2:Y:S04]  /*21930*/  LDL.LU R246, [R1+0x5d0] ;  /* 0x0005d00001f67983 */ /* 0x000ea80000300800 */
[----:B------:R-:W2:Y:S01]  /*21940*/  LDL.LU R247, [R1+0x5f4] ;  /* 0x0005f40001f77983 */ /* 0x000ea20000300800 */
[----:B---3--:R-:W-:-:S05]  /*21950*/  IADD3.X R21, R21, UR5, RZ, P5, !PT ;  /* 0x0000000515157c10 */ /* 0x008fca000affe4ff */
[----:B------:R0:W-:Y:S04]  /*21960*/  STL [R1+0x60c], R21 ;  /* 0x00060c1501007387 */ /* 0x0001e80000100800 */
[----:B------:R-:W3:Y:S04]  /*21970*/  LDL.LU R248, [R1+0xddc] ;  /* 0x000ddc0001f87983 */ /* 0x000ee80000300800 */
[----:B------:R-:W3:Y:S04]  /*21980*/  LDL.LU R249, [R1+0x5ec] ;  /* 0x0005ec0001f97983 */ /* 0x000ee80000300800 */
[----:B0-----:R-:W3:Y:S04]  /*21990*/  LDL.LU R21, [R1+0xdd8] ;  /* 0x000dd80001157983 */ /* 0x001ee80000300800 */
[----:B------:R-:W3:Y:S04]  /*219a0*/  LDL.LU R250, [R1+0x5e4] ;  /* 0x0005e40001fa7983 */ /* 0x000ee80000300800 */
[----:B------:R-:W3:Y:S01]  /*219b0*/  LDL.LU R251, [R1+0xdd4] ;  /* 0x000dd40001fb7983 */ /* 0x000ee20000300800 */
[----:B----4-:R-:W-:-:S03]  /*219c0*/  IADD3 R22, P5, R22, UR6, RZ ;  /* 0x0000000616167c10 */ /* 0x010fc6000ffbe0ff */
        /* <DEDUP_REMOVED lines=22> */
[----:B------:R-:W-:-:S03]  /*21b30*/  IADD3.X R245, R245, UR5, RZ, P1, !PT ;  /* 0x00000005f5f57c10 */ /* 0x000fc60008ffe4ff */
[----:B------:R0:W-:Y:S01]  /*21b40*/  STL [R1+0x5d8], R19 ;  /* 0x0005d81301007387 */ /* 0x0001e20000100800 */
[----:B------:R-:W-:Y:S02]  /*21b50*/  IADD3 R246, P1, R246, UR6, RZ ;  /* 0x00000006f6f67c10 */ /* 0x000fe4000ff3e0ff */
[----:B------:R-:W-:Y:S01]  /*21b60*/  IADD3.X R247, R247, UR5, RZ, P2, !PT ;  /* 0x00000005f7f77c10 */ /* 0x000fe200097fe4ff */
[----:B0-----:R-:W2:Y:S04]  /*21b70*/  LDL.LU R19, [R1+0xdb0] ;  /* 0x000db00001137983 */ /* 0x001ea80000300800 */
[----:B------:R-:W-:Y:S01]  /*21b80*/  STL [R1+0x5fc], R245 ;  /* 0x0005fcf501007387 */ /* 0x000fe20000100800 */
[----:B---3--:R-:W-:Y:S02]  /*21b90*/  IADD3 R248, P2, R248, UR6, RZ ;  /* 0x00000006f8f87c10 */ /* 0x008fe4000ff5e0ff */
        /* <DEDUP_REMOVED lines=8> */
[----:B----4-:R-:W-:-:S03]  /*21c20*/  IADD3.X R252, R252, UR5, RZ, P5, !PT ;  /* 0x00000005fcfc7c10 */ /* 0x010fc6000affe4ff */
        /* <DEDUP_REMOVED lines=36> */
[----:B------:R-:W-:-:S05]  /*21e70*/  IADD3 R18, P6, R18, UR6, RZ ;  /* 0x0000000612127c10 */ /* 0x000fca000ffde0ff */
[----:B------:R-:W-:Y:S01]  /*21e80*/  STL [R1+0xd94], R18 ;  /* 0x000d941201007387 */ /* 0x000fe20000100800 */
[----:B------:R-:W-:-:S05]  /*21e90*/  IADD3 R20, P1, R20, UR6, RZ ;  /* 0x0000000614147c10 */ /* 0x000fca000ff3e0ff */
        /* <DEDUP_REMOVED lines=9> */
[----:B------:R-:W2:Y:S04]  /*21f30*/  LDL.LU R250, [R1+0xd64] ;  /* 0x000d640001fa7983 */ /* 0x000ea80000300800 */
[----:B------:R-:W2:Y:S04]  /*21f40*/  LDL.LU R251, [R1+0xd88] ;  /* 0x000d880001fb7983 */ /* 0x000ea80000300800 */
[----:B------:R-:W2:Y:S04]  /*21f50*/  LDL.LU R252, [R1+0xd5c] ;  /* 0x000d5c0001fc7983 */ /* 0x000ea80000300800 */
[----:B------:R-:W2:Y:S01]  /*21f60*/  LDL.LU R4, [R1+0xd80] ;  /* 0x000d800001047983 */ /* 0x000ea20000300800 */
[----:B---3--:R-:W-:-:S05]  /*21f70*/  IADD3 R21, P2, R21, UR6, RZ ;  /* 0x0000000615157c10 */ /* 0x008fca000ff5e0ff */
        /* <DEDUP_REMOVED lines=15> */
[----:B0-----:R-:W3:Y:S04]  /*22070*/  LDL.LU R19, [R1+0xd1c] ;  /* 0x000d1c0001137983 */ /* 0x001ee80000300800 */
[----:B-1----:R-:W3:Y:S01]  /*22080*/  LDL.LU R21, [R1+0xd40] ;  /* 0x000d400001157983 */ /* 0x002ee20000300800 */
        /* <DEDUP_REMOVED lines=24> */
[----:B---3--:R-:W-:Y:S02]  /*22210*/  IADD3 R5, P2, R5, UR6, RZ ;  /* 0x0000000605057c10 */ /* 0x008fe4000ff5e0ff */
        /* <DEDUP_REMOVED lines=32> */
[----:B----4-:R-:W-:-:S05]  /*22420*/  IADD3 R22, P4, R22, UR6, RZ ;  /* 0x0000000616167c10 */ /* 0x010fca000ff9e0ff */
[----:B------:R0:W-:Y:S04]  /*22430*/  STL [R1+0xd14], R22 ;  /* 0x000d141601007387 */ /* 0x0001e80000100800 */
[----:B0-----:R-:W3:Y:S04]  /*22440*/  LDL.LU R22, [R1+0xd30] ;  /* 0x000d300001167983 */ /* 0x001ee80000300800 */
[----:B------:R-:W4:Y:S04]  /*22450*/  LDL.LU R244, [R1+0xd04] ;  /* 0x000d040001f47983 */ /* 0x000f280000300800 */
[----:B------:R-:W4:Y:S01]  /*22460*/  LDL.LU R245, [R1+0xd28] ;  /* 0x000d280001f57983 */ /* 0x000f220000300800 */
[----:B------:R-:W-:-:S03]  /*22470*/  IADD3.X R20, R20, UR5, RZ, P5, !PT ;  /* 0x0000000514147c10 */ /* 0x000fc6000affe4ff */
        /* <DEDUP_REMOVED lines=25> */
[----:B--2---:R-:W-:-:S05]  /*22610*/  IADD3 R21, P5, R21, UR6, RZ ;  /* 0x0000000615157c10 */ /* 0x004fca000ffbe0ff */
[----:B------:R0:W-:Y:S04]  /*22620*/  STL [R1+0xd0c], R21 ;  /* 0x000d0c1501007387 */ /* 0x0001e80000100800 */
[----:B0-----:R-:W2:Y:S01]  /*22630*/  LDL.LU R21, [R1+0xcc0] ;  /* 0x000cc00001157983 */ /* 0x001ea20000300800 */
[----:B---3--:R-:W-:-:S05]  /*22640*/  IADD3.X R22, R22, UR5, RZ, P6, !PT ;  /* 0x0000000516167c10 */ /* 0x008fca000b7fe4ff */
[----:B------:R0:W-:Y:S04]  /*22650*/  STL [R1+0xd30], R22 ;  /* 0x000d301601007387 */ /* 0x0001e80000100800 */
[----:B0-----:R-:W3:Y:S01]  /*22660*/  LDL.LU R22, [R1+0xcb8] ;  /* 0x000cb80001167983 */ /* 0x001ee20000300800 */
[----:B----4-:R-:W-:Y:S02]  /*22670*/  IADD3 R244, P6, R244, UR6, RZ ;  /* 0x00000006f4f47c10 */ /* 0x010fe4000ffde0ff */
[----:B------:R-:W-:Y:S02]  /*22680*/  IADD3.X R245, R245, UR5, RZ, P1, !PT ;  /* 0x00000005f5f57c10 */ /* 0x000fe40008ffe4ff */
        /* <DEDUP_REMOVED lines=44> */
[----:B------:R-:W-:Y:S02]  /*22950*/  IADD3.X R20, R20, UR5, RZ, P1, !PT ;  /* 0x0000000514147c10 */ /* 0x000fe40008ffe4ff */
[----:B------:R-:W-:Y:S01]  /*22960*/  IADD3 R24, P1, R24, UR6, RZ ;  /* 0x0000000618187c10 */ /* 0x000fe2000ff3e0ff */
[----:B------:R-:W-:Y:S04]  /*22970*/  STL [R1+0xcd8], R16 ;  /* 0x000cd81001007387 */ /* 0x000fe80000100800 */
[----:B------:R-:W-:Y:S04]  /*22980*/  STL [R1+0xcac], R17 ;  /* 0x000cac1101007387 */ /* 0x000fe80000100800 */
[----:B------:R-:W-:Y:S04]  /*22990*/  STL [R1+0xcd0], R18 ;  /* 0x000cd01201007387 */ /* 0x000fe80000100800 */
[----:B------:R0:W-:Y:S04]  /*229a0*/  STL [R1+0xc9c], R24 ;  /* 0x000c9c1801007387 */ /* 0x0001e80000100800 */
[----:B------:R-:W-:Y:S04]  /*229b0*/  STL [R1+0xca4], R19 ;  /* 0x000ca41301007387 */ /* 0x000fe80000100800 */
[----:B0-----:R-:W4:Y:S04]  /*229c0*/  LDL.LU R24, [R1+0xf58] ;  /* 0x000f580001187983 */ /* 0x001f280000300800 */
[----:B------:R-:W-:Y:S01]  /*229d0*/  STL [R1+0xcc8], R20 ;  /* 0x000cc81401007387 */ /* 0x000fe20000100800 */
[----:B--2---:R-:W-:-:S02]  /*229e0*/  IADD3.X R21, R21, UR5, RZ, P2, !PT ;  /* 0x0000000515157c10 */ /* 0x004fc400097fe4ff */
[----:B------:R-:W-:-:S05]  /*229f0*/  IADD3 R26, P2, R26, UR6, RZ ;  /* 0x000000061a1a7c10 */ /* 0x000fca000ff5e0ff */
[----:B------:R0:W-:Y:S04]  /*22a00*/  STL [R1+0xc94], R26 ;  /* 0x000c941a01007387 */ /* 0x0001e80000100800 */
[----:B0-----:R-:W2:Y:S04]  /*22a10*/  LDL.LU R26, [R1+0xf54] ;  /* 0x000f5400011a7983 */ /* 0x001ea80000300800 */
[----:B------:R-:W-:Y:S01]  /*22a20*/  STL [R1+0xcc0], R21 ;  /* 0x000cc01501007387 */ /* 0x000fe20000100800 */
[----:B---3--:R-:W-:Y:S02]  /*22a30*/  IADD3.X R22, R22, UR5, RZ, P3, !PT ;  /* 0x0000000516167c10 */ /* 0x008fe40009ffe4ff */
[----:B------:R-:W-:-:S05]  /*22a40*/  IADD3 R28, P3, R28, UR6, RZ ;  /* 0x000000061c1c7c10 */ /* 0x000fca000ff7e0ff */
[----:B------:R0:W-:Y:S04]  /*22a50*/  STL [R1+0xc8c], R28 ;  /* 0x000c8c1c01007387 */ /* 0x0001e80000100800 */
[----:B0-----:R-:W3:Y:S04]  /*22a60*/  LDL.LU R28, [R1+0xf50] ;  /* 0x000f5000011c7983 */ /* 0x001ee80000300800 */
[----:B------:R-:W-:Y:S01]  /*22a70*/  STL [R1+0xcb8], R22 ;  /* 0x000cb81601007387 */ /* 0x000fe20000100800 */
[----:B------:R-:W-:Y:S02]  /*22a80*/  IADD3.X R30, R30, UR5, RZ, P1, !PT ;  /* 0x000000051e1e7c10 */ /* 0x000fe40008ffe4ff */
[----:B------:R-:W-:-:S02]  /*22a90*/  IADD3 R31, P1, R31, UR6, RZ ;  /* 0x000000061f1f7c10 */ /* 0x000fc4000ff3e0ff */
[----:B------:R-:W-:Y:S02]  /*22aa0*/  IADD3.X R32, R32, UR5, RZ, P2, !PT ;  /* 0x0000000520207c10 */ /* 0x000fe400097fe4ff */
[----:B------:R-:W-:Y:S02]  /*22ab0*/  IADD3 R33, P2, R33, UR6, RZ ;  /* 0x0000000621217c10 */ /* 0x000fe4000ff5e0ff */
[----:B------:R-:W-:Y:S02]  /*22ac0*/  IADD3.X R34, R34, UR5, RZ, P3, !PT ;  /* 0x0000000522227c10 */ /* 0x000fe40009ffe4ff */
[----:B------:R-:W-:Y:S02]  /*22ad0*/  IADD3 R35, P3, R35, UR6, RZ ;  /* 0x0000000623237c10 */ /* 0x000fe4000ff7e0ff */
        /* <DEDUP_REMOVED lines=10> */
[----:B----4-:R-:W-:Y:S02]  /*22b80*/  IADD3.X R24, R24, UR5, RZ, P4, !PT ;  /* 0x0000000518187c10 */ /* 0x010fe4000a7fe4ff */
[----:B------:R-:W-:-:S03]  /*22b90*/  IADD3 R25, P4, R25, UR6, RZ ;  /* 0x0000000619197c10 */ /* 0x000fc6000ff9e0ff */
[----:B------:R0:W-:Y:S04]  /*22ba0*/  STL [R1+0xcb0], R24 ;  /* 0x000cb01801007387 */ /* 0x0001e80000100800 */
[----:B0-----:R-:W4:Y:S04]  /*22bb0*/  LDL.LU R24, [R1+0xf4c] ;  /* 0x000f4c0001187983 */ /* 0x001f280000300800 */
[----:B------:R0:W-:Y:S04]  /*22bc0*/  STL [R1+0xc84], R25 ;  /* 0x000c841901007387 */ /* 0x0001e80000100800 */
[----:B0-----:R-:W4:Y:S01]  /*22bd0*/  LDL.LU R25, [R1+0xf48] ;  /* 0x000f480001197983 */ /* 0x001f220000300800 */
[----:B------:R-:W-:-:S02]  /*22be0*/  IADD3.X R36, R36, UR5, RZ, P4, !PT ;  /* 0x0000000524247c10 */ /* 0x000fc4000a7fe4ff */
[----:B------:R-:W-:-:S04]  /*22bf0*/  IADD3 R37, P4, R37, UR6, RZ ;  /* 0x0000000625257c10 */ /* 0x000fc8000ff9e0ff */
        /* <DEDUP_REMOVED lines=15> */
[----:B--2---:R-:W-:Y:S02]  /*22cf0*/  IADD3.X R26, R26, UR5, RZ, P5, !PT ;  /* 0x000000051a1a7c10 */ /* 0x004fe4000affe4ff */
[----:B------:R-:W-:-:S03]  /*22d00*/  IADD3 R27, P5, R27, UR6, RZ ;  /* 0x000000061b1b7c10 */ /* 0x000fc6000ffbe0ff */
[----:B------:R0:W-:Y:S04]  /*22d10*/  STL [R1+0xca8], R26 ;  /* 0x000ca81a01007387 */ /* 0x0001e80000100800 */
[----:B0-----:R-:W4:Y:S04]  /*22d20*/  LDL.LU R26, [R1+0xf44] ;  /* 0x000f4400011a7983 */ /* 0x001f280000300800 */
[----:B------:R0:W-:Y:S04]  /*22d30*/  STL [R1+0xc7c], R27 ;  /* 0x000c7c1b01007387 */ /* 0x0001e80000100800 */
[----:B0-----:R-:W4:Y:S01]  /*22d40*/  LDL.LU R27, [R1+0xf40] ;  /* 0x000f4000011b7983 */ /* 0x001f220000300800 */
[----:B---3--:R-:W-:-:S02]  /*22d50*/  IADD3.X R28, R28, UR5, RZ, P6, !PT ;  /* 0x000000051c1c7c10 */ /* 0x008fc4000b7fe4ff */
[----:B------:R-:W-:-:S03]  /*22d60*/  IADD3 R29, P6, R29, UR6, RZ ;  /* 0x000000061d1d7c10 */ /* 0x000fc6000ffde0ff */
[----:B------:R0:W-:Y:S04]  /*22d70*/  STL [R1+0xca0], R28 ;  /* 0x000ca01c01007387 */ /* 0x0001e80000100800 */
[----:B0-----:R-:W4:Y:S04]  /*22d80*/  LDL.LU R28, [R1+0xf3c] ;  /* 0x000f3c00011c7983 */ /* 0x001f280000300800 */
[----:B------:R0:W-:Y:S04]  /*22d90*/  STL [R1+0xc74], R29 ;  /* 0x000c741d01007387 */ /* 0x0001e80000100800 */
[----:B0-----:R-:W4:Y:S04]  /*22da0*/  LDL.LU R29, [R1+0xf38] ;  /* 0x000f3800011d7983 */ /* 0x001f280000300800 */
[----:B------:R0:W-:Y:S04]  /*22db0*/  STL [R1+0xc98], R30 ;  /* 0x000c981e01007387 */ /* 0x0001e80000100800 */
[----:B0-----:R-:W4:Y:S04]  /*22dc0*/  LDL.LU R30, [R1+0xf34] ;  /* 0x000f3400011e7983 */ /* 0x001f280000300800 */
[----:B------:R0:W-:Y:S01]  /*22dd0*/  STL [R1+0xc6c], R31 ;  /* 0x000c6c1f01007387 */ /* 0x0001e20000100800 */
[----:B------:R-:W-:-:S03]  /*22de0*/  IADD3.X R38, R38, UR5, RZ, P5, !PT ;  /* 0x0000000526267c10 */ /* 0x000fc6000affe4ff */
[----:B0-----:R-:W4:Y:S04]  /*22df0*/  LDL.LU R31, [R1+0xf30] ;  /* 0x000f3000011f7983 */ /* 0x001f280000300800 */
[----:B------:R0:W-:Y:S01]  /*22e00*/  STL [R1+0xc90], R32 ;  /* 0x000c902001007387 */ /* 0x0001e20000100800 */
[----:B------:R-:W-:-:S03]  /*22e10*/  IADD3 R39, P5, R39, UR6, RZ ;  /* 0x0000000627277c10 */ /* 0x000fc6000ffbe0ff */
[----:B0-----:R-:W4:Y:S04]  /*22e20*/  LDL.LU R32, [R1+0xf2c] ;  /* 0x000f2c0001207983 */ /* 0x001f280000300800 */
[----:B------:R0:W-:Y:S01]  /*22e30*/  STL [R1+0xc64], R33 ;  /* 0x000c642101007387 */ /* 0x0001e20000100800 */
[----:B------:R-:W-:-:S03]  /*22e40*/  IADD3.X R40, R40, UR5, RZ, P6, !PT ;  /* 0x0000000528287c10 */ /* 0x000fc6000b7fe4ff */
[----:B0-----:R-:W4:Y:S04]  /*22e50*/  LDL.LU R33, [R1+0xf28] ;  /* 0x000f280001217983 */ /* 0x001f280000300800 */
[----:B------:R0:W-:Y:S01]  /*22e60*/  STL [R1+0xc88], R34 ;  /* 0x000c882201007387 */ /* 0x0001e20000100800 */
[----:B------:R-:W-:-:S03]  /*22e70*/  IADD3 R41, P6, R41, UR6, RZ ;  /* 0x0000000629297c10 */ /* 0x000fc6000ffde0ff */
        /* <DEDUP_REMOVED lines=87> */
[----:B------:R0:W-:Y:S01]  /*233f0*/  STL [R1+0xbf0], R72 ;  /* 0x000bf04801007387 */ /* 0x0001e20000100800 */
[----:B------:R-:W-:-:S03]  /*23400*/  IADD3 R79, P1, R79, UR6, RZ ;  /* 0x000000064f4f7c10 */ /* 0x000fc6000ff3e0ff */
        /* <DEDUP_REMOVED lines=12> */
[----:B------:R-:W2:Y:S04]  /*234d0*/  LDL.LU R19, [R1+0xbb0] ;  /* 0x000bb00001137983 */ /* 0x000ea80000300800 */
        /* <DEDUP_REMOVED lines=9> */
[----:B------:R-:W3:Y:S04]  /*23570*/  LDL.LU R17, [R1+0xb84] ;  /* 0x000b840001117983 */ /* 0x000ee80000300800 */
[----:B------:R-:W4:Y:S04]  /*23580*/  LDL.LU R22, [R1+0xba8] ;  /* 0x000ba80001167983 */ /* 0x000f280000300800 */
        /* <DEDUP_REMOVED lines=35> */
[----:B--2---:R-:W-:-:S05]  /*237c0*/  IADD3.X R19, R19, UR5, RZ, P6, !PT ;  /* 0x0000000513137c10 */ /* 0x004fca000b7fe4ff */
[----:B------:R0:W-:Y:S04]  /*237d0*/  STL [R1+0xbb0], R19 ;  /* 0x000bb01301007387 */ /* 0x0001e80000100800 */
[----:B0-----:R-:W2:Y:S04]  /*237e0*/  LDL.LU R19, [R1+0xb60] ;  /* 0x000b600001137983 */ /* 0x001ea80000300800 */
[----:B------:R-:W2:Y:S04]  /*237f0*/  LDL.LU R11, [R1+0xb34] ;  /* 0x000b3400010b7983 */ /* 0x000ea80000300800 */
[----:B------:R-:W2:Y:S01]  /*23800*/  LDL.LU R12, [R1+0xb58] ;  /* 0x000b5800010c7983 */ /* 0x000ea20000300800 */
[----:B---3--:R-:W-:-:S02]  /*23810*/  IADD3 R17, P6, R17, UR6, RZ ;  /* 0x0000000611117c10 */ /* 0x008fc4000ffde0ff */
[----:B----4-:R-:W-:-:S03]  /*23820*/  IADD3.X R22, R22, UR5, RZ, P1, !PT ;  /* 0x0000000516167c10 */ /* 0x010fc60008ffe4ff */
[----:B------:R0:W-:Y:S04]  /*23830*/  STL [R1+0xb84], R17 ;  /* 0x000b841101007387 */ /* 0x0001e80000100800 */
[----:B------:R-:W3:Y:S04]  /*23840*/  LDL.LU R13, [R1+0xb2c] ;  /* 0x000b2c00010d7983 */ /* 0x000ee80000300800 */
[----:B------:R1:W-:Y:S04]  /*23850*/  STL [R1+0xba8], R22 ;  /* 0x000ba81601007387 */ /* 0x0003e80000100800 */
[----:B------:R-:W4:Y:S04]  /*23860*/  LDL.LU R14, [R1+0xb50] ;  /* 0x000b5000010e7983 */ /* 0x000f280000300800 */
[----:B------:R-:W4:Y:S04]  /*23870*/  LDL.LU R15, [R1+0xb24] ;  /* 0x000b2400010f7983 */ /* 0x000f280000300800 */
[----:B------:R-:W4:Y:S04]  /*23880*/  LDL.LU R16, [R1+0xb48] ;  /* 0x000b480001107983 */ /* 0x000f280000300800 */
[----:B0-----:R-:W4:Y:S04]  /*23890*/  LDL.LU R17, [R1+0xb1c] ;  /* 0x000b1c0001117983 */ /* 0x001f280000300800 */
[----:B-1----:R-:W4:Y:S01]  /*238a0*/  LDL.LU R22, [R1+0xb40] ;  /* 0x000b400001167983 */ /* 0x002f220000300800 */
[----:B------:R-:W-:-:S02]  /*238b0*/  IADD3 R246, P1, R246, UR6, RZ ;  /* 0x00000006f6f67c10 */ /* 0x000fc4000ff3e0ff */
[----:B------:R-:W-:-:S05]  /*238c0*/  IADD3.X R20, R20, UR5, RZ, P2, !PT ;  /* 0x0000000514147c10 */ /* 0x000fca00097fe4ff */
[----:B------:R0:W-:Y:S01]  /*238d0*/  STL [R1+0xba0], R20 ;  /* 0x000ba01401007387 */ /* 0x0001e20000100800 */
[----:B------:R-:W-:-:S03]  /*238e0*/  IADD3 R247, P2, R247, UR6, RZ ;  /* 0x00000006f7f77c10 */ /* 0x000fc6000ff5e0ff */
[----:B------:R-:W-:Y:S01]  /*238f0*/  STL [R1+0xb7c], R246 ;  /* 0x000b7cf601007387 */ /* 0x000fe20000100800 */
[----:B------:R-:W-:Y:S02]  /*23900*/  IADD3.X R248, R248, UR5, RZ, P3, !PT ;  /* 0x00000005f8f87c10 */ /* 0x000fe40009ffe4ff */
[----:B------:R-:W-:Y:S01]  /*23910*/  IADD3 R249, P3, R249, UR6, RZ ;  /* 0x00000006f9f97c10 */ /* 0x000fe2000ff7e0ff */
[----:B0-----:R-:W4:Y:S01]  /*23920*/  LDL.LU R20, [R1+0xb14] ;  /* 0x000b140001147983 */ /* 0x001f220000300800 */
        /* <DEDUP_REMOVED lines=21> */
[----:B------:R-:W-:Y:S02]  /*23a80*/  IADD3 R9, P2, R9, UR6, RZ ;  /* 0x0000000609097c10 */ /* 0x000fe4000ff5e0ff */
[----:B------:R-:W-:Y:S02]  /*23a90*/  IADD3.X R10, R10, UR5, RZ, P3, !PT ;  /* 0x000000050a0a7c10 */ /* 0x000fe40009ffe4ff */
[----:B------:R-:W-:Y:S01]  /*23aa0*/  IADD3 R18, P3, R18, UR6, RZ ;  /* 0x0000000612127c10 */ /* 0x000fe2000ff7e0ff */
[----:B------:R-:W-:Y:S04]  /*23ab0*/  STL [R1+0xb4c], R8 ;  /* 0x000b4c0801007387 */ /* 0x000fe80000100800 */
[----:B------:R-:W-:Y:S04]  /*23ac0*/  STL [R1+0xb44], R9 ;  /* 0x000b440901007387 */ /* 0x000fe80000100800 */
[----:B------:R0:W-:Y:S04]  /*23ad0*/  STL [R1+0xb3c], R18 ;  /* 0x000b3c1201007387 */ /* 0x0001e80000100800 */
[----:B------:R-:W-:Y:S04]  /*23ae0*/  STL [R1+0xb68], R10 ;  /* 0x000b680a01007387 */ /* 0x000fe80000100800 */
[----:B0-----:R-:W4:Y:S01]  /*23af0*/  LDL.LU R18, [R1+0xb0c] ;  /* 0x000b0c0001127983 */ /* 0x001f220000300800 */
[----:B--2---:R-:W-:-:S02]  /*23b00*/  IADD3.X R19, R19, UR5, RZ, P4, !PT ;  /* 0x0000000513137c10 */ /* 0x004fc4000a7fe4ff */
[----:B------:R-:W-:-:S03]  /*23b10*/  IADD3 R11, P4, R11, UR6, RZ ;  /* 0x000000060b0b7c10 */ /* 0x000fc6000ff9e0ff */
[----:B------:R0:W-:Y:S01]  /*23b20*/  STL [R1+0xb60], R19 ;  /* 0x000b601301007387 */ /* 0x0001e20000100800 */
[----:B------:R-:W-:-:S03]  /*23b30*/  IADD3.X R12, R12, UR5, RZ, P5, !PT ;  /* 0x000000050c0c7c10 */ /* 0x000fc6000affe4ff */
[----:B0-----:R-:W2:Y:S04]  /*23b40*/  LDL.LU R19, [R1+0xb30] ;  /* 0x000b300001137983 */ /* 0x001ea80000300800 */
[----:B------:R-:W-:Y:S04]  /*23b50*/  STL [R1+0xb34], R11 ;  /* 0x000b340b01007387 */ /* 0x000fe80000100800 */
[----:B------:R-:W-:Y:S01]  /*23b60*/  STL [R1+0xb58], R12 ;  /* 0x000b580c01007387 */ /* 0x000fe20000100800 */
[----:B---3--:R-:W-:Y:S02]  /*23b70*/  IADD3 R13, P5, R13, UR6, RZ ;  /* 0x000000060d0d7c10 */ /* 0x008fe4000ffbe0ff */
[----:B----4-:R-:W-:-:S03]  /*23b80*/  IADD3.X R14, R14, UR5, RZ, P6, !PT ;  /* 0x000000050e0e7c10 */ /* 0x010fc6000b7fe4ff */
[----:B------:R-:W-:Y:S01]  /*23b90*/  STL [R1+0xb2c], R13 ;  /* 0x000b2c0d01007387 */ /* 0x000fe20000100800 */
[----:B------:R-:W-:-:S03]  /*23ba0*/  IADD3 R15, P6, R15, UR6, RZ ;  /* 0x000000060f0f7c10 */ /* 0x000fc6000ffde0ff */
[----:B------:R-:W-:Y:S01]  /*23bb0*/  STL [R1+0xb50], R14 ;  /* 0x000b500e01007387 */ /* 0x000fe20000100800 */
[----:B------:R-:W-:-:S03]  /*23bc0*/  IADD3.X R16, R16, UR5, RZ, P1, !PT ;  /* 0x0000000510107c10 */ /* 0x000fc60008ffe4ff */
[----:B------:R-:W-:Y:S01]  /*23bd0*/  STL [R1+0xb24], R15 ;  /* 0x000b240f01007387 */ /* 0x000fe20000100800 */
[----:B------:R-:W-:-:S03]  /*23be0*/  IADD3 R17, P1, R17, UR6, RZ ;  /* 0x0000000611117c10 */ /* 0x000fc6000ff3e0ff */
[----:B------:R-:W3:Y:S01]  /*23bf0*/  LDL.LU R246, [R1+0xb04] ;  /* 0x000b040001f67983 */ /* 0x000ee20000300800 */
[----:B------:R-:W-:-:S03]  /*23c00*/  IADD3.X R22, R22, UR5, RZ, P2, !PT ;  /* 0x0000000516167c10 */ /* 0x000fc600097fe4ff */
[----:B------:R-:W-:Y:S04]  /*23c10*/  STL [R1+0xb48], R16 ;  /* 0x000b481001007387 */ /* 0x000fe80000100800 */
[----:B------:R-:W-:Y:S04]  /*23c20*/  STL [R1+0xb1c], R17 ;  /* 0x000b1c1101007387 */ /* 0x000fe80000100800 */
[----:B------:R0:W-:Y:S04]  /*23c30*/  STL [R1+0xb40], R22 ;  /* 0x000b401601007387 */ /* 0x0001e80000100800 */
[----:B0-----:R-:W4:Y:S04]  /*23c40*/  LDL.LU R22, [R1+0xb28] ;  /* 0x000b280001167983 */ /* 0x001f280000300800 */
[----:B------:R-:W4:Y:S04]  /*23c50*/  LDL.LU R247, [R1+0xafc] ;  /* 0x000afc0001f77983 */ /* 0x000f280000300800 */
[----:B------:R-:W4:Y:S04]  /*23c60*/  LDL.LU R248, [R1+0xb20] ;  /* 0x000b200001f87983 */ /* 0x000f280000300800 */
[----:B------:R-:W4:Y:S01]  /*23c70*/  LDL.LU R249, [R1+0xaf4] ;  /* 0x000af40001f97983 */ /* 0x000f220000300800 */
[----:B------:R-:W-:-:S05]  /*23c80*/  IADD3 R20, P2, R20, UR6, RZ ;  /* 0x0000000614147c10 */ /* 0x000fca000ff5e0ff */
        /* <DEDUP_REMOVED lines=9> */
[----:B0-----:R-:W4:Y:S04]  /*23d20*/  LDL.LU R20, [R1+0xaf8] ;  /* 0x000af80001147983 */ /* 0x001f280000300800 */
[----:B------:R-:W4:Y:S04]  /*23d30*/  LDL.LU R9, [R1+0xacc] ;  /* 0x000acc0001097983 */ /* 0x000f280000300800 */
[----:B------:R-:W4:Y:S01]  /*23d40*/  LDL.LU R10, [R1+0xaf0] ;  /* 0x000af000010a7983 */ /* 0x000f220000300800 */
[----:B------:R-:W-:-:S03]  /*23d50*/  IADD3.X R21, R21, UR5, RZ, P3, !PT ;  /* 0x0000000515157c10 */ /* 0x000fc60009ffe4ff */
[----:B------:R-:W4:Y:S04]  /*23d60*/  LDL.LU R17, [R1+0xac4] ;  /* 0x000ac40001117983 */ /* 0x000f280000300800 */
[----:B------:R0:W-:Y:S04]  /*23d70*/  STL [R1+0xb38], R21 ;  /* 0x000b381501007387 */ /* 0x0001e80000100800 */
[----:B0-----:R-:W4:Y:S04]  /*23d80*/  LDL.LU R21, [R1+0xae8] ;  /* 0x000ae80001157983 */ /* 0x001f280000300800 */
[----:B------:R-:W4:Y:S04]  /*23d90*/  LDL.LU R11, [R1+0xabc] ;  /* 0x000abc00010b7983 */ /* 0x000f280000300800 */
[----:B------:R-:W4:Y:S01]  /*23da0*/  LDL.LU R12, [R1+0xae0] ;  /* 0x000ae000010c7983 */ /* 0x000f220000300800 */
[----:B------:R-:W-:-:S05]  /*23db0*/  IADD3 R18, P3, R18, UR6, RZ ;  /* 0x0000000612127c10 */ /* 0x000fca000ff7e0ff */
[----:B------:R0:W-:Y:S04]  /*23dc0*/  STL [R1+0xb0c], R18 ;  /* 0x000b0c1201007387 */ /* 0x0001e80000100800 */
[----:B------:R-:W4:Y:S01]  /*23dd0*/  LDL.LU R13, [R1+0xab4] ;  /* 0x000ab400010d7983 */ /* 0x000f220000300800 */
[----:B--2---:R-:W-:-:S05]  /*23de0*/  IADD3.X R19, R19, UR5, RZ, P4, !PT ;  /* 0x0000000513137c10 */ /* 0x004fca000a7fe4ff */
[----:B------:R1:W-:Y:S04]  /*23df0*/  STL [R1+0xb30], R19 ;  /* 0x000b301301007387 */ /* 0x0003e80000100800 */
[----:B------:R-:W2:Y:S04]  /*23e00*/  LDL.LU R14, [R1+0xad8] ;  /* 0x000ad800010e7983 */ /* 0x000ea80000300800 */
[----:B------:R-:W2:Y:S04]  /*23e10*/  LDL.LU R15, [R1+0xaac] ;  /* 0x000aac00010f7983 */ /* 0x000ea80000300800 */
[----:B------:R-:W2:Y:S04]  /*23e20*/  LDL.LU R16, [R1+0xad0] ;  /* 0x000ad00001107983 */ /* 0x000ea80000300800 */
[----:B0-----:R-:W2:Y:S04]  /*23e30*/  LDL.LU R18, [R1+0xaa4] ;  /* 0x000aa40001127983 */ /* 0x001ea80000300800 */
[----:B-1----:R-:W2:Y:S01]  /*23e40*/  LDL.LU R19, [R1+0xac8] ;  /* 0x000ac80001137983 */ /* 0x002ea20000300800 */
[----:B---3--:R-:W-:-:S02]  /*23e50*/  IADD3 R246, P4, R246, UR6, RZ ;  /* 0x00000006f6f67c10 */ /* 0x008fc4000ff9e0ff */
[----:B----4-:R-:W-:Y:S02]  /*23e60*/  IADD3.X R22, R22, UR5, RZ, P5, !PT ;  /* 0x0000000516167c10 */ /* 0x010fe4000affe4ff */
[----:B------:R-:W-:-:S03]  /*23e70*/  IADD3 R247, P5, R247, UR6, RZ ;  /* 0x00000006f7f77c10 */ /* 0x000fc6000ffbe0ff */
[----:B------:R0:W-:Y:S01]  /*23e80*/  STL [R1+0xb28], R22 ;  /* 0x000b281601007387 */ /* 0x0001e20000100800 */
[----:B------:R-:W-:-:S03]  /*23e90*/  IADD3.X R248, R248, UR5, RZ, P6, !PT ;  /* 0x00000005f8f87c10 */ /* 0x000fc6000b7fe4ff */
[----:B------:R-:W-:Y:S01]  /*23ea0*/  STL [R1+0xb04], R246 ;  /* 0x000b04f601007387 */ /* 0x000fe20000100800 */
[----:B------:R-:W-:-:S03]  /*23eb0*/  IADD3 R249, P6, R249, UR6, RZ ;  /* 0x00000006f9f97c10 */ /* 0x000fc6000ffde0ff */
[----:B0-----:R-:W3:Y:S04]  /*23ec0*/  LDL.LU R22, [R1+0xa9c] ;  /* 0x000a9c0001167983 */ /* 0x001ee80000300800 */
[----:B------:R-:W-:Y:S04]  /*23ed0*/  STL [R1+0xafc], R247 ;  /* 0x000afcf701007387 */ /* 0x000fe80000100800 */
[----:B------:R-:W-:Y:S04]  /*23ee0*/  STL [R1+0xb20], R248 ;  /* 0x000b20f801007387 */ /* 0x000fe80000100800 */
[----:B------:R-:W-:Y:S01]  /*23ef0*/  STL [R1+0xaf4], R249 ;  /* 0x000af4f901007387 */ /* 0x000fe20000100800 */
[----:B------:R-:W-:-:S02]  /*23f00*/  IADD3.X R250, R250, UR5, RZ, P1, !PT ;  /* 0x00000005fafa7c10 */ /* 0x000fc40008ffe4ff */
        /* <DEDUP_REMOVED lines=14> */
[----:B------:R-:W-:-:S03]  /*23ff0*/  IADD3 R9, P5, R9, UR6, RZ ;  /* 0x0000000609097c10 */ /* 0x000fc6000ffbe0ff */
[----:B------:R0:W-:Y:S01]  /*24000*/  STL [R1+0xaf8], R20 ;  /* 0x000af81401007387 */ /* 0x0001e20000100800 */
[----:B------:R-:W-:-:S03]  /*24010*/  IADD3.X R10, R10, UR5, RZ, P6, !PT ;  /* 0x000000050a0a7c10 */ /* 0x000fc6000b7fe4ff */
[----:B------:R-:W-:Y:S01]  /*24020*/  STL [R1+0xb00], R7 ;  /* 0x000b000701007387 */ /* 0x000fe20000100800 */
[----:B------:R-:W-:-:S03]  /*24030*/  IADD3 R17, P6, R17, UR6, RZ ;  /* 0x0000000611117c10 */ /* 0x000fc6000ffde0ff */
[----:B0-----:R-:W4:Y:S04]  /*24040*/  LDL.LU R20, [R1+0xac0] ;  /* 0x000ac00001147983 */ /* 0x001f280000300800 */
[----:B------:R-:W-:Y:S04]  /*24050*/  STL [R1+0xad4], R8 ;  /* 0x000ad40801007387 */ /* 0x000fe80000100800 */
[----:B------:R-:W-:Y:S01]  /*24060*/  STL [R1+0xacc], R9 ;  /* 0x000acc0901007387 */ /* 0x000fe20000100800 */
[----:B------:R-:W-:-:S03]  /*24070*/  IADD3.X R21, R21, UR5, RZ, P1, !PT ;  /* 0x0000000515157c10 */ /* 0x000fc60008ffe4ff */
[----:B------:R0:W-:Y:S04]  /*24080*/  STL [R1+0xac4], R17 ;  /* 0x000ac41101007387 */ /* 0x0001e80000100800 */
[----:B------:R-:W-:Y:S04]  /*24090*/  STL [R1+0xaf0], R10 ;  /* 0x000af00a01007387 */ /* 0x000fe80000100800 */
[----:B0-----:R-:W4:Y:S04]  /*240a0*/  LDL.LU R17, [R1+0xa94] ;  /* 0x000a940001117983 */ /* 0x001f280000300800 */
[----:B------:R0:W-:Y:S04]  /*240b0*/  STL [R1+0xae8], R21 ;  /* 0x000ae81501007387 */ /* 0x0001e80000100800 */
[----:B0-----:R-:W4:Y:S01]  /*240c0*/  LDL.LU R21, [R1+0xab8] ;  /* 0x000ab80001157983 */ /* 0x001f220000300800 */
[----:B------:R-:W-:-:S02]  /*240d0*/  IADD3 R11, P1, R11, UR6, RZ ;  /* 0x000000060b0b7c10 */ /* 0x000fc4000ff3e0ff */
[----:B------:R-:W-:Y:S02]  /*240e0*/  IADD3.X R12, R12, UR5, RZ, P2, !PT ;  /* 0x000000050c0c7c10 */ /* 0x000fe400097fe4ff */
[----:B------:R-:W-:Y:S01]  /*240f0*/  IADD3 R13, P2, R13, UR6, RZ ;  /* 0x000000060d0d7c10 */ /* 0x000fe2000ff5e0ff */
[----:B------:R-:W-:Y:S04]  /*24100*/  STL [R1+0xabc], R11 ;  /* 0x000abc0b01007387 */ /* 0x000fe80000100800 */
[----:B------:R-:W-:Y:S04]  /*24110*/  STL [R1+0xae0], R12 ;  /* 0x000ae00c01007387 */ /* 0x000fe80000100800 */
[----:B------:R-:W-:Y:S01]  /*24120*/  STL [R1+0xab4], R13 ;  /* 0x000ab40d01007387 */ /* 0x000fe20000100800 */
[----:B--2---:R-:W-:-:S02]  /*24130*/  IADD3.X R14, R14, UR5, RZ, P3, !PT ;  /* 0x000000050e0e7c10 */ /* 0x004fc40009ffe4ff */
[----:B------:R-:W-:-:S03]  /*24140*/  IADD3 R15, P3, R15, UR6, RZ ;  /* 0x000000060f0f7c10 */ /* 0x000fc6000ff7e0ff */
[----:B------:R-:W-:Y:S01]  /*24150*/  STL [R1+0xad8], R14 ;  /* 0x000ad80e01007387 */ /* 0x000fe20000100800 */
[----:B------:R-:W-:-:S03]  /*24160*/  IADD3.X R16, R16, UR5, RZ, P4, !PT ;  /* 0x0000000510107c10 */ /* 0x000fc6000a7fe4ff */
[----:B------:R-:W-:Y:S01]  /*24170*/  STL [R1+0xaac], R15 ;  /* 0x000aac0f01007387 */ /* 0x000fe20000100800 */
[----:B------:R-:W-:-:S03]  /*24180*/  IADD3 R18, P4, R18, UR6, RZ ;  /* 0x0000000612127c10 */ /* 0x000fc6000ff9e0ff */
[----:B------:R-:W2:Y:S01]  /*24190*/  LDL.LU R246, [R1+0xa8c] ;  /* 0x000a8c0001f67983 */ /* 0x000ea20000300800 */
[----:B------:R-:W-:-:S03]  /*241a0*/  IADD3.X R19, R19, UR5, RZ, P5, !PT ;  /* 0x0000000513137c10 */ /* 0x000fc6000affe4ff */
[----:B------:R-:W-:Y:S04]  /*241b0*/  STL [R1+0xad0], R16 ;  /* 0x000ad01001007387 */ /* 0x000fe80000100800 */
[----:B------:R0:W-:Y:S04]  /*241c0*/  STL [R1+0xaa4], R18 ;  /* 0x000aa41201007387 */ /* 0x0001e80000100800 */
[----:B0-----:R-:W2:Y:S04]  /*241d0*/  LDL.LU R18, [R1+0xab0] ;  /* 0x000ab00001127983 */ /* 0x001ea80000300800 */
[----:B------:R-:W-:Y:S04]  /*241e0*/  STL [R1+0xac8], R19 ;  /* 0x000ac81301007387 */ /* 0x000fe80000100800 */
        /* <DEDUP_REMOVED lines=14> */
[----:B------:R-:W3:Y:S04]  /*242d0*/  LDL.LU R9, [R1+0xa54] ;  /* 0x000a540001097983 */ /* 0x000ee80000300800 */
[----:B------:R-:W3:Y:S04]  /*242e0*/  LDL.LU R10, [R1+0xa78] ;  /* 0x000a7800010a7983 */ /* 0x000ee80000300800 */
[----:B------:R-:W3:Y:S01]  /*242f0*/  LDL.LU R19, [R1+0xa4c] ;  /* 0x000a4c0001137983 */ /* 0x000ee20000300800 */
[----:B----4-:R-:W-:-:S05]  /*24300*/  IADD3.X R20, R20, UR5, RZ, P6, !PT ;  /* 0x0000000514147c10 */ /* 0x010fca000b7fe4ff */
[----:B------:R0:W-:Y:S04]  /*24310*/  STL [R1+0xac0], R20 ;  /* 0x000ac01401007387 */ /* 0x0001e80000100800 */
[----:B0-----:R-:W4:Y:S04]  /*24320*/  LDL.LU R20, [R1+0xa70] ;  /* 0x000a700001147983 */ /* 0x001f280000300800 */
[----:B------:R-:W4:Y:S01]  /*24330*/  LDL.LU R11, [R1+0xa44] ;  /* 0x000a4400010b7983 */ /* 0x000f220000300800 */
[----:B------:R-:W-:-:S03]  /*24340*/  IADD3 R17, P6, R17, UR6, RZ ;  /* 0x0000000611117c10 */ /* 0x000fc6000ffde0ff */
[----:B------:R-:W4:Y:S04]  /*24350*/  LDL.LU R12, [R1+0xa68] ;  /* 0x000a6800010c7983 */ /* 0x000f280000300800 */
[----:B------:R0:W-:Y:S04]  /*24360*/  STL [R1+0xa94], R17 ;  /* 0x000a941101007387 */ /* 0x0001e80000100800 */
[----:B------:R-:W4:Y:S01]  /*24370*/  LDL.LU R13, [R1+0xa3c] ;  /* 0x000a3c00010d7983 */ /* 0x000f220000300800 */
[----:B------:R-:W-:-:S05]  /*24380*/  IADD3.X R21, R21, UR5, RZ, P1, !PT ;  /* 0x0000000515157c10 */ /* 0x000fca0008ffe4ff */
[----:B------:R1:W-:Y:S04]  /*24390*/  STL [R1+0xab8], R21 ;  /* 0x000ab81501007387 */ /* 0x0003e80000100800 */
[----:B------:R-:W4:Y:S04]  /*243a0*/  LDL.LU R14, [R1+0xa60] ;  /* 0x000a6000010e7983 */ /* 0x000f280000300800 */
[----:B------:R-:W4:Y:S04]  /*243b0*/  LDL.LU R15, [R1+0xa34] ;  /* 0x000a3400010f7983 */ /* 0x000f280000300800 */
[----:B------:R-:W4:Y:S04]  /*243c0*/  LDL.LU R16, [R1+0xa58] ;  /* 0x000a580001107983 */ /* 0x000f280000300800 */
[----:B0-----:R-:W4:Y:S04]  /*243d0*/  LDL.LU R17, [R1+0xa2c] ;  /* 0x000a2c0001117983 */ /* 0x001f280000300800 */
[----:B-1----:R-:W4:Y:S01]  /*243e0*/  LDL.LU R21, [R1+0xa50] ;  /* 0x000a500001157983 */ /* 0x002f220000300800 */
[----:B--2---:R-:W-:-:S02]  /*243f0*/  IADD3 R246, P1, R246, UR6, RZ ;  /* 0x00000006f6f67c10 */ /* 0x004fc4000ff3e0ff */
[----:B------:R-:W-:-:S05]  /*24400*/  IADD3.X R18, R18, UR5, RZ, P2, !PT ;  /* 0x0000000512127c10 */ /* 0x000fca00097fe4ff */
[----:B------:R0:W-:Y:S01]  /*24410*/  STL [R1+0xab0], R18 ;  /* 0x000ab01201007387 */ /* 0x0001e20000100800 */
[----:B------:R-:W-:-:S03]  /*24420*/  IADD3 R247, P2, R247, UR6, RZ ;  /* 0x00000006f7f77c10 */ /* 0x000fc6000ff5e0ff */
[----:B------:R-:W-:Y:S01]  /*24430*/  STL [R1+0xa8c], R246 ;  /* 0x000a8cf601007387 */ /* 0x000fe20000100800 */
[----:B------:R-:W-:-:S03]  /*24440*/  IADD3.X R248, R248, UR5, RZ, P3, !PT ;  /* 0x00000005f8f87c10 */ /* 0x000fc60009ffe4ff */
[----:B0-----:R-:W2:Y:S01]  /*24450*/  LDL.LU R18, [R1+0xa24] ;  /* 0x000a240001127983 */ /* 0x001ea20000300800 */
[----:B------:R-:W-:-:S03]  /*24460*/  IADD3 R249, P3, R249, UR6, RZ ;  /* 0x00000006f9f97c10 */ /* 0x000fc6000ff7e0ff */
[----:B------:R-:W-:Y:S04]  /*24470*/  STL [R1+0xa84], R247 ;  /* 0x000a84f701007387 */ /* 0x000fe80000100800 */
[----:B------:R-:W-:Y:S04]  /*24480*/  STL [R1+0xaa8], R248 ;  /* 0x000aa8f801007387 */ /* 0x000fe80000100800 */
[----:B------:R-:W-:Y:S01]  /*24490*/  STL [R1+0xa7c], R249 ;  /* 0x000a7cf901007387 */ /* 0x000fe20000100800 */
[----:B---3--:R-:W-:Y:S02]  /*244a0*/  IADD3.X R250, R250, UR5, RZ, P4, !PT ;  /* 0x00000005fafa7c10 */ /* 0x008fe4000a7fe4ff */
        /* <DEDUP_REMOVED lines=22> */
[----:B------:R0:W-:Y:S04]  /*24610*/  STL [R1+0xa4c], R19 ;  /* 0x000a4c1301007387 */ /* 0x0001e80000100800 */
[----:B------:R-:W-:Y:S04]  /*24620*/  STL [R1+0xa78], R10 ;  /* 0x000a780a01007387 */ /* 0x000fe80000100800 */
[----:B0-----:R-:W3:Y:S01]  /*24630*/  LDL.LU R19, [R1+0xa1c] ;  /* 0x000a1c0001137983 */ /* 0x001ee20000300800 */
[----:B----4-:R-:W-:-:S02]  /*24640*/  IADD3.X R20, R20, UR5, RZ, P4, !PT ;  /* 0x0000000514147c10 */ /* 0x010fc4000a7fe4ff */
[----:B------:R-:W-:-:S03]  /*24650*/  IADD3 R11, P4, R11, UR6, RZ ;  /* 0x000000060b0b7c10 */ /* 0x000fc6000ff9e0ff */
[----:B------:R0:W-:Y:S01]  /*24660*/  STL [R1+0xa70], R20 ;  /* 0x000a701401007387 */ /* 0x0001e20000100800 */
[----:B------:R-:W-:-:S03]  /*24670*/  IADD3.X R12, R12, UR5, RZ, P5, !PT ;  /* 0x000000050c0c7c10 */ /* 0x000fc6000affe4ff */
[----:B0-----:R-:W4:Y:S01]  /*24680*/  LDL.LU R20, [R1+0xa40] ;  /* 0x000a400001147983 */ /* 0x001f220000300800 */
[----:B------:R-:W-:-:S03]  /*24690*/  IADD3 R13, P5, R13, UR6, RZ ;  /* 0x000000060d0d7c10 */ /* 0x000fc6000ffbe0ff */
[----:B------:R-:W-:Y:S04]  /*246a0*/  STL [R1+0xa44], R11 ;  /* 0x000a440b01007387 */ /* 0x000fe80000100800 */
        /* <DEDUP_REMOVED lines=8> */
[----:B------:R-:W4:Y:S01]  /*24730*/  LDL.LU R246, [R1+0xa14] ;  /* 0x000a140001f67983 */ /* 0x000f220000300800 */
        /* <DEDUP_REMOVED lines=24> */
[----:B0-----:R-:W3:Y:S04]  /*248c0*/  LDL.LU R22, [R1+0x9f8] ;  /* 0x0009f80001167983 */ /* 0x001ee80000300800 */
[----:B------:R-:W3:Y:S01]  /*248d0*/  LDL.LU R12, [R1+0x9cc] ;  /* 0x0009cc00010c7983 */ /* 0x000ee20000300800 */
[----:B------:R-:W-:-:S03]  /*248e0*/  IADD3 R19, P3, R19, UR6, RZ ;  /* 0x0000000613137c10 */ /* 0x000fc6000ff7e0ff */
[----:B------:R-:W3:Y:S04]  /*248f0*/  LDL.LU R13, [R1+0x9f0] ;  /* 0x0009f000010d7983 */ /* 0x000ee80000300800 */
[----:B------:R0:W-:Y:S04]  /*24900*/  STL [R1+0xa1c], R19 ;  /* 0x000a1c1301007387 */ /* 0x0001e80000100800 */
[----:B------:R-:W3:Y:S01]  /*24910*/  LDL.LU R14, [R1+0x9c4] ;  /* 0x0009c400010e7983 */ /* 0x000ee20000300800 */
[----:B----4-:R-:W-:-:S05]  /*24920*/  IADD3.X R20, R20, UR5, RZ, P4, !PT ;  /* 0x0000000514147c10 */ /* 0x010fca000a7fe4ff */
        /* <DEDUP_REMOVED lines=8> */
[----:B------:R0:W-:Y:S04]  /*249b0*/  STL [R1+0xa38], R21 ;  /* 0x000a381501007387 */ /* 0x0001e80000100800 */
[----:B------:R-:W-:Y:S04]  /*249c0*/  STL [R1+0xa14], R246 ;  /* 0x000a14f601007387 */ /* 0x000fe80000100800 */
[----:B0-----:R-:W4:Y:S01]  /*249d0*/  LDL.LU R21, [R1+0x9ac] ;  /* 0x0009ac0001157983 */ /* 0x001f220000300800 */
[----:B------:R-:W-:Y:S02]  /*249e0*/  IADD3 R247, P5, R247, UR6, RZ ;  /* 0x00000006f7f77c10 */ /* 0x000fe4000ffbe0ff */
[----:B------:R-:W-:-:S02]  /*249f0*/  IADD3.X R248, R248, UR5, RZ, P6, !PT ;  /* 0x00000005f8f87c10 */ /* 0x000fc4000b7fe4ff */
        /* <DEDUP_REMOVED lines=28> */
[----:B0-----:R-:W2:Y:S01]  /*24bc0*/  LDL.LU R18, [R1+0x9d0] ;  /* 0x0009d00001127983 */ /* 0x001ea20000300800 */
[----:B---3--:R-:W-:-:S02]  /*24bd0*/  IADD3.X R22, R22, UR5, RZ, P1, !PT ;  /* 0x0000000516167c10 */ /* 0x008fc40008ffe4ff */
[----:B------:R-:W-:-:S03]  /*24be0*/  IADD3 R12, P1, R12, UR6, RZ ;  /* 0x000000060c0c7c10 */ /* 0x000fc6000ff3e0ff */
[----:B------:R0:W-:Y:S01]  /*24bf0*/  STL [R1+0x9f8], R22 ;  /* 0x0009f81601007387 */ /* 0x0001e20000100800 */
[----:B------:R-:W-:-:S03]  /*24c00*/  IADD3.X R13, R13, UR5, RZ, P2, !PT ;  /* 0x000000050d0d7c10 */ /* 0x000fc600097fe4ff */
[----:B0-----:R-:W3:Y:S01]  /*24c10*/  LDL.LU R22, [R1+0x9a4] ;  /* 0x0009a40001167983 */ /* 0x001ee20000300800 */
[----:B------:R-:W-:-:S03]  /*24c20*/  IADD3 R14, P2, R14, UR6, RZ ;  /* 0x000000060e0e7c10 */ /* 0x000fc6000ff5e0ff */
[----:B------:R-:W-:Y:S04]  /*24c30*/  STL [R1+0x9cc], R12 ;  /* 0x0009cc0c01007387 */ /* 0x000fe80000100800 */
[----:B------:R-:W-:Y:S04]  /*24c40*/  STL [R1+0x9f0], R13 ;  /* 0x0009f00d01007387 */ /* 0x000fe80000100800 */
[----:B------:R-:W-:Y:S01]  /*24c50*/  STL [R1+0x9c4], R14 ;  /* 0x0009c40e01007387 */ /* 0x000fe20000100800 */
[----:B----4-:R-:W-:Y:S02]  /*24c60*/  IADD3.X R15, R15, UR5, RZ, P3, !PT ;  /* 0x000000050f0f7c10 */ /* 0x010fe40009ffe4ff */
        /* <DEDUP_REMOVED lines=32> */
[----:B--2---:R-:W-:-:S05]  /*24e70*/  IADD3.X R18, R18, UR5, RZ, P6, !PT ;  /* 0x0000000512127c10 */ /* 0x004fca000b7fe4ff */
[----:B------:R0:W-:Y:S04]  /*24e80*/  STL [R1+0x9d0], R18 ;  /* 0x0009d01201007387 */ /* 0x0001e80000100800 */
[----:B------:R-:W2:Y:S01]  /*24e90*/  LDL.LU R14, [R1+0x94c] ;  /* 0x00094c00010e7983 */ /* 0x000ea20000300800 */
[----:B---3--:R-:W-:-:S05]  /*24ea0*/  IADD3 R22, P6, R22, UR6, RZ ;  /* 0x0000000616167c10 */ /* 0x008fca000ffde0ff */
[----:B------:R1:W-:Y:S04]  /*24eb0*/  STL [R1+0x9a4], R22 ;  /* 0x0009a41601007387 */ /* 0x0003e80000100800 */
[----:B------:R-:W3:Y:S04]  /*24ec0*/  LDL.LU R15, [R1+0x970] ;  /* 0x00097000010f7983 */ /* 0x000ee80000300800 */
[----:B------:R-:W3:Y:S04]  /*24ed0*/  LDL.LU R16, [R1+0x944] ;  /* 0x0009440001107983 */ /* 0x000ee80000300800 */
[----:B------:R-:W3:Y:S04]  /*24ee0*/  LDL.LU R17, [R1+0x968] ;  /* 0x0009680001117983 */ /* 0x000ee80000300800 */
[----:B0-----:R-:W3:Y:S04]  /*24ef0*/  LDL.LU R18, [R1+0x93c] ;  /* 0x00093c0001127983 */ /* 0x001ee80000300800 */
[----:B-1----:R-:W3:Y:S01]  /*24f00*/  LDL.LU R22, [R1+0x960] ;  /* 0x0009600001167983 */ /* 0x002ee20000300800 */
[----:B----4-:R-:W-:-:S02]  /*24f10*/  IADD3.X R245, R245, UR5, RZ, P1, !PT ;  /* 0x00000005f5f57c10 */ /* 0x010fc40008ffe4ff */
[----:B------:R-:W-:Y:S02]  /*24f20*/  IADD3 R20, P1, R20, UR6, RZ ;  /* 0x0000000614147c10 */ /* 0x000fe4000ff3e0ff */
[----:B------:R-:W-:-:S03]  /*24f30*/  IADD3.X R246, R246, UR5, RZ, P2, !PT ;  /* 0x00000005f6f67c10 */ /* 0x000fc600097fe4ff */
[----:B------:R0:W-:Y:S01]  /*24f40*/  STL [R1+0x99c], R20 ;  /* 0x00099c1401007387 */ /* 0x0001e20000100800 */
[----:B------:R-:W-:-:S03]  /*24f50*/  IADD3 R247, P2, R247, UR6, RZ ;  /* 0x00000006f7f77c10 */ /* 0x000fc6000ff5e0ff */
[----:B------:R-:W-:Y:S01]  /*24f60*/  STL [R1+0x9c8], R245 ;  /* 0x0009c8f501007387 */ /* 0x000fe20000100800 */
[----:B------:R-:W-:-:S03]  /*24f70*/  IADD3.X R248, R248, UR5, RZ, P3, !PT ;  /* 0x00000005f8f87c10 */ /* 0x000fc60009ffe4ff */
[----:B0-----:R-:W4:Y:S04]  /*24f80*/  LDL.LU R20, [R1+0x934] ;  /* 0x0009340001147983 */ /* 0x001f280000300800 */
[----:B------:R-:W-:Y:S04]  /*24f90*/  STL [R1+0x9c0], R246 ;  /* 0x0009c0f601007387 */ /* 0x000fe80000100800 */
        /* <DEDUP_REMOVED lines=33> */
[----:B------:R-:W-:-:S03]  /*251b0*/  IADD3.X R13, R13, UR5, RZ, P5, !PT ;  /* 0x000000050d0d7c10 */ /* 0x000fc6000affe4ff */
[----:B------:R-:W-:Y:S04]  /*251c0*/  STL [R1+0x954], R12 ;  /* 0x0009540c01007387 */ /* 0x000fe80000100800 */
[----:B------:R-:W-:Y:S01]  /*251d0*/  STL [R1+0x978], R13 ;  /* 0x0009780d01007387 */ /* 0x000fe20000100800 */
[----:B--2---:R-:W-:-:S05]  /*251e0*/  IADD3 R14, P5, R14, UR6, RZ ;  /* 0x000000060e0e7c10 */ /* 0x004fca000ffbe0ff */
[----:B------:R-:W-:Y:S01]  /*251f0*/  STL [R1+0x94c], R14 ;  /* 0x00094c0e01007387 */ /* 0x000fe20000100800 */
[----:B---3--:R-:W-:Y:S02]  /*25200*/  IADD3.X R15, R15, UR5, RZ, P6, !PT ;  /* 0x000000050f0f7c10 */ /* 0x008fe4000b7fe4ff */
        /* <DEDUP_REMOVED lines=8> */
[----:B------:R-:W-:Y:S04]  /*25290*/  STL [R1+0x93c], R18 ;  /* 0x00093c1201007387 */ /* 0x000fe80000100800 */
[----:B------:R0:W-:Y:S04]  /*252a0*/  STL [R1+0x960], R22 ;  /* 0x0009601601007387 */ /* 0x0001e80000100800 */
[----:B0-----:R-:W3:Y:S04]  /*252b0*/  LDL.LU R22, [R1+0x924] ;  /* 0x0009240001167983 */ /* 0x001ee80000300800 */
[----:B------:R-:W3:Y:S04]  /*252c0*/  LDL.LU R246, [R1+0x948] ;  /* 0x0009480001f67983 */ /* 0x000ee80000300800 */
[----:B------:R-:W3:Y:S04]  /*252d0*/  LDL.LU R247, [R1+0x91c] ;  /* 0x00091c0001f77983 */ /* 0x000ee80000300800 */
[----:B------:R-:W3:Y:S01]  /*252e0*/  LDL.LU R248, [R1+0x940] ;  /* 0x0009400001f87983 */ /* 0x000ee20000300800 */
[----:B----4-:R-:W-:-:S05]  /*252f0*/  IADD3 R20, P2, R20, UR6, RZ ;  /* 0x0000000614147c10 */ /* 0x010fca000ff5e0ff */
        /* <DEDUP_REMOVED lines=17> */
[----:B------:R-:W-:-:S05]  /*25410*/  IADD3.X R19, R19, UR5, RZ, P3, !PT ;  /* 0x0000000513137c10 */ /* 0x000fca0009ffe4ff */
[----:B------:R0:W-:Y:S04]  /*25420*/  STL [R1+0x958], R19 ;  /* 0x0009581301007387 */ /* 0x0001e80000100800 */
[----:B------:R-:W4:Y:S01]  /*25430*/  LDL.LU R14, [R1+0x8e8] ;  /* 0x0008e800010e7983 */ /* 0x000f220000300800 */
[----:B------:R-:W-:-:S05]  /*25440*/  IADD3 R21, P3, R21, UR6, RZ ;  /* 0x0000000615157c10 */ /* 0x000fca000ff7e0ff */
[----:B------:R1:W-:Y:S04]  /*25450*/  STL [R1+0x92c], R21 ;  /* 0x00092c1501007387 */ /* 0x0003e80000100800 */
[----:B------:R-:W4:Y:S04]  /*25460*/  LDL.LU R15, [R1+0x5c0] ;  /* 0x0005c000010f7983 */ /* 0x000f280000300800 */
[----:B------:R-:W4:Y:S04]  /*25470*/  LDL.LU R16, [R1+0x5b4] ;  /* 0x0005b40001107983 */ /* 0x000f280000300800 */
[----:B------:R-:W4:Y:S04]  /*25480*/  LDL.LU R17, [R1+0x8e0] ;  /* 0x0008e00001117983 */ /* 0x000f280000300800 */
[----:B0-----:R-:W4:Y:S04]  /*25490*/  LDL.LU R19, [R1+0x5ac] ;  /* 0x0005ac0001137983 */ /* 0x001f280000300800 */
[----:B-1----:R-:W4:Y:S01]  /*254a0*/  LDL.LU R21, [R1+0x8dc] ;  /* 0x0008dc0001157983 */ /* 0x002f220000300800 */
[----:B--2---:R-:W-:-:S02]  /*254b0*/  IADD3.X R245, R245, UR5, RZ, P4, !PT ;  /* 0x00000005f5f57c10 */ /* 0x004fc4000a7fe4ff */
[----:B---3--:R-:W-:Y:S02]  /*254c0*/  IADD3 R22, P4, R22, UR6, RZ ;  /* 0x0000000616167c10 */ /* 0x008fe4000ff9e0ff */
[----:B------:R-:W-:-:S03]  /*254d0*/  IADD3.X R246, R246, UR5, RZ, P5, !PT ;  /* 0x00000005f6f67c10 */ /* 0x000fc6000affe4ff */
[----:B------:R0:W-:Y:S01]  /*254e0*/  STL [R1+0x924], R22 ;  /* 0x0009241601007387 */ /* 0x0001e20000100800 */
[----:B------:R-:W-:-:S03]  /*254f0*/  IADD3 R247, P5, R247, UR6, RZ ;  /* 0x00000006f7f77c10 */ /* 0x000fc6000ffbe0ff */
[----:B------:R-:W-:Y:S01]  /*25500*/  STL [R1+0x950], R245 ;  /* 0x000950f501007387 */ /* 0x000fe20000100800 */
[----:B------:R-:W-:-:S03]  /*25510*/  IADD3.X R248, R248, UR5, RZ, P6, !PT ;  /* 0x00000005f8f87c10 */ /* 0x000fc6000b7fe4ff */
[----:B0-----:R-:W2:Y:S04]  /*25520*/  LDL.LU R22, [R1+0x5a4] ;  /* 0x0005a40001167983 */ /* 0x001ea80000300800 */
[----:B------:R-:W-:Y:S04]  /*25530*/  STL [R1+0x948], R246 ;  /* 0x000948f601007387 */ /* 0x000fe80000100800 */
[----:B------:R-:W-:Y:S04]  /*25540*/  STL [R1+0x91c], R247 ;  /* 0x00091cf701007387 */ /* 0x000fe80000100800 */
[----:B------:R-:W-:Y:S01]  /*25550*/  STL [R1+0x940], R248 ;  /* 0x000940f801007387 */ /* 0x000fe20000100800 */
[----:B----4-:R-:W-:-:S02]  /*25560*/  IADD3 R249, P6, R249, UR6, RZ ;  /* 0x00000006f9f97c10 */ /* 0x010fc4000ffde0ff */
        /* <DEDUP_REMOVED lines=28> */
[----:B0-----:R-:W3:Y:S04]  /*25730*/  LDL.LU R18, [R1+0x5bc] ;  /* 0x0005bc0001127983 */ /* 0x001ee80000300800 */
[----:B------:R0:W-:Y:S04]  /*25740*/  STL [R1+0x908], R20 ;  /* 0x0009081401007387 */ /* 0x0001e80000100800 */
        /* <DEDUP_REMOVED lines=35> */
[----:B0-----:R-:W2:Y:S04]  /*25980*/  LDL.LU R22, [R1+0x578] ;  /* 0x0005780001167983 */ /* 0x001ea80000300800 */
[----:B------:R-:W2:Y:S04]  /*25990*/  LDL.LU R12, [R1+0x54c] ;  /* 0x00054c00010c7983 */ /* 0x000ea80000300800 */
[----:B------:R-:W2:Y:S01]  /*259a0*/  LDL.LU R13, [R1+0x570] ;  /* 0x00057000010d7983 */ /* 0x000ea20000300800 */
[----:B---3--:R-:W-:-:S05]  /*259b0*/  IADD3.X R18, R18, UR4, RZ, P6, !PT ;  /* 0x0000000412127c10 */ /* 0x008fca000b7fe4ff */
[----:B------:R0:W-:Y:S04]  /*259c0*/  STL [R1+0x5bc], R18 ;  /* 0x0005bc1201007387 */ /* 0x0001e80000100800 */
[----:B------:R-:W3:Y:S01]  /*259d0*/  LDL.LU R14, [R1+0x544] ;  /* 0x00054400010e7983 */ /* 0x000ee20000300800 */
[----:B----4-:R-:W-:-:S05]  /*259e0*/  IADD3 R20, P6, R20, UR7, RZ ;  /* 0x0000000714147c10 */ /* 0x010fca000ffde0ff */
[----:B------:R1:W-:Y:S04]  /*259f0*/  STL [R1+0x59c], R20 ;  /* 0x00059c1401007387 */ /* 0x0003e80000100800 */
[----:B------:R-:W4:Y:S04]  /*25a00*/  LDL.LU R15, [R1+0x568] ;  /* 0x00056800010f7983 */ /* 0x000f280000300800 */
[----:B------:R-:W4:Y:S04]  /*25a10*/  LDL.LU R16, [R1+0x53c] ;  /* 0x00053c0001107983 */ /* 0x000f280000300800 */
[----:B------:R-:W4:Y:S04]  /*25a20*/  LDL.LU R17, [R1+0x560] ;  /* 0x0005600001117983 */ /* 0x000f280000300800 */
[----:B0-----:R-:W4:Y:S04]  /*25a30*/  LDL.LU R18, [R1+0x534] ;  /* 0x0005340001127983 */ /* 0x001f280000300800 */
[----:B-1----:R-:W4:Y:S01]  /*25a40*/  LDL.LU R20, [R1+0x558] ;  /* 0x0005580001147983 */ /* 0x002f220000300800 */
[----:B------:R-:W-:-:S02]  /*25a50*/  IADD3.X R245, R245, UR4, RZ, P1, !PT ;  /* 0x00000004f5f57c10 */ /* 0x000fc40008ffe4ff */
[----:B------:R-:W-:-:S05]  /*25a60*/  IADD3 R21, P1, R21, UR7, RZ ;  /* 0x0000000715157c10 */ /* 0x000fca000ff3e0ff */
[----:B------:R0:W-:Y:S04]  /*25a70*/  STL [R1+0x594], R21 ;  /* 0x0005941501007387 */ /* 0x0001e80000100800 */
[----:B------:R-:W-:Y:S04]  /*25a80*/  STL [R1+0x8ec], R245 ;  /* 0x0008ecf501007387 */ /* 0x000fe80000100800 */
[----:B0-----:R-:W4:Y:S01]  /*25a90*/  LDL.LU R21, [R1+0x52c] ;  /* 0x00052c0001157983 */ /* 0x001f220000300800 */
[----:B------:R-:W-:Y:S02]  /*25aa0*/  IADD3.X R246, R246, UR4, RZ, P2, !PT ;  /* 0x00000004f6f67c10 */ /* 0x000fe400097fe4ff */
[----:B------:R-:W-:-:S02]  /*25ab0*/  IADD3 R247, P2, R247, UR7, RZ ;  /* 0x00000007f7f77c10 */ /* 0x000fc4000ff5e0ff */
[----:B------:R-:W-:Y:S01]  /*25ac0*/  IADD3.X R248, R248, UR4, RZ, P3, !PT ;  /* 0x00000004f8f87c10 */ /* 0x000fe20009ffe4ff */
        /* <DEDUP_REMOVED lines=32> */
[----:B0-----:R-:W2:Y:S04]  /*25cd0*/  LDL.LU R19, [R1+0x550] ;  /* 0x0005500001137983 */ /* 0x001ea80000300800 */
[----:B------:R0:W-:Y:S04]  /*25ce0*/  STL [R1+0x578], R22 ;  /* 0x0005781601007387 */ /* 0x0001e80000100800 */
[----:B0-----:R-:W2:Y:S04]  /*25cf0*/  LDL.LU R22, [R1+0x524] ;  /* 0x0005240001167983 */ /* 0x001ea80000300800 */
[----:B------:R0:W-:Y:S04]  /*25d00*/  STL [R1+0x54c], R12 ;  /* 0x00054c0c01007387 */ /* 0x0001e80000100800 */
[----:B------:R-:W-:Y:S01]  /*25d10*/  STL [R1+0x570], R13 ;  /* 0x0005700d01007387 */ /* 0x000fe20000100800 */
[----:B---3--:R-:W-:-:S05]  /*25d20*/  IADD3 R14, P5, R14, UR7, RZ ;  /* 0x000000070e0e7c10 */ /* 0x008fca000ffbe0ff */
[----:B------:R-:W-:Y:S01]  /*25d30*/  STL [R1+0x544], R14 ;  /* 0x0005440e01007387 */ /* 0x000fe20000100800 */
[----:B----4-:R-:W-:Y:S02]  /*25d40*/  IADD3.X R15, R15, UR4, RZ, P6, !PT ;  /* 0x000000040f0f7c10 */ /* 0x010fe4000b7fe4ff */
        /* <DEDUP_REMOVED lines=9> */
[----:B------:R-:W4:Y:S04]  /*25de0*/  LDL.LU R246, [R1+0x51c] ;  /* 0x00051c0001f67983 */ /* 0x000f280000300800 */
[----:B------:R1:W-:Y:S04]  /*25df0*/  STL [R1+0x558], R20 ;  /* 0x0005581401007387 */ /* 0x0003e80000100800 */
        /* <DEDUP_REMOVED lines=17> */
[----:B-1----:R-:W4:Y:S04]  /*25f10*/  LDL.LU R20, [R1+0x4dc] ;  /* 0x0004dc0001147983 */ /* 0x002f280000300800 */
[----:B------:R-:W4:Y:S04]  /*25f20*/  LDL.LU R21, [R1+0x500] ;  /* 0x0005000001157983 */ /* 0x000f280000300800 */
[----:B------:R-:W4:Y:S04]  /*25f30*/  LDL.LU R13, [R1+0x4d4] ;  /* 0x0004d400010d7983 */ /* 0x000f280000300800 */
[----:B------:R-:W4:Y:S01]  /*25f40*/  LDL.LU R14, [R1+0x4f8] ;  /* 0x0004f800010e7983 */ /* 0x000f220000300800 */
[----:B--2---:R-:W-:-:S05]  /*25f50*/  IADD3.X R19, R19, UR4, RZ, P3, !PT ;  /* 0x0000000413137c10 */ /* 0x004fca0009ffe4ff */
[----:B------:R0:W-:Y:S04]  /*25f60*/  STL [R1+0x550], R19 ;  /* 0x0005501301007387 */ /* 0x0001e80000100800 */
[----:B------:R-:W2:Y:S01]  /*25f70*/  LDL.LU R15, [R1+0x4cc] ;  /* 0x0004cc00010f7983 */ /* 0x000ea20000300800 */
[----:B------:R-:W-:-:S05]  /*25f80*/  IADD3 R22, P3, R22, UR7, RZ ;  /* 0x0000000716167c10 */ /* 0x000fca000ff7e0ff */
[----:B------:R1:W-:Y:S04]  /*25f90*/  STL [R1+0x524], R22 ;  /* 0x0005241601007387 */ /* 0x0003e80000100800 */
[----:B------:R-:W2:Y:S04]  /*25fa0*/  LDL.LU R16, [R1+0x4f0] ;  /* 0x0004f00001107983 */ /* 0x000ea80000300800 */
[----:B------:R-:W2:Y:S04]  /*25fb0*/  LDL.LU R17, [R1+0x4c4] ;  /* 0x0004c40001117983 */ /* 0x000ea80000300800 */
[----:B------:R-:W2:Y:S04]  /*25fc0*/  LDL.LU R18, [R1+0x4e8] ;  /* 0x0004e80001127983 */ /* 0x000ea80000300800 */
[----:B0-----:R-:W2:Y:S04]  /*25fd0*/  LDL.LU R19, [R1+0x4bc] ;  /* 0x0004bc0001137983 */ /* 0x001ea80000300800 */
[----:B-1----:R-:W2:Y:S01]  /*25fe0*/  LDL.LU R22, [R1+0x4e0] ;  /* 0x0004e00001167983 */ /* 0x002ea20000300800 */
[----:B---3--:R-:W-:-:S05]  /*25ff0*/  IADD3.X R245, R245, UR4, RZ, P4, !PT ;  /* 0x00000004f5f57c10 */ /* 0x008fca000a7fe4ff */
[----:B------:R-:W-:Y:S01]  /*26000*/  STL [R1+0x548], R245 ;  /* 0x000548f501007387 */ /* 0x000fe20000100800 */
[----:B----4-:R-:W-:Y:S02]  /*26010*/  IADD3 R246, P4, R246, UR7, RZ ;  /* 0x00000007f6f67c10 */ /* 0x010fe4000ff9e0ff */
[----:B------:R-:W-:-:S03]  /*26020*/  IADD3.X R247, R247, UR4, RZ, P5, !PT ;  /* 0x00000004f7f77c10 */ /* 0x000fc6000affe4ff */
[----:B------:R-:W-:Y:S01]  /*26030*/  STL [R1+0x51c], R246 ;  /* 0x00051cf601007387 */ /* 0x000fe20000100800 */
[----:B------:R-:W-:-:S03]  /*26040*/  IADD3 R248, P5, R248, UR7, RZ ;  /* 0x00000007f8f87c10 */ /* 0x000fc6000ffbe0ff */
[----:B------:R-:W-:Y:S01]  /*26050*/  STL [R1+0x540], R247 ;  /* 0x000540f701007387 */ /* 0x000fe20000100800 */
[----:B------:R-:W-:-:S03]  /*26060*/  IADD3.X R249, R249, UR4, RZ, P6, !PT ;  /* 0x00000004f9f97c10 */ /* 0x000fc6000b7fe4ff */
[----:B------:R-:W-:Y:S04]  /*26070*/  STL [R1+0x514], R248 ;  /* 0x000514f801007387 */ /* 0x000fe80000100800 */
[----:B------:R-:W-:Y:S01]  /*26080*/  STL [R1+0x538], R249 ;  /* 0x000538f901007387 */ /* 0x000fe20000100800 */
[----:B------:R-:W-:Y:S02]  /*26090*/  IADD3 R250, P6, R250, UR7, RZ ;  /* 0x00000007fafa7c10 */ /* 0x000fe4000ffde0ff */
        /* <DEDUP_REMOVED lines=26> */
[----:B0-----:R-:W3:Y:S04]  /*26240*/  LDL.LU R20, [R1+0x4b4] ;  /* 0x0004b40001147983 */ /* 0x001ee80000300800 */
        /* <DEDUP_REMOVED lines=8> */
[----:B------:R-:W-:Y:S02]  /*262d0*/  IADD3.X R16, R16, UR4, RZ, P3, !PT ;  /* 0x0000000410107c10 */ /* 0x000fe40009ffe4ff */
        /* <DEDUP_REMOVED lines=9> */
[----:B------:R-:W2:Y:S04]  /*26370*/  LDL.LU R245, [R1+0x4d0] ;  /* 0x0004d00001f57983 */ /* 0x000ea80000300800 */
        /* <DEDUP_REMOVED lines=18> */
[----:B-1----:R-:W2:Y:S04]  /*264a0*/  LDL.LU R22, [R1+0x488] ;  /* 0x0004880001167983 */ /* 0x002ea80000300800 */
[----:B------:R-:W2:Y:S04]  /*264b0*/  LDL.LU R13, [R1+0x45c] ;  /* 0x00045c00010d7983 */ /* 0x000ea80000300800 */
[----:B------:R-:W2:Y:S01]  /*264c0*/  LDL.LU R14, [R1+0x480] ;  /* 0x00048000010e7983 */ /* 0x000ea20000300800 */
[----:B---3--:R-:W-:-:S05]  /*264d0*/  IADD3 R20, P5, R20, UR7, RZ ;  /* 0x0000000714147c10 */ /* 0x008fca000ffbe0ff */
        /* <DEDUP_REMOVED lines=53> */
[----:B------:R-:W-:Y:S04]  /*26830*/  STL [R1+0x45c], R13 ;  /* 0x00045c0d01007387 */ /* 0x000fe80000100800 */
        /* <DEDUP_REMOVED lines=12> */
[----:B------:R0:W-:Y:S04]  /*26900*/  STL [R1+0x444], R20 ;  /* 0x0004441401007387 */ /* 0x0001e80000100800 */
        /* <DEDUP_REMOVED lines=21> */
[----:B------:R-:W4:Y:S01]  /*26a60*/  LDL.LU R14, [R1+0x408] ;  /* 0x00040800010e7983 */ /* 0x000f220000300800 */
[----:B--2---:R-:W-:-:S05]  /*26a70*/  IADD3 R19, P2, R19, UR7, RZ ;  /* 0x0000000713137c10 */ /* 0x004fca000ff5e0ff */
[----:B------:R0:W-:Y:S04]  /*26a80*/  STL [R1+0x43c], R19 ;  /* 0x00043c1301007387 */ /* 0x0001e80000100800 */
[----:B------:R-:W2:Y:S01]  /*26a90*/  LDL.LU R15, [R1+0x3dc] ;  /* 0x0003dc00010f7983 */ /* 0x000ea20000300800 */
[----:B------:R-:W-:-:S05]  /*26aa0*/  IADD3.X R22, R22, UR4, RZ, P3, !PT ;  /* 0x0000000416167c10 */ /* 0x000fca0009ffe4ff */
[----:B------:R1:W-:Y:S04]  /*26ab0*/  STL [R1+0x460], R22 ;  /* 0x0004601601007387 */ /* 0x0003e80000100800 */
[----:B------:R-:W2:Y:S04]  /*26ac0*/  LDL.LU R16, [R1+0x400] ;  /* 0x0004000001107983 */ /* 0x000ea80000300800 */
[----:B------:R-:W2:Y:S04]  /*26ad0*/  LDL.LU R17, [R1+0x3d4] ;  /* 0x0003d40001117983 */ /* 0x000ea80000300800 */
[----:B------:R-:W2:Y:S04]  /*26ae0*/  LDL.LU R18, [R1+0x3f8] ;  /* 0x0003f80001127983 */ /* 0x000ea80000300800 */
[----:B0-----:R-:W2:Y:S04]  /*26af0*/  LDL.LU R19, [R1+0x3cc] ;  /* 0x0003cc0001137983 */ /* 0x001ea80000300800 */
[----:B-1----:R-:W2:Y:S01]  /*26b00*/  LDL.LU R22, [R1+0x3f0] ;  /* 0x0003f00001167983 */ /* 0x002ea20000300800 */
        /* <DEDUP_REMOVED lines=44> */
[----:B------:R0:W-:Y:S04]  /*26dd0*/  STL [R1+0x3e4], R13 ;  /* 0x0003e40d01007387 */ /* 0x0001e80000100800 */
        /* <DEDUP_REMOVED lines=85> */
[----:B------:R1:W-:Y:S04]  /*27330*/  STL [R1+0x3a0], R12 ;  /* 0x0003a00c01007387 */ /* 0x0003e80000100800 */
[----:B0-----:R-:W2:Y:S04]  /*27340*/  LDL.LU R22, [R1+0x34c] ;  /* 0x00034c0001167983 */ /* 0x001ea80000300800 */
[----:B------:R-:W-:Y:S04]  /*27350*/  STL [R1+0x374], R13 ;  /* 0x0003740d01007387 */ /* 0x000fe80000100800 */
        /* <DEDUP_REMOVED lines=32> */
[----:B-1----:R-:W4:Y:S04]  /*27560*/  LDL.LU R12, [R1+0x328] ;  /* 0x00032800010c7983 */ /* 0x002f280000300800 */
        /* <DEDUP_REMOVED lines=11> */
[----:B0-----:R-:W2:Y:S01]  /*27620*/  LDL.LU R22, [R1+0x300] ;  /* 0x0003000001167983 */ /* 0x001ea20000300800 */
        /* <DEDUP_REMOVED lines=37> */
[----:B------:R0:W-:Y:S04]  /*27880*/  STL [R1+0x2fc], R21 ;  /* 0x0002fc1501007387 */ /* 0x0001e80000100800 */
[----:B------:R1:W-:Y:S04]  /*27890*/  STL [R1+0x304], R11 ;  /* 0x0003040b01007387 */ /* 0x0003e80000100800 */
[----:B0-----:R-:W3:Y:S01]  /*278a0*/  LDL.LU R21, [R1+0x2d4] ;  /* 0x0002d40001157983 */ /* 0x001ee20000300800 */
[----:B------:R-:W-:-:S02]  /*278b0*/  IADD3.X R13, R13, UR4, RZ, P1, !PT ;  /* 0x000000040d0d7c10 */ /* 0x000fc40008ffe4ff */
[----:B------:R-:W-:Y:S02]  /*278c0*/  IADD3 R14, P1, R14, UR7, RZ ;  /* 0x000000070e0e7c10 */ /* 0x000fe4000ff3e0ff */
[----:B------:R-:W-:Y:S01]  /*278d0*/  IADD3.X R15, R15, UR4, RZ, P2, !PT ;  /* 0x000000040f0f7c10 */ /* 0x000fe200097fe4ff */
[----:B------:R0:W-:Y:S04]  /*278e0*/  STL [R1+0x328], R12 ;  /* 0x0003280c01007387 */ /* 0x0001e80000100800 */
        /* <DEDUP_REMOVED lines=9> */
[----:B------:R-:W-:Y:S04]  /*27980*/  STL [R1+0x2e4], R18 ;  /* 0x0002e41201007387 */ /* 0x000fe80000100800 */
[----:B------:R-:W2:Y:S01]  /*27990*/  LDL.LU R243, [R1+0x2f8] ;  /* 0x0002f80001f37983 */ /* 0x000ea20000300800 */
[----:B------:R-:W-:-:S03]  /*279a0*/  IADD3 R20, P4, R20, UR7, RZ ;  /* 0x0000000714147c10 */ /* 0x000fc6000ff9e0ff */
[----:B------:R-:W-:Y:S01]  /*279b0*/  STL [R1+0x308], R19 ;  /* 0x0003081301007387 */ /* 0x000fe20000100800 */
[----:B------:R-:W-:-:S03]  /*279c0*/  IADD3.X R22, R22, UR4, RZ, P5, !PT ;  /* 0x0000000416167c10 */ /* 0x000fc6000affe4ff */
        /* <DEDUP_REMOVED lines=22> */
[----:B------:R-:W4:Y:S04]  /*27b30*/  LDL.LU R14, [R1+0x27c] ;  /* 0x00027c00010e7983 */ /* 0x000f280000300800 */
[----:B------:R-:W4:Y:S01]  /*27b40*/  LDL.LU R15, [R1+0x2a0] ;  /* 0x0002a000010f7983 */ /* 0x000f220000300800 */
[----:B------:R-:W-:-:S02]  /*27b50*/  WARPGROUP.DEPBAR.LE gsb0, 0x0 ;  /* 0x00008000000079c5 */ /* 0x000fc40000010000 */
[----:B------:R-:W-:Y:S01]  /*27b60*/  WARPGROUP.ARRIVE ;  /* 0x00000000000079c5 */ /* 0x000fe20000000000 */
[----:B------:R-:W-:Y:S01]  /*27b70*/  UMOV UR26, UR22 ;  /* 0x00000016001a7c82 */ /* 0x000fe20008000000 */
[----:B------:R-:W-:-:S04]  /*27b80*/  UMOV UR27, UR23 ;  /* 0x00000017001b7c82 */ /* 0x000fc80008000000 */
[----:B------:R-:W-:Y:S01]  /*27b90*/  QGMMA.64x128x32.F32.E5M2.E5M2 R88, gdesc[UR24], R88, gsb0 ;  /* 0x01e00000185879f3 */ /* 0x000fe20008003858 */
[----:B---3--:R-:W-:-:S05]  /*27ba0*/  IADD3 R21, P5, R21, UR7, RZ ;  /* 0x0000000715157c10 */ /* 0x008fca000ffbe0ff */
[----:B------:R0:W-:Y:S04]  /*27bb0*/  STL [R1+0x2d4], R21 ;  /* 0x0002d41501007387 */ /* 0x0001e80000100800 */
[----:B------:R-:W3:Y:S04]  /*27bc0*/  LDL.LU R16, [R1+0x274] ;  /* 0x0002740001107983 */ /* 0x000ee80000300800 */
[----:B------:R-:W3:Y:S04]  /*27bd0*/  LDL.LU R17, [R1+0x298] ;  /* 0x0002980001117983 */ /* 0x000ee80000300800 */
[----:B------:R-:W3:Y:S04]  /*27be0*/  LDL.LU R18, [R1+0x26c] ;  /* 0x00026c0001127983 */ /* 0x000ee80000300800 */
[----:B------:R-:W3:Y:S04]  /*27bf0*/  LDL.LU R19, [R1+0x290] ;  /* 0x0002900001137983 */ /* 0x000ee80000300800 */
[----:B------:R-:W3:Y:S04]  /*27c00*/  LDL.LU R20, [R1+0x264] ;  /* 0x0002640001147983 */ /* 0x000ee80000300800 */
[----:B0-----:R-:W3:Y:S01]  /*27c10*/  LDL.LU R21, [R1+0x288] ;  /* 0x0002880001157983 */ /* 0x001ee20000300800 */
[----:B------:R-:W-:-:S02]  /*27c20*/  WARPGROUP.DEPBAR.LE gsb0, 0x0 ;  /* 0x00008000000079c5 */ /* 0x000fc40000010000 */
[----:B------:R-:W-:Y:S01]  /*27c30*/  WARPGROUP.ARRIVE ;  /* 0x00000000000079c5 */ /* 0x000fe20000000000 */
[----:B------:R-:W-:Y:S01]  /*27c40*/  UMOV UR30, UR10 ;  /* 0x0000000a001e7c82 */ /* 0x000fe20008000000 */
[----:B------:R-:W-:-:S04]  /*27c50*/  UMOV UR31, UR11 ;  /* 0x0000000b001f7c82 */ /* 0x000fc80008000000 */
[----:B------:R-:W-:Y:S01]  /*27c60*/  QGMMA.64x128x32.F32.E5M2.E5M2 R88, gdesc[UR28], R88, gsb0 ;  /* 0x01e000001c5879f3 */ /* 0x000fe20008003858 */
[----:B------:R-:W-:Y:S01]  /*27c70*/  UMOV UR34, UR14 ;  /* 0x0000000e00227c82 */ /* 0x000fe20008000000 */
[----:B------:R-:W-:Y:S01]  /*27c80*/  UMOV UR35, UR15 ;  /* 0x0000000f00237c82 */ /* 0x000fe20008000000 */
[----:B--2---:R-:W-:Y:S02]  /*27c90*/  IADD3.X R243, R243, UR4, RZ, P6, !PT ;  /* 0x00000004f3f37c10 */ /* 0x004fe4000b7fe4ff */
[----:B----4-:R-:W-:-:S03]  /*27ca0*/  IADD3 R244, P6, R244, UR7, RZ ;  /* 0x00000007f4f47c10 */ /* 0x010fc6000ffde0ff */
[----:B------:R-:W-:Y:S01]  /*27cb0*/  STL [R1+0x2f8], R243 ;  /* 0x0002f8f301007387 */ /* 0x000fe20000100800 */
[----:B------:R-:W-:Y:S02]  /*27cc0*/  IADD3.X R245, R245, UR4, RZ, P1, !PT ;  /* 0x00000004f5f57c10 */ /* 0x000fe40008ffe4ff */
[----:B------:R-:W-:Y:S02]  /*27cd0*/  IADD3 R246, P1, R246, UR7, RZ ;  /* 0x00000007f6f67c10 */ /* 0x000fe4000ff3e0ff */
[----:B------:R-:W-:Y:S02]  /*27ce0*/  IADD3.X R247, R247, UR4, RZ, P2, !PT ;  /* 0x00000004f7f77c10 */ /* 0x000fe400097fe4ff */
[----:B------:R-:W-:Y:S01]  /*27cf0*/  IADD3 R248, P2, R248, UR7, RZ ;  /* 0x00000007f8f87c10 */ /* 0x000fe2000ff5e0ff */
        /* <DEDUP_REMOVED lines=21> */
[----:B------:R-:W-:Y:S02]  /*27e50*/  IADD3.X R10, R10, UR4, RZ, P2, !PT ;  /* 0x000000040a0a7c10 */ /* 0x000fe400097fe4ff */
[----:B------:R-:W-:Y:S01]  /*27e60*/  IADD3.X R12, R12, UR4, RZ, P3, !PT ;  /* 0x000000040c0c7c10 */ /* 0x000fe20009ffe4ff */
[----:B------:R-:W-:Y:S02]  /*27e70*/  WARPGROUP.DEPBAR.LE gsb0, 0x0 ;  /* 0x00008000000079c5 */ /* 0x000fe40000010000 */
[----:B------:R-:W-:-:S06]  /*27e80*/  WARPGROUP.ARRIVE ;  /* 0x00000000000079c5 */ /* 0x000fcc0000000000 */
[----:B------:R-:W-:Y:S01]  /*27e90*/  QGMMA.64x128x32.F32.E5M2.E5M2 R88, gdesc[UR32], R88, gsb0 ;  /* 0x01e00000205879f3 */ /* 0x000fe20008003858 */
[----:B------:R-:W-:Y:S01]  /*27ea0*/  STL [R1+0x2c8], R6 ;  /* 0x0002c80601007387 */ /* 0x000fe20000100800 */
[----:B------:R-:W-:-:S03]  /*27eb0*/  IADD3 R22, P3, R22, UR7, RZ ;  /* 0x0000000716167c10 */ /* 0x000fc6000ff7e0ff */
[----:B------:R-:W-:Y:S01]  /*27ec0*/  STL [R1+0x29c], R7 ;  /* 0x00029c0701007387 */ /* 0x000fe20000100800 */
[----:B------:R-:W-:-:S03]  /*27ed0*/  IADD3 R11, P2, R11, UR7, RZ ;  /* 0x000000070b0b7c10 */ /* 0x000fc6000ff5e0ff */
[----:B------:R-:W-:Y:S04]  /*27ee0*/  STL [R1+0x2c0], R8 ;  /* 0x0002c00801007387 */ /* 0x000fe80000100800 */
[----:B------:R-:W-:Y:S04]  /*27ef0*/  STL [R1+0x294], R9 ;  /* 0x0002940901007387 */ /* 0x000fe80000100800 */
[----:B------:R-:W-:Y:S01]  /*27f00*/  STL [R1+0x2b8], R10 ;  /* 0x0002b80a01007387 */ /* 0x000fe20000100800 */
[----:B------:R-:W-:-:S03]  /*27f10*/  IADD3.X R13, R13, UR4, RZ, P4, !PT ;  /* 0x000000040d0d7c10 */ /* 0x000fc6000a7fe4ff */
[----:B------:R0:W-:Y:S01]  /*27f20*/  STL [R1+0x284], R22 ;  /* 0x0002841601007387 */ /* 0x0001e20000100800 */
[----:B------:R-:W-:-:S03]  /*27f30*/  IADD3 R14, P4, R14, UR7, RZ ;  /* 0x000000070e0e7c10 */ /* 0x000fc6000ff9e0ff */
[----:B------:R1:W-:Y:S01]  /*27f40*/  STL [R1+0x28c], R11 ;  /* 0x00028c0b01007387 */ /* 0x0003e20000100800 */
[----:B------:R-:W-:-:S03]  /*27f50*/  IADD3.X R15, R15, UR4, RZ, P5, !PT ;  /* 0x000000040f0f7c10 */ /* 0x000fc6000affe4ff */
[----:B0-----:R-:W2:Y:S04]  /*27f60*/  LDL.LU R22, [R1+0x25c] ;  /* 0x00025c0001167983 */ /* 0x001ea80000300800 */
[----:B------:R0:W-:Y:S04]  /*27f70*/  STL [R1+0x2b0], R12 ;  /* 0x0002b00c01007387 */ /* 0x0001e80000100800 */
[----:B------:R4:W-:Y:S04]  /*27f80*/  STL [R1+0x2a8], R13 ;  /* 0x0002a80d01007387 */ /* 0x0009e80000100800 */
[----:B------:R4:W-:Y:S04]  /*27f90*/  STL [R1+0x27c], R14 ;  /* 0x00027c0e01007387 */ /* 0x0009e80000100800 */
[----:B------:R4:W-:Y:S01]  /*27fa0*/  STL [R1+0x2a0], R15 ;  /* 0x0002a00f01007387 */ /* 0x0009e20000100800 */
[----:B------:R-:W-:Y:S01]  /*27fb0*/  UMOV UR38, UR18 ;  /* 0x0000001200267c82 */ /* 0x000fe20008000000 */
[----:B------:R-:W-:Y:S01]  /*27fc0*/  UMOV UR39, UR19 ;  /* 0x0000001300277c82 */ /* 0x000fe20008000000 */
[----:B---3--:R-:W-:-:S02]  /*27fd0*/  IADD3 R16, P5, R16, UR7, RZ ;  /* 0x0000000710107c10 */ /* 0x008fc4000ffbe0ff */
[----:B------:R-:W-:Y:S02]  /*27fe0*/  IADD3.X R17, R17, UR4, RZ, P6, !PT ;  /* 0x0000000411117c10 */ /* 0x000fe4000b7fe4ff */
[----:B------:R-:W-:Y:S02]  /*27ff0*/  IADD3 R18, P6, R18, UR7, RZ ;  /* 0x0000000712127c10 */ /* 0x000fe4000ffde0ff */
[----:B------:R-:W-:Y:S02]  /*28000*/  IADD3.X R19, R19, UR4, RZ, P1, !PT ;  /* 0x0000000413137c10 */ /* 0x000fe40008ffe4ff */
[----:B------:R-:W-:Y:S01]  /*28010*/  IADD3 R20, P1, R20, UR7, RZ ;  /* 0x0000000714147c10 */ /* 0x000fe2000ff3e0ff */
[----:B------:R3:W-:Y:S04]  /*28020*/  STL [R1+0x274], R16 ;  /* 0x0002741001007387 */ /* 0x0007e80000100800 */
[----:B------:R2:W-:Y:S04]  /*28030*/  STL [R1+0x298], R17 ;  /* 0x0002981101007387 */ /* 0x0005e80000100800 */
[----:B------:R2:W-:Y:S04]  /*28040*/  STL [R1+0x26c], R18 ;  /* 0x00026c1201007387 */ /* 0x0005e80000100800 */
[----:B------:R-:W2:Y:S01]  /*28050*/  LDL.LU R243, [R1+0x280] ;  /* 0x0002800001f37983 */ /* 0x000ea20000300800 */
[----:B------:R-:W-:-:S03]  /*28060*/  IADD3.X R21, R21, UR4, RZ, P2, !PT ;  /* 0x0000000415157c10 */ /* 0x000fc600097fe4ff */
[----:B------:R2:W-:Y:S04]  /*28070*/  STL [R1+0x290], R19 ;  /* 0x0002901301007387 */ /* 0x0005e80000100800 */
        /* <DEDUP_REMOVED lines=18> */
[----:B-1----:R-:W2:Y:S04]  /*281a0*/  LDL.LU R11, [R1+0x214] ;  /* 0x00021400010b7983 */ /* 0x002ea80000300800 */
[----:B0-----:R-:W2:Y:S01]  /*281b0*/  LDL.LU R12, [R1+0x238] ;  /* 0x00023800010c7983 */ /* 0x001ea20000300800 */
[----:B------:R-:W-:-:S02]  /*281c0*/  WARPGROUP.DEPBAR.LE gsb0, 0x0 ;  /* 0x00008000000079c5 */ /* 0x000fc40000010000 */
[----:B------:R-:W-:Y:S01]  /*281d0*/  WARPGROUP.ARRIVE ;  /* 0x00000000000079c5 */ /* 0x000fe20000000000 */
[----:B------:R-:W-:Y:S01]  /*281e0*/  UMOV UR42, UR22 ;  /* 0x00000016002a7c82 */ /* 0x000fe20008000000 */
[----:B------:R-:W-:Y:S01]  /*281f0*/  UMOV UR43, UR23 ;  /* 0x00000017002b7c82 */ /* 0x000fe20008000000 */
[----:B----4-:R-:W4:Y:S04]  /*28200*/  LDL.LU R13, [R1+0x20c] ;  /* 0x00020c00010d7983 */ /* 0x010f280000300800 */
[----:B------:R-:W4:Y:S04]  /*28210*/  LDL.LU R14, [R1+0x204] ;  /* 0x00020400010e7983 */ /* 0x000f280000300800 */
[----:B------:R-:W4:Y:S01]  /*28220*/  LDL.LU R15, [R1+0x228] ;  /* 0x00022800010f7983 */ /* 0x000f220000300800 */
[----:B------:R-:W-:Y:S03]  /*28230*/  QGMMA.64x128x32.F32.E5M2.E5M2 R88, gdesc[UR36], R88, gsb0 ;  /* 0x01e00000245879f3 */ /* 0x000fe60008003858 */
[----:B---3--:R-:W3:Y:S01]  /*28240*/  LDL.LU R16, [R1+0x1fc] ;  /* 0x0001fc0001107983 */ /* 0x008ee20000300800 */
[----:B------:R-:W-:Y:S01]  /*28250*/  UMOV UR46, UR10 ;  /* 0x0000000a002e7c82 */ /* 0x000fe20008000000 */
[----:B------:R-:W-:Y:S01]  /*28260*/  UMOV UR47, UR11 ;  /* 0x0000000b002f7c82 */ /* 0x000fe20008000000 */
[----:B------:R-:W-:-:S02]  /*28270*/  WARPGROUP.DEPBAR.LE gsb0, 0x0 ;  /* 0x00008000000079c5 */ /* 0x000fc40000010000 */
[----:B------:R-:W-:-:S06]  /*28280*/  WARPGROUP.ARRIVE ;  /* 0x00000000000079c5 */ /* 0x000fcc0000000000 */
[----:B------:R-:W-:Y:S01]  /*28290*/  QGMMA.64x128x32.F32.E5M2.E5M2 R24, gdesc[UR40], R24, gsb0 ;  /* 0x01e00000281879f3 */ /* 0x000fe20008003818 */
        /* <DEDUP_REMOVED lines=8> */
[----:B------:R-:W-:-:S02]  /*28320*/  IADD3.X R243, R243, UR4, RZ, P3, !PT ;  /* 0x00000004f3f37c10 */ /* 0x000fc40009ffe4ff */
[----:B------:R-:W-:Y:S02]  /*28330*/  IADD3 R244, P3, R244, UR7, RZ ;  /* 0x00000007f4f47c10 */ /* 0x000fe4000ff7e0ff */
[----:B------:R-:W-:Y:S02]  /*28340*/  IADD3.X R245, R245, UR4, RZ, P4, !PT ;  /* 0x00000004f5f57c10 */ /* 0x000fe4000a7fe4ff */
[----:B------:R-:W-:Y:S02]  /*28350*/  IADD3 R246, P4, R246, UR7, RZ ;  /* 0x00000007f6f67c10 */ /* 0x000fe4000ff9e0ff */
[----:B------:R-:W-:Y:S01]  /*28360*/  IADD3.X R247, R247, UR4, RZ, P5, !PT ;  /* 0x00000004f7f77c10 */ /* 0x000fe2000affe4ff */
[----:B------:R-:W-:Y:S01]  /*28370*/  STL [R1+0x280], R243 ;  /* 0x000280f301007387 */ /* 0x000fe20000100800 */
[----:B------:R-:W-:Y:S01]  /*28380*/  IADD3 R248, P5, R248, UR7, RZ ;  /* 0x00000007f8f87c10 */ /* 0x000fe2000ffbe0ff */
[----:B------:R-:W-:Y:S02]  /*28390*/  WARPGROUP.DEPBAR.LE gsb0, 0x0 ;  /* 0x00008000000079c5 */ /* 0x000fe40000010000 */
[----:B------:R-:W-:Y:S01]  /*283a0*/  STL [R1+0x254], R244 ;  /* 0x000254f401007387 */ /* 0x000fe20000100800 */
[----:B------:R-:W-:Y:S01]  /*283b0*/  IADD3.X R249, R249, UR4, RZ, P6, !PT ;  /* 0x00000004f9f97c10 */ /* 0x000fe2000b7fe4ff */
[----:B------:R-:W-:-:S02]  /*283c0*/  WARPGROUP.ARRIVE ;  /* 0x00000000000079c5 */ /* 0x000fc40000000000 */
        /* <DEDUP_REMOVED lines=11> */
[----:B------:R-:W-:Y:S01]  /*28480*/  IADD3.X R6, R6, UR4, RZ, P3, !PT ;  /* 0x0000000406067c10 */ /* 0x000fe20009ffe4ff */
[----:B------:R-:W-:Y:S02]  /*28490*/  QGMMA.64x128x32.F32.E5M2.E5M2 R24, gdesc[UR44], R24, gsb0 ;  /* 0x01e000002c1879f3 */ /* 0x000fe40008003818 */
        /* <DEDUP_REMOVED lines=16> */
[----:B------:R-:W-:Y:S04]  /*285a0*/  STL [R1+0x214], R11 ;  /* 0x0002140b01007387 */ /* 0x000fe80000100800 */
[----:B------:R0:W-:Y:S04]  /*285b0*/  STL [R1+0x230], R2 ;  /* 0x0002300201007387 */ /* 0x0001e80000100800 */
[----:B------:R-:W-:Y:S04]  /*285c0*/  STL [R1+0x238], R12 ;  /* 0x0002380c01007387 */ /* 0x000fe80000100800 */
[----:B0-----:R-:W2:Y:S01]  /*285d0*/  LDL.LU R2, [R1+0xe4c] ;  /* 0x000e4c0001027983 */ /* 0x001ea20000300800 */
[----:B------:R-:W-:Y:S01]  /*285e0*/  UMOV UR50, UR14 ;  /* 0x0000000e00327c82 */ /* 0x000fe20008000000 */
[----:B------:R-:W-:Y:S01]  /*285f0*/  UMOV UR51, UR15 ;  /* 0x0000000f00337c82 */ /* 0x000fe20008000000 */
[----:B------:R-:W-:-:S02]  /*28600*/  WARPGROUP.DEPBAR.LE gsb0, 0x0 ;  /* 0x00008000000079c5 */ /* 0x000fc40000010000 */
[----:B------:R-:W-:-:S06]  /*28610*/  WARPGROUP.ARRIVE ;  /* 0x00000000000079c5 */ /* 0x000fcc0000000000 */
[----:B------:R-:W-:Y:S01]  /*28620*/  QGMMA.64x128x32.F32.E5M2.E5M2 R24, gdesc[UR48], R24, gsb0 ;  /* 0x01e00000301879f3 */ /* 0x000fe20008003818 */
[----:B------:R-:W-:Y:S01]  /*28630*/  UMOV UR54, UR18 ;  /* 0x0000001200367c82 */ /* 0x000fe20008000000 */
[----:B------:R-:W-:Y:S01]  /*28640*/  UMOV UR55, UR19 ;  /* 0x0000001300377c82 */ /* 0x000fe20008000000 */
[----:B----4-:R-:W-:Y:S02]  /*28650*/  IADD3 R13, P6, R13, UR7, RZ ;  /* 0x000000070d0d7c10 */ /* 0x010fe4000ffde0ff */
[----:B------:R-:W-:Y:S02]  /*28660*/  IADD3 R14, P1, R14, UR7, RZ ;  /* 0x000000070e0e7c10 */ /* 0x000fe4000ff3e0ff */
[----:B------:R-:W-:Y:S02]  /*28670*/  IADD3.X R15, R15, UR4, RZ, P2, !PT ;  /* 0x000000040f0f7c10 */ /* 0x000fe400097fe4ff */
[----:B---3--:R-:W-:Y:S01]  /*28680*/  IADD3 R16, P2, R16, UR7, RZ ;  /* 0x0000000710107c10 */ /* 0x008fe2000ff5e0ff */
[----:B------:R-:W-:Y:S01]  /*28690*/  STL [R1+0x20c], R13 ;  /* 0x00020c0d01007387 */ /* 0x000fe20000100800 */
[----:B--2---:R-:W-:-:S02]  /*286a0*/  IADD3.X R17, R17, UR4, RZ, P3, !PT ;  /* 0x0000000411117c10 */ /* 0x004fc40009ffe4ff */
[----:B------:R-:W-:Y:S01]  /*286b0*/  IADD3 R18, P3, R18, UR7, RZ ;  /* 0x0000000712127c10 */ /* 0x000fe2000ff7e0ff */
[----:B------:R-:W-:Y:S01]  /*286c0*/  STL [R1+0x204], R14 ;  /* 0x0002040e01007387 */ /* 0x000fe20000100800 */
[----:B------:R-:W-:-:S03]  /*286d0*/  IADD3.X R19, R19, UR4, RZ, P4, !PT ;  /* 0x0000000413137c10 */ /* 0x000fc6000a7fe4ff */
[----:B------:R-:W-:Y:S01]  /*286e0*/  STL [R1+0x228], R15 ;  /* 0x0002280f01007387 */ /* 0x000fe20000100800 */
[----:B------:R-:W-:-:S03]  /*286f0*/  IADD3.X R20, R20, UR4, RZ, P5, !PT ;  /* 0x0000000414147c10 */ /* 0x000fc6000affe4ff */
[----:B------:R-:W-:Y:S04]  /*28700*/  STL [R1+0x1fc], R16 ;  /* 0x0001fc1001007387 */ /* 0x000fe80000100800 */
[----:B------:R-:W-:Y:S01]  /*28710*/  STL [R1+0x220], R17 ;  /* 0x0002201101007387 */ /* 0x000fe20000100800 */
[----:B------:R-:W-:-:S03]  /*28720*/  IADD3.X R21, R21, UR4, RZ, P6, !PT ;  /* 0x0000000415157c10 */ /* 0x000fc6000b7fe4ff */
[----:B------:R-:W-:Y:S01]  /*28730*/  STL [R1+0x1f4], R18 ;  /* 0x0001f41201007387 */ /* 0x000fe20000100800 */
[----:B------:R-:W-:-:S03]  /*28740*/  IADD3.X R22, R22, UR4, RZ, P1, !PT ;  /* 0x0000000416167c10 */ /* 0x000fc60008ffe4ff */
[----:B------:R-:W-:Y:S04]  /*28750*/  STL [R1+0x218], R19 ;  /* 0x0002181301007387 */ /* 0x000fe80000100800 */
[----:B------:R-:W-:Y:S01]  /*28760*/  STL [R1+0x210], R20 ;  /* 0x0002101401007387 */ /* 0x000fe20000100800 */
[----:B------:R-:W-:Y:S01]  /*28770*/  IADD3.X R23, R23, UR4, RZ, P3, !PT ;  /* 0x0000000417177c10 */ /* 0x000fe20009ffe4ff */
[----:B------:R-:W-:Y:S02]  /*28780*/  WARPGROUP.DEPBAR.LE gsb0, 0x0 ;  /* 0x00008000000079c5 */ /* 0x000fe40000010000 */
[----:B------:R-:W-:-:S06]  /*28790*/  WARPGROUP.ARRIVE ;  /* 0x00000000000079c5 */ /* 0x000fcc0000000000 */
[----:B------:R-:W-:Y:S01]  /*287a0*/  QGMMA.64x128x32.F32.E5M2.E5M2 R24, gdesc[UR52], R24, gsb0 ;  /* 0x01e00000341879f3 */ /* 0x000fe20008003818 */
[----:B------:R-:W-:-:S05]  /*287b0*/  IADD3.X R2, R2, UR4, RZ, P2, !PT ;  /* 0x0000000402027c10 */ /* 0x000fca00097fe4ff */
[----:B------:R0:W-:Y:S04]  /*287c0*/  STL [R1+0x1f8], R2 ;  /* 0x0001f80201007387 */ /* 0x0001e80000100800 */
[----:B------:R2:W-:Y:S04]  /*287d0*/  STL [R1+0x208], R21 ;  /* 0x0002081501007387 */ /* 0x0005e80000100800 */
[----:B0-----:R2:W5:Y:S04]  /*287e0*/  LDL.LU R2, [R1+0xe48] ;  /* 0x000e480001027983 */ /* 0x0015680000300800 */
[----:B------:R2:W-:Y:S04]  /*287f0*/  STL [R1+0x200], R22 ;  /* 0x0002001601007387 */ /* 0x0005e80000100800 */
[----:B------:R2:W-:Y:S01]  /*28800*/  STL [R1+0x1f0], R23 ;  /* 0x0001f01701007387 */ /* 0x0005e20000100800 */
[----:B------:R-:W-:-:S02]  /*28810*/  WARPGROUP.DEPBAR.LE gsb0, 0x0 ;  /* 0x00008000000079c5 */ /* 0x000fc40000010000 */
[----:B------:R-:W-:Y:S05]  /*28820*/  @P0 BRA `(.L_x_2) ;  /* 0xfffffe74004c0947 */ /* 0x000fea000383ffff */
.L_x_1:
[----:B------:R1:W-:Y:S01]  /*28830*/  STL [R1+0xe58], R84 ;  /* 0x000e585401007387 */ /* 0x0003e20000100800 */
[----:B------:R-:W-:Y:S01]  /*28840*/  F2FP.SATFINITE.E5M2.F32.PACK_AB_MERGE_C R112, R113, R112, RZ ;  /* 0x000000707170723e */ /* 0x000fe200048060ff */
[----:B------:R-:W-:Y:S01]  /*28850*/  ULDC.64 UR24, c[0x0][0x228] ;  /* 0x00008a0000187ab9 */ /* 0x000fe20000000a00 */
[----:B------:R-:W-:Y:S01]  /*28860*/  F2FP.SATFINITE.E5M2.F32.PACK_AB_MERGE_C R88, R89, R88, RZ ;  /* 0x000000585958723e */ /* 0x000fe200048060ff */
[----:B------:R-:W3:Y:S01]  /*28870*/  LDL.LU R7, [R1+0x4] ;  /* 0x0000040001077983 */ /* 0x000ee20000300800 */
[----:B------:R-:W-:Y:S01]  /*28880*/  F2FP.SATFINITE.E5M2.F32.PACK_AB_MERGE_C R116, R117, R116, RZ ;  /* 0x000000747574723e */ /* 0x000fe200048060ff */
[----:B------:R-:W-:Y:S01]  /*28890*/  ULDC UR4, c[0x0][0x22c] ;  /* 0x00008b0000047ab9 */ /* 0x000fe20000000800 */
[----:B------:R-:W-:Y:S01]  /*288a0*/  F2FP.SATFINITE.E5M2.F32.PACK_AB_MERGE_C R90, R91, R90, RZ ;  /* 0x0000005a5b5a723e */ /* 0x000fe200048060ff */
[----:B------:R-:W-:Y:S01]  /*288b0*/  ULDC.64 UR6, c[0x0][0x228] ;  /* 0x00008a0000067ab9 */ /* 0x000fe20000000a00 */
[----:B------:R-:W-:Y:S01]  /*288c0*/  F2FP.SATFINITE.E5M2.F32.PACK_AB_MERGE_C R106, R107, R106, RZ ;  /* 0x0000006a6b6a723e */ /* 0x000fe200048060ff */
[----:B-1----:R-:W3:Y:S01]  /*288d0*/  LDL.LU R84, [R1] ;  /* 0x0000000001547983 */ /* 0x002ee20000300800 */
[----:B------:R-:W-:Y:S01]  /*288e0*/  F2FP.SATFINITE.E5M2.F32.PACK_AB_MERGE_C R118, R119, R118, RZ ;  /* 0x000000767776723e */ /* 0x000fe200048060ff */
[----:B------:R-:W-:Y:S01]  /*288f0*/  ULDC.64 UR26, c[0x0][0x228] ;  /* 0x00008a00001a7ab9 */ /* 0x000fe20000000a00 */
[----:B------:R-:W-:Y:S01]  /*28900*/  F2FP.SATFINITE.E5M2.F32.PACK_AB_MERGE_C R152, R153, R152, RZ ;  /* 0x000000989998723e */ /* 0x000fe200048060ff */
[----:B------:R1:W-:Y:S01]  /*28910*/  STL [R1+0xe54], R85 ;  /* 0x000e545501007387 */ /* 0x0003e20000100800 */
[----:B------:R-:W-:Y:S01]  /*28920*/  F2FP.SATFINITE.E5M2.F32.PACK_AB_MERGE_C R110, R111, R110, RZ ;  /* 0x0000006e6f6e723e */ /* 0x000fe200048060ff */
[----:B------:R-:W-:Y:S01]  /*28930*/  ULDC UR8, c[0x0][0x248] ;  /* 0x0000920000087ab9 */ /* 0x000fe20000000800 */
[----:B------:R-:W-:Y:S01]  /*28940*/  F2FP.SATFINITE.E5M2.F32.PACK_AB_MERGE_C R154, R155, R154, RZ ;  /* 0x0000009a9b9a723e */ /* 0x000fe200048060ff */
[----:B------:R-:W-:Y:S01]  /*28950*/  ULDC.64 UR10, c[0x0][0x228] ;  /* 0x00008a00000a7ab9 */ /* 0x000fe20000000a00 */
[----:B------:R-:W-:Y:S01]  /*28960*/  F2FP.SATFINITE.E5M2.F32.PACK_AB_MERGE_C R114, R115, R114, RZ ;  /* 0x000000727372723e */ /* 0x000fe200048060ff */
[----:B------:R-:W-:Y:S01]  /*28970*/  ULDC.64 UR14, c[0x0][0x228] ;  /* 0x00008a00000e7ab9 */ /* 0x000fe20000000a00 */
[----:B------:R-:W-:Y:S01]  /*28980*/  F2FP.SATFINITE.E5M2.F32.PACK_AB_MERGE_C R92, R93, R92, RZ ;  /* 0x0000005c5d5c723e */ /* 0x000fe200048060ff */
[----:B------:R-:W-:Y:S01]  /*28990*/  ULDC.64 UR12, c[0x0][0x228] ;  /* 0x00008a00000c7ab9 */ /* 0x000fe20000000a00 */
[----:B------:R-:W-:Y:S01]  /*289a0*/  F2FP.SATFINITE.E5M2.F32.PACK_AB_MERGE_C R94, R95, R94, RZ ;  /* 0x0000005e5f5e723e */ /* 0x000fe200048060ff */
[----:B-1----:R-:W4:Y:S01]  /*289b0*/  LDL.LU R85, [R1+0x8] ;  /* 0x0000080001557983 */ /* 0x002f220000300800 */
[----:B------:R-:W-:Y:S01]  /*289c0*/  F2FP.SATFINITE.E5M2.F32.PACK_AB_MERGE_C R96, R97, R96, RZ ;  /* 0x000000606160723e */ /* 0x000fe200048060ff */
[----:B------:R-:W-:Y:S01]  /*289d0*/  ULDC.64 UR18, c[0x0][0x228] ;  /* 0x00008a0000127ab9 */ /* 0x000fe20000000a00 */
[----:B------:R-:W-:Y:S01]  /*289e0*/  F2FP.SATFINITE.E5M2.F32.PACK_AB_MERGE_C R156, R157, R156, RZ ;  /* 0x0000009c9d9c723e */ /* 0x000fe200048060ff */
[----:B------:R-:W4:Y:S01]  /*289f0*/  LDL.LU R5, [R1+0xc] ;  /* 0x00000c0001057983 */ /* 0x000f220000300800 */
[----:B------:R-:W-:Y:S01]  /*28a00*/  F2FP.SATFINITE.E5M2.F32.PACK_AB_MERGE_C R108, R109, R108, RZ ;  /* 0x0000006c6d6c723e */ /* 0x000fe200048060ff */
[----:B------:R-:W-:Y:S01]  /*28a10*/  ULDC.64 UR16, c[0x0][0x228] ;  /* 0x00008a0000107ab9 */ /* 0x000fe20000000a00 */
[----:B------:R-:W-:Y:S01]  /*28a20*/  F2FP.SATFINITE.E5M2.F32.PACK_AB_MERGE_C R98, R99, R98, RZ ;  /* 0x000000626362723e */ /* 0x000fe200048060ff */
[----:B------:R1:W-:Y:S01]  /*28a30*/  STL [R1+0xe50], R86 ;  /* 0x000e505601007387 */ /* 0x0003e20000100800 */
[----:B------:R-:W-:Y:S01]  /*28a40*/  F2FP.SATFINITE.E5M2.F32.PACK_AB_MERGE_C R100, R101, R100, RZ ;  /* 0x000000646564723e */ /* 0x000fe200048060ff */
[----:B------:R-:W-:Y:S01]  /*28a50*/  ULDC.64 UR22, c[0x0][0x228] ;  /* 0x00008a0000167ab9 */ /* 0x000fe20000000a00 */
[----:B------:R-:W-:Y:S01]  /*28a60*/  F2FP.SATFINITE.E5M2.F32.PACK_AB_MERGE_C R104, R105, R104, RZ ;  /* 0x000000686968723e */ /* 0x000fe200048060ff */
[----:B------:R-:W-:Y:S01]  /*28a70*/  ULDC.64 UR20, c[0x0][0x228] ;  /* 0x00008a0000147ab9 */ /* 0x000fe20000000a00 */
[----:B-1----:R-:W4:Y:S04]  /*28a80*/  LDL.LU R86, [R1+0x10] ;  /* 0x0000100001567983 */ /* 0x002f280000300800 */
[----:B------:R-:W4:Y:S04]  /*28a90*/  LDL.LU R3, [R1+0x14] ;  /* 0x0000140001037983 */ /* 0x000f280000300800 */
[----:B------:R1:W-:Y:S04]  /*28aa0*/  STL [R1+0xe4c], R87 ;  /* 0x000e4c5701007387 */ /* 0x0003e80000100800 */
[----:B-1----:R-:W4:Y:S04]  /*28ab0*/  LDL.LU R87, [R1+0x18] ;  /* 0x0000180001577983 */ /* 0x002f280000300800 */
[----:B0-----:R-:W4:Y:S04]  /*28ac0*/  LDL.LU R0, [R1+0x1c] ;  /* 0x00001c0001007983 */ /* 0x001f280000300800 */
[----:B-----5:R0:W-:Y:S04]  /*28ad0*/  STL [R1+0xe48], R2 ;  /* 0x000e480201007387 */ /* 0x0201e80000100800 */
        /* <DEDUP_REMOVED lines=31> */
[----:B--2---:R-:W2:Y:S04]  /*28cd0*/  LDL.LU R21, [R1+0x9c] ;  /* 0x00009c0001157983 */ /* 0x004ea80000300800 */
        /* <DEDUP_REMOVED lines=23> */
[----:B------:R-:W2:Y:S01]  /*28e50*/  LDL.LU R225, [R1+0xfc] ;  /* 0x0000fc0001e17983 */ /* 0x000ea20000300800 */
[----:B---3--:R-:W-:-:S03]  /*28e60*/  F2FP.SATFINITE.E5M2.F32.PACK_AB_MERGE_C R7, R7, R84, RZ ;  /* 0x000000540707723e */ /* 0x008fc600048060ff */
[----:B------:R-:W3:Y:S01]  /*28e70*/  LDL.LU R84, [R1+0xe58] ;  /* 0x000e580001547983 */ /* 0x000ee20000300800 */
[----:B----4-:R-:W-:-:S03]  /*28e80*/  F2FP.SATFINITE.E5M2.F32.PACK_AB_MERGE_C R5, R5, R85, RZ ;  /* 0x000000550505723e */ /* 0x010fc600048060ff */
[----:B------:R-:W3:Y:S01]  /*28e90*/  LDL.LU R85, [R1+0xe54] ;  /* 0x000e540001557983 */ /* 0x000ee20000300800 */
[----:B------:R-:W-:-:S03]  /*28ea0*/  F2FP.SATFINITE.E5M2.F32.PACK_AB_MERGE_C R3, R3, R86, RZ ;  /* 0x000000560303723e */ /* 0x000fc600048060ff */
[----:B------:R-:W4:Y:S01]  /*28eb0*/  LDL.LU R86, [R1+0xe50] ;  /* 0x000e500001567983 */ /* 0x000f220000300800 */
[----:B------:R-:W-:-:S03]  /*28ec0*/  F2FP.SATFINITE.E5M2.F32.PACK_AB_MERGE_C R0, R0, R87, RZ ;  /* 0x000000570000723e */ /* 0x000fc600048060ff */
[----:B------:R-:W4:Y:S01]  /*28ed0*/  LDL.LU R87, [R1+0xe4c] ;  /* 0x000e4c0001577983 */ /* 0x000f220000300800 */
[----:B------:R-:W-:-:S03]  /*28ee0*/  F2FP.SATFINITE.E5M2.F32.PACK_AB_MERGE_C R4, R4, R2, RZ ;  /* 0x000000020404723e */ /* 0x000fc600048060ff */
[----:B------:R-:W3:Y:S01]  /*28ef0*/  LDL.LU R2, [R1+0xe48] ;  /* 0x000e480001027983 */ /* 0x000ee20000300800 */
[----:B------:R-:W-:Y:S02]  /*28f00*/  F2FP.SATFINITE.E5M2.F32.PACK_AB_MERGE_C R113, R25, R24, RZ ;  /* 0x000000181971723e */ /* 0x000fe400048060ff */
[----:B------:R-:W-:Y:S02]  /*28f10*/  F2FP.SATFINITE.E5M2.F32.PACK_AB_MERGE_C R117, R29, R28, RZ ;  /* 0x0000001c1d75723e */ /* 0x000fe400048060ff */
[----:B------:R-:W-:Y:S02]  /*28f20*/  LOP3.LUT R88, R88, 0xffff, RZ, 0xc0, !PT ;  /* 0x0000ffff58587812 */ /* 0x000fe400078ec0ff */
[----:B------:R-:W-:Y:S02]  /*28f30*/  F2FP.SATFINITE.E5M2.F32.PACK_AB_MERGE_C R119, R31, R30, RZ ;  /* 0x0000001e1f77723e */ /* 0x000fe400048060ff */
[----:B------:R-:W-:Y:S02]  /*28f40*/  F2FP.SATFINITE.E5M2.F32.PACK_AB_MERGE_C R107, R37, R36, RZ ;  /* 0x00000024256b723e */ /* 0x000fe400048060ff */
[----:B------:R-:W-:-:S02]  /*28f50*/  LOP3.LUT R90, R90, 0xffff, RZ, 0xc0, !PT ;  /* 0x0000ffff5a5a7812 */ /* 0x000fc400078ec0ff */
[----:B------:R-:W-:Y:S02]  /*28f60*/  LOP3.LUT R152, R152, 0xffff, RZ, 0xc0, !PT ;  /* 0x0000ffff98987812 */ /* 0x000fe400078ec0ff */
[----:B------:R-:W-:Y:S02]  /*28f70*/  F2FP.SATFINITE.E5M2.F32.PACK_AB_MERGE_C R111, R35, R34, RZ ;  /* 0x00000022236f723e */ /* 0x000fe400048060ff */
[----:B------:R-:W-:Y:S02]  /*28f80*/  F2FP.SATFINITE.E5M2.F32.PACK_AB_MERGE_C R115, R27, R26, RZ ;  /* 0x0000001a1b73723e */ /* 0x000fe400048060ff */
[----:B------:R-:W-:Y:S02]  /*28f90*/  F2FP.SATFINITE.E5M2.F32.PACK_AB_MERGE_C R97, R45, R44, RZ ;  /* 0x0000002c2d61723e */ /* 0x000fe400048060ff */
[----:B------:R-:W-:Y:S02]  /*28fa0*/  LOP3.LUT R154, R154, 0xffff, RZ, 0xc0, !PT ;  /* 0x0000ffff9a9a7812 */ /* 0x000fe400078ec0ff */
[----:B------:R-:W-:-:S02]  /*28fb0*/  LOP3.LUT R92, R92, 0xffff, RZ, 0xc0, !PT ;  /* 0x0000ffff5c5c7812 */ /* 0x000fc400078ec0ff */
[----:B------:R-:W-:Y:S02]  /*28fc0*/  LOP3.LUT R94, R94, 0xffff, RZ, 0xc0, !PT ;  /* 0x0000ffff5e5e7812 */ /* 0x000fe400078ec0ff */
[----:B------:R-:W-:Y:S02]  /*28fd0*/  F2FP.SATFINITE.E5M2.F32.PACK_AB_MERGE_C R109, R39, R38, RZ ;  /* 0x00000026276d723e */ /* 0x000fe400048060ff */
[----:B------:R-:W-:Y:S02]  /*28fe0*/  F2FP.SATFINITE.E5M2.F32.PACK_AB_MERGE_C R99, R47, R46, RZ ;  /* 0x0000002e2f63723e */ /* 0x000fe400048060ff */
[----:B------:R-:W-:Y:S02]  /*28ff0*/  LOP3.LUT R156, R156, 0xffff, RZ, 0xc0, !PT ;  /* 0x0000ffff9c9c7812 */ /* 0x000fe400078ec0ff */
[----:B------:R-:W-:Y:S02]  /*29000*/  F2FP.SATFINITE.E5M2.F32.PACK_AB_MERGE_C R6, R6, R219, RZ ;  /* 0x000000db0606723e */ /* 0x000fe400048060ff */
[----:B------:R-:W-:-:S02]  /*29010*/  F2FP.SATFINITE.E5M2.F32.PACK_AB_MERGE_C R93, R53, R52, RZ ;  /* 0x00000034355d723e */ /* 0x000fc400048060ff */
[----:B------:R-:W-:Y:S02]  /*29020*/  F2FP.SATFINITE.E5M2.F32.PACK_AB_MERGE_C R9, R9, R218, RZ ;  /* 0x000000da0909723e */ /* 0x000fe400048060ff */
[----:B------:R-:W-:Y:S02]  /*29030*/  F2FP.SATFINITE.E5M2.F32.PACK_AB_MERGE_C R8, R8, R221, RZ ;  /* 0x000000dd0808723e */ /* 0x000fe400048060ff */
[----:B------:R-:W-:Y:S02]  /*29040*/  F2FP.SATFINITE.E5M2.F32.PACK_AB_MERGE_C R95, R55, R54, RZ ;  /* 0x00000036375f723e */ /* 0x000fe400048060ff */
[----:B------:R-:W-:Y:S02]  /*29050*/  F2FP.SATFINITE.E5M2.F32.PACK_AB_MERGE_C R105, R63, R62, RZ ;  /* 0x0000003e3f69723e */ /* 0x000fe400048060ff */
        /* <DEDUP_REMOVED lines=15> */
[----:B------:R-:W-:Y:S02]  /*29150*/  LOP3.LUT R106, R106, 0xffff, RZ, 0xc0, !PT ;  /* 0x0000ffff6a6a7812 */ /* 0x000fe400078ec0ff */
[----:B------:R-:W-:Y:S02]  /*29160*/  F2FP.SATFINITE.E5M2.F32.PACK_AB_MERGE_C R13, R13, R250, RZ ;  /* 0x000000fa0d0d723e */ /* 0x000fe400048060ff */
[----:B------:R-:W-:Y:S02]  /*29170*/  F2FP.SATFINITE.E5M2.F32.PACK_AB_MERGE_C R91, R71, R70, RZ ;  /* 0x00000046475b723e */ /* 0x000fe400048060ff */
[----:B------:R-:W-:Y:S02]  /*29180*/  F2FP.SATFINITE.E5M2.F32.PACK_AB_MERGE_C R172, R173, R172, RZ ;  /* 0x000000acadac723e */ /* 0x000fe400048060ff */
[----:B------:R-:W-:-:S02]  /*29190*/  F2FP.SATFINITE.E5M2.F32.PACK_AB_MERGE_C R174, R175, R174, RZ ;  /* 0x000000aeafae723e */ /* 0x000fc400048060ff */
[----:B------:R-:W-:Y:S02]  /*291a0*/  LOP3.LUT R110, R110, 0xffff, RZ, 0xc0, !PT ;  /* 0x0000ffff6e6e7812 */ /* 0x000fe400078ec0ff */
        /* <DEDUP_REMOVED lines=11> */
[----:B------:R-:W-:Y:S02]  /*29260*/  F2FP.SATFINITE.E5M2.F32.PACK_AB_MERGE_C R17, R17, R246, RZ ;  /* 0x000000f61111723e */ /* 0x000fe400048060ff */
[----:B------:R-:W-:Y:S02]  /*29270*/  F2FP.SATFINITE.E5M2.F32.PACK_AB_MERGE_C R182, R183, R182, RZ ;  /* 0x000000b6b7b6723e */ /* 0x000fe400048060ff */
[----:B------:R-:W-:Y:S02]  /*29280*/  LOP3.LUT R118, R118, 0xffff, RZ, 0xc0, !PT ;  /* 0x0000ffff76767812 */ /* 0x000fe400078ec0ff */
[----:B------:R-:W-:Y:S02]  /*29290*/  F2FP.SATFINITE.E5M2.F32.PACK_AB_MERGE_C R19, R19, R244, RZ ;  /* 0x000000f41313723e */ /* 0x000fe400048060ff */
[----:B------:R-:W-:Y:S02]  /*292a0*/  F2FP.SATFINITE.E5M2.F32.PACK_AB_MERGE_C R122, R123, R122, RZ ;  /* 0x0000007a7b7a723e */ /* 0x000fe400048060ff */
[----:B------:R-:W-:-:S02]  /*292b0*/  F2FP.SATFINITE.E5M2.F32.PACK_AB_MERGE_C R184, R185, R184, RZ ;  /* 0x000000b8b9b8723e */ /* 0x000fc400048060ff */
[----:B------:R-:W-:Y:S02]  /*292c0*/  F2FP.SATFINITE.E5M2.F32.PACK_AB_MERGE_C R20, R20, R243, RZ ;  /* 0x000000f31414723e */ /* 0x000fe400048060ff */
[----:B------:R-:W-:Y:S02]  /*292d0*/  F2FP.SATFINITE.E5M2.F32.PACK_AB_MERGE_C R186, R187, R186, RZ ;  /* 0x000000babbba723e */ /* 0x000fe400048060ff */
[----:B------:R-:W-:Y:S02]  /*292e0*/  F2FP.SATFINITE.E5M2.F32.PACK_AB_MERGE_C R124, R125, R124, RZ ;  /* 0x0000007c7d7c723e */ /* 0x000fe400048060ff */
[----:B--2---:R-:W-:Y:S02]  /*292f0*/  F2FP.SATFINITE.E5M2.F32.PACK_AB_MERGE_C R21, R21, R242, RZ ;  /* 0x000000f21515723e */ /* 0x004fe400048060ff */
        /* <DEDUP_REMOVED lines=36> */
[----:B------:R-:W2:Y:S01]  /*29540*/  LDL.LU R226, [R1+0xe44] ;  /* 0x000e440001e27983 */ /* 0x000ea20000300800 */
[----:B------:R-:W0:Y:S01]  /*29550*/  S2R R25, SR_TID.X ;  /* 0x0000000000197919 */ /* 0x000e220000002100 */
[----:B------:R-:W-:-:S02]  /*29560*/  F2FP.SATFINITE.E5M2.F32.PACK_AB_MERGE_C R28, R33, R32, RZ ;  /* 0x00000020211c723e */ /* 0x000fc400048060ff */
[----:B------:R-:W-:Y:S01]  /*29570*/  LOP3.LUT R33, R7, 0xffff, RZ, 0xc0, !PT ;  /* 0x0000ffff07217812 */ /* 0x000fe200078ec0ff */
[----:B------:R-:W2:Y:S01]  /*29580*/  LDL.LU R151, [R1+0x100] ;  /* 0x0001000001977983 */ /* 0x000ea20000300800 */
[----:B------:R-:W-:Y:S02]  /*29590*/  LOP3.LUT R5, R5, 0xffff, RZ, 0xc0, !PT ;  /* 0x0000ffff05057812 */ /* 0x000fe400078ec0ff */
[----:B------:R-:W-:Y:S01]  /*295a0*/  SHF.R.U32.HI R7, RZ, 0x8, R33 ;  /* 0x00000008ff077819 */ /* 0x000fe20000011621 */
[----:B------:R-:W2:Y:S01]  /*295b0*/  LDL.LU R149, [R1+0x104] ;  /* 0x0001040001957983 */ /* 0x000ea20000300800 */
[----:B------:R-:W-:Y:S02]  /*295c0*/  LOP3.LUT R113, R113, 0xffff, RZ, 0xc0, !PT ;  /* 0x0000ffff71717812 */ /* 0x000fe400078ec0ff */
[----:B------:R-:W-:Y:S02]  /*295d0*/  LOP3.LUT R36, R7, 0xffff, RZ, 0xc0, !PT ;  /* 0x0000ffff07247812 */ /* 0x000fe400078ec0ff */
[----:B------:R-:W-:-:S02]  /*295e0*/  F2FP.SATFINITE.E5M2.F32.PACK_AB_MERGE_C R31, R41, R40, RZ ;  /* 0x00000028291f723e */ /* 0x000fc400048060ff */
[----:B------:R-:W-:Y:S02]  /*295f0*/  SHF.R.U32.HI R37, RZ, 0x8, R113 ;  /* 0x00000008ff257819 */ /* 0x000fe40000011671 */
[----:B------:R-:W-:Y:S02]  /*29600*/  LOP3.LUT R115, R115, 0xffff, RZ, 0xc0, !PT ;  /* 0x0000ffff73737812 */ /* 0x000fe400078ec0ff */
[----:B------:R-:W-:Y:S02]  /*29610*/  LOP3.LUT R37, R37, 0xffff, RZ, 0xc0, !PT ;  /* 0x0000ffff25257812 */ /* 0x000fe400078ec0ff */
[----:B------:R-:W-:Y:S02]  /*29620*/  LOP3.LUT R3, R3, 0xffff, RZ, 0xc0, !PT ;  /* 0x0000ffff03037812 */ /* 0x000fe400078ec0ff */
[----:B------:R-:W-:Y:S02]  /*29630*/  LOP3.LUT R117, R117, 0xffff, RZ, 0xc0, !PT ;  /* 0x0000ffff75757812 */ /* 0x000fe400078ec0ff */
[----:B------:R-:W-:-:S02]  /*29640*/  SHF.R.U32.HI R46, RZ, 0x8, R94 ;  /* 0x00000008ff2e7819 */ /* 0x000fc4000001165e */
[----:B------:R-:W-:Y:S02]  /*29650*/  F2FP.SATFINITE.E5M2.F32.PACK_AB_MERGE_C R39, R49, R48, RZ ;  /* 0x000000303127723e */ /* 0x000fe400048060ff */
[----:B------:R-:W-:Y:S02]  /*29660*/  LOP3.LUT R119, R119, 0xffff, RZ, 0xc0, !PT ;  /* 0x0000ffff77777812 */ /* 0x000fe400078ec0ff */
[----:B------:R-:W-:Y:S01]  /*29670*/  LOP3.LUT R4, R4, 0xffff, RZ, 0xc0, !PT ;  /* 0x0000ffff04047812 */ /* 0x000fe200078ec0ff */
[C---:B0-----:R-:W-:Y:S01]  /*29680*/  IMAD.SHL.U32 R30, R25.reuse, 0x40, RZ ;  /* 0x00000040191e7824 */ /* 0x041fe200078e00ff */
[----:B------:R-:W-:Y:S01]  /*29690*/  LOP3.LUT R6, R6, 0xffff, RZ, 0xc0, !PT ;  /* 0x0000ffff06067812 */ /* 0x000fe200078ec0ff */
[----:B------:R-:W-:Y:S01]  /*296a0*/  IMAD.SHL.U32 R41, R25, 0x8, RZ ;  /* 0x0000000819297824 */ /* 0x000fe200078e00ff */
[----:B------:R-:W-:Y:S02]  /*296b0*/  LOP3.LUT R62, R9, 0xffff, RZ, 0xc0, !PT ;  /* 0x0000ffff093e7812 */ /* 0x000fe400078ec0ff */
[----:B------:R-:W-:-:S02]  /*296c0*/  LOP3.LUT R34, R30, 0x400, RZ, 0xc0, !PT ;  /* 0x000004001e227812 */ /* 0x000fc400078ec0ff */
[----:B------:R-:W-:Y:S02]  /*296d0*/  PRMT R30, R33, 0x3340, R88 ;  /* 0x00003340211e7816 */ /* 0x000fe40000000058 */
[----:B------:R-:W-:Y:S02]  /*296e0*/  SHF.R.U32.HI R33, RZ, 0x8, R152 ;  /* 0x00000008ff217819 */ /* 0x000fe40000011698 */
[----:B------:R-:W-:Y:S02]  /*296f0*/  F2FP.SATFINITE.E5M2.F32.PACK_AB_MERGE_C R32, R43, R42, RZ ;  /* 0x0000002a2b20723e */ /* 0x000fe400048060ff */
[----:B------:R-:W-:Y:S02]  /*29700*/  LOP3.LUT R44, R33, 0xffff, RZ, 0xc0, !PT ;  /* 0x0000ffff212c7812 */ /* 0x000fe400078ec0ff */
[----:B------:R-:W-:Y:S02]  /*29710*/  SHF.R.U32.HI R38, RZ, 0x8, R115 ;  /* 0x00000008ff267819 */ /* 0x000fe40000011673 */
[----:B------:R-:W-:-:S02]  /*29720*/  F2FP.SATFINITE.E5M2.F32.PACK_AB_MERGE_C R40, R51, R50, RZ ;  /* 0x000000323328723e */ /* 0x000fc400048060ff */
[----:B------:R-:W-:Y:S01]  /*29730*/  SHF.R.U32.HI R48, RZ, 0x8, R117 ;  /* 0x00000008ff307819 */ /* 0x000fe20000011675 */
[C---:B---3--:R-:W-:Y:S02]  /*29740*/  VIADD R24, R2.reuse, 0x7f ;  /* 0x0000007f02187836 */ /* 0x048fe40000000000 */
[----:B------:R-:W-:Y:S01]  /*29750*/  VIADD R29, R2, 0x1 ;  /* 0x00000001021d7836 */ /* 0x000fe20000000000 */
[----:B------:R-:W-:Y:S02]  /*29760*/  LOP3.LUT R8, R8, 0xffff, RZ, 0xc0, !PT ;  /* 0x0000ffff08087812 */ /* 0x000fe400078ec0ff */
[----:B------:R-:W-:Y:S02]  /*29770*/  ISETP.GE.AND P0, PT, R24, UR25, PT ;  /* 0x0000001918007c0c */ /* 0x000fe4000bf06270 */
[----:B------:R-:W-:Y:S02]  /*29780*/  SHF.R.U32.HI R24, RZ, 0x8, R88 ;  /* 0x00000008ff187819 */ /* 0x000fe40000011658 */
[----:B------:R-:W-:-:S02]  /*29790*/  LOP3.LUT R166, R166, 0xffff, RZ, 0xc0, !PT ;  /* 0x0000ffffa6a67812 */ /* 0x000fc400078ec0ff */
[----:B------:R-:W-:Y:S02]  /*297a0*/  LOP3.LUT R7, R24, 0xffff, RZ, 0xc0, !PT ;  /* 0x0000ffff18077812 */ /* 0x000fe400078ec0ff */
[----:B------:R-:W-:Y:S02]  /*297b0*/  SHF.R.U32.HI R24, RZ, 0x8, R5 ;  /* 0x00000008ff187819 */ /* 0x000fe40000011605 */
[----:B------:R-:W-:Y:S02]  /*297c0*/  PRMT R7, R36, 0x3340, R7 ;  /* 0x0000334024077816 */ /* 0x000fe40000000007 */
[----:B------:R-:W-:Y:S02]  /*297d0*/  SHF.R.U32.HI R36, RZ, 0x8, R90 ;  /* 0x00000008ff247819 */ /* 0x000fe4000001165a */
[----:B------:R-:W-:Y:S02]  /*297e0*/  ISETP.GE.AND P2, PT, R29, UR4, PT ;  /* 0x000000041d007c0c */ /* 0x000fe4000bf46270 */
[----:B------:R-:W-:Y:S01]  /*297f0*/  LOP3.LUT R107, R107, 0xffff, RZ, 0xc0, !PT ;  /* 0x0000ffff6b6b7812 */ /* 0x000fe200078ec0ff */
[----:B------:R-:W-:Y:S01]  /*29800*/  VIADD R35, R2, 0x2 ;  /* 0x0000000202237836 */ /* 0x000fe20000000000 */
[----:B------:R-:W-:Y:S01]  /*29810*/  LOP3.LUT R45, R24, 0xffff, RZ, 0xc0, !PT ;  /* 0x0000ffff182d7812 */ /* 0x000fe200078ec0ff */
[----:B------:R-:W-:Y:S01]  /*29820*/  ULDC UR4, c[0x0][0x22c] ;  /* 0x00008b0000047ab9 */ /* 0x000fe20000000800 */
[----:B------:R-:W-:-:S02]  /*29830*/  LOP3.LUT R36, R36, 0xffff, RZ, 0xc0, !PT ;  /* 0x0000ffff24247812 */ /* 0x000fc400078ec0ff */
[----:B------:R-:W-:Y:S02]  /*29840*/  LOP3.LUT R24, R41, 0x300, RZ, 0xc0, !PT ;  /* 0x0000030029187812 */ /* 0x000fe400078ec0ff */
[----:B------:R-:W-:Y:S02]  /*29850*/  LOP3.LUT R41, R0, 0xffff, RZ, 0xc0, !PT ;  /* 0x0000ffff00297812 */ /* 0x000fe400078ec0ff */
[----:B------:R-:W-:Y:S02]  /*29860*/  PRMT R42, R45, 0x3340, R36 ;  /* 0x000033402d2a7816 */ /* 0x000fe40000000024 */
[----:B------:R-:W-:Y:S02]  /*29870*/  PRMT R36, R44, 0x3340, R37 ;  /* 0x000033402c247816 */ /* 0x000fe40000000025 */
[----:B------:R-:W-:Y:S02]  /*29880*/  SHF.R.U32.HI R0, RZ, 0x8, R3 ;  /* 0x00000008ff007819 */ /* 0x000fe40000011603 */
[----:B------:R-:W-:-:S02]  /*29890*/  PRMT R45, R3, 0x3340, R92 ;  /* 0x00003340032d7816 */ /* 0x000fc4000000005c */
[----:B------:R-:W-:Y:S02]  /*298a0*/  SHF.R.U32.HI R44, RZ, 0x8, R92 ;  /* 0x00000008ff2c7819 */ /* 0x000fe4000001165c */
[----:B------:R-:W-:Y:S02]  /*298b0*/  SHF.R.U32.HI R3, RZ, 0x8, R41 ;  /* 0x00000008ff037819 */ /* 0x000fe40000011629 */
[----:B------:R-:W-:Y:S02]  /*298c0*/  LOP3.LUT R51, R0, 0xffff, RZ, 0xc0, !PT ;  /* 0x0000ffff00337812 */ /* 0x000fe400078ec0ff */
[----:B------:R-:W-:Y:S02]  /*298d0*/  LOP3.LUT R44, R44, 0xffff, RZ, 0xc0, !PT ;  /* 0x0000ffff2c2c7812 */ /* 0x000fe400078ec0ff */
[----:B------:R-:W-:Y:S02]  /*298e0*/  LOP3.LUT R3, R3, 0xffff, RZ, 0xc0, !PT ;  /* 0x0000ffff03037812 */ /* 0x000fe400078ec0ff */
[----:B------:R-:W-:-:S02]  /*298f0*/  LOP3.LUT R46, R46, 0xffff, RZ, 0xc0, !PT ;  /* 0x0000ffff2e2e7812 */ /* 0x000fc400078ec0ff */
[----:B------:R-:W-:Y:S02]  /*29900*/  SHF.R.U32.HI R49, RZ, 0x8, R119 ;  /* 0x00000008ff317819 */ /* 0x000fe40000011677 */
[----:B------:R-:W-:Y:S02]  /*29910*/  LOP3.LUT R48, R48, 0xffff, RZ, 0xc0, !PT ;  /* 0x0000ffff30307812 */ /* 0x000fe400078ec0ff */
[----:B------:R-:W-:Y:S02]  /*29920*/  PRMT R52, R51, 0x3340, R44 ;  /* 0x0000334033347816 */ /* 0x000fe4000000002c */
[----:B------:R-:W-:Y:S02]  /*29930*/  PRMT R50, R3, 0x3340, R46 ;  /* 0x0000334003327816 */ /* 0x000fe4000000002e */
[----:B------:R-:W-:Y:S02]  /*29940*/  LOP3.LUT R3, R96, 0xffff, RZ, 0xc0, !PT ;  /* 0x0000ffff60037812 */ /* 0x000fe400078ec0ff */
[----:B------:R-:W-:-:S02]  /*29950*/  LOP3.LUT R51, R98, 0xffff, RZ, 0xc0, !PT ;  /* 0x0000ffff62337812 */ /* 0x000fc400078ec0ff */
[----:B------:R-:W-:Y:S02]  /*29960*/  SHF.R.U32.HI R0, RZ, 0x8, R4 ;  /* 0x00000008ff007819 */ /* 0x000fe40000011604 */
[--C-:B------:R-:W-:Y:S02]  /*29970*/  PRMT R46, R6, 0x3340, R51.reuse ;  /* 0x00003340062e7816 */ /* 0x100fe40000000033 */
[----:B------:R-:W-:Y:S02]  /*29980*/  SHF.R.U32.HI R51, RZ, 0x8, R51 ;  /* 0x00000008ff337819 */ /* 0x000fe40000011633 */
[----:B------:R-:W-:Y:S02]  /*29990*/  LOP3.LUT R55, R0, 0xffff, RZ, 0xc0, !PT ;  /* 0x0000ffff00377812 */ /* 0x000fe400078ec0ff */
[----:B------:R-:W-:Y:S02]  /*299a0*/  LOP3.LUT R51, R51, 0xffff, RZ, 0xc0, !PT ;  /* 0x0000ffff33337812 */ /* 0x000fe400078ec0ff */
[----:B------:R-:W-:-:S02]  /*299b0*/  LOP3.LUT R9, R100, 0xffff, RZ, 0xc0, !PT ;  /* 0x0000ffff64097812 */ /* 0x000fc400078ec0ff */
[----:B------:R-:W-:Y:S02]  /*299c0*/  LOP3.LUT R109, R109, 0xffff, RZ, 0xc0, !PT ;  /* 0x0000ffff6d6d7812 */ /* 0x000fe400078ec0ff */
[--C-:B------:R-:W-:Y:S02]  /*299d0*/  PRMT R63, R8, 0x3340, R9.reuse ;  /* 0x00003340083f7816 */ /* 0x100fe40000000009 */
[----:B------:R-:W-:Y:S02]  /*299e0*/  SHF.R.U32.HI R9, RZ, 0x8, R9 ;  /* 0x00000008ff097819 */ /* 0x000fe40000011609 */
[----:B------:R-:W-:Y:S02]  /*299f0*/  LOP3.LUT R158, R158, 0xffff, RZ, 0xc0, !PT ;  /* 0x0000ffff9e9e7812 */ /* 0x000fe400078ec0ff */
[----:B------:R-:W-:Y:S02]  /*29a00*/  F2FP.SATFINITE.E5M2.F32.PACK_AB_MERGE_C R26, R57, R56, RZ ;  /* 0x00000038391a723e */ /* 0x000fe400048060ff */
[----:B------:R-:W-:-:S02]  /*29a10*/  SHF.R.U32.HI R57, RZ, 0x8, R109 ;  /* 0x00000008ff397819 */ /* 0x000fc4000001166d */
[----:B------:R-:W-:Y:S02]  /*29a20*/  LOP3.LUT R9, R9, 0xffff, RZ, 0xc0, !PT ;  /* 0x0000ffff09097812 */ /* 0x000fe400078ec0ff */
[----:B------:R-:W-:Y:S02]  /*29a30*/  LOP3.LUT R57, R57, 0xffff, RZ, 0xc0, !PT ;  /* 0x0000ffff39397812 */ /* 0x000fe400078ec0ff */
[----:B------:R-:W-:Y:S02]  /*29a40*/  LOP3.LUT R10, R10, 0xffff, RZ, 0xc0, !PT ;  /* 0x0000ffff0a0a7812 */ /* 0x000fe400078ec0ff */
[----:B------:R-:W-:Y:S02]  /*29a50*/  F2FP.SATFINITE.E5M2.F32.PACK_AB_MERGE_C R103, R61, R60, RZ ;  /* 0x0000003c3d67723e */ /* 0x000fe400048060ff */
[----:B------:R-:W-:Y:S02]  /*29a60*/  LOP3.LUT R160, R160, 0xffff, RZ, 0xc0, !PT ;  /* 0x0000ffffa0a07812 */ /* 0x000fe400078ec0ff */
[----:B------:R-:W-:-:S02]  /*29a70*/  LOP3.LUT R111, R111, 0xffff, RZ, 0xc0, !PT ;  /* 0x0000ffff6f6f7812 */ /* 0x000fc400078ec0ff */
[----:B------:R-:W-:Y:S02]  /*29a80*/  LOP3.LUT R162, R162, 0xffff, RZ, 0xc0, !PT ;  /* 0x0000ffffa2a27812 */ /* 0x000fe400078ec0ff */
[----:B------:R-:W-:Y:S02]  /*29a90*/  SHF.R.U32.HI R54, RZ, 0x8, R111 ;  /* 0x00000008ff367819 */ /* 0x000fe4000001166f */
[----:B------:R-:W-:Y:S02]  /*29aa0*/  LOP3.LUT R12, R12, 0xffff, RZ, 0xc0, !PT ;  /* 0x0000ffff0c0c7812 */ /* 0x000fe400078ec0ff */
[----:B------:R-:W-:Y:S02]  /*29ab0*/  LOP3.LUT R164, R164, 0xffff, RZ, 0xc0, !PT ;  /* 0x0000ffffa4a47812 */ /* 0x000fe400078ec0ff */
[----:B------:R-:W-:Y:S02]  /*29ac0*/  SHF.R.U32.HI R56, RZ, 0x8, R107 ;  /* 0x00000008ff387819 */ /* 0x000fe4000001166b */
[----:B------:R-:W-:-:S02]  /*29ad0*/  LOP3.LUT R11, R11, 0xffff, RZ, 0xc0, !PT ;  /* 0x0000ffff0b0b7812 */ /* 0x000fc400078ec0ff */
[----:B------:R-:W-:Y:S02]  /*29ae0*/  LOP3.LUT R56, R56, 0xffff, RZ, 0xc0, !PT ;  /* 0x0000ffff38387812 */ /* 0x000fe400078ec0ff */
[----:B------:R-:W-:Y:S02]  /*29af0*/  F2FP.SATFINITE.E5M2.F32.PACK_AB_MERGE_C R27, R65, R64, RZ ;  /* 0x00000040411b723e */ /* 0x000fe400048060ff */
[----:B------:R-:W-:Y:S02]  /*29b00*/  LOP3.LUT R168, R168, 0xffff, RZ, 0xc0, !PT ;  /* 0x0000ffffa8a87812 */ /* 0x000fe400078ec0ff */
[----:B------:R-:W-:Y:S02]  /*29b10*/  LOP3.LUT R31, R31, 0xffff, RZ, 0xc0, !PT ;  /* 0x0000ffff1f1f7812 */ /* 0x000fe400078ec0ff */
[----:B------:R-:W-:Y:S02]  /*29b20*/  LOP3.LUT R14, R14, 0xffff, RZ, 0xc0, !PT ;  /* 0x0000ffff0e0e7812 */ /* 0x000fe400078ec0ff */
[----:B------:R-:W-:-:S02]  /*29b30*/  LOP3.LUT R170, R170, 0xffff, RZ, 0xc0, !PT ;  /* 0x0000ffffaaaa7812 */ /* 0x000fc400078ec0ff */
[----:B------:R-:W-:Y:S02]  /*29b40*/  LOP3.LUT R13, R13, 0xffff, RZ, 0xc0, !PT ;  /* 0x0000ffff0d0d7812 */ /* 0x000fe400078ec0ff */
[----:B------:R-:W-:Y:S02]  /*29b50*/  LOP3.LUT R172, R172, 0xffff, RZ, 0xc0, !PT ;  /* 0x0000ffffacac7812 */ /* 0x000fe400078ec0ff */
[----:B------:R-:W-:Y:S02]  /*29b60*/  LOP3.LUT R97, R97, 0xffff, RZ, 0xc0, !PT ;  /* 0x0000ffff61617812 */ /* 0x000fe400078ec0ff */
[----:B------:R-:W-:Y:S02]  /*29b70*/  F2FP.SATFINITE.E5M2.F32.PACK_AB_MERGE_C R47, R59, R58, RZ ;  /* 0x0000003a3b2f723e */ /* 0x000fe400048060ff */
[----:B------:R-:W-:Y:S02]  /*29b80*/  LOP3.LUT R174, R174, 0xffff, RZ, 0xc0, !PT ;  /* 0x0000ffffaeae7812 */ /* 0x000fe400078ec0ff */
[----:B------:R-:W-:-:S02]  /*29b90*/  LOP3.LUT R99, R99, 0xffff, RZ, 0xc0, !PT ;  /* 0x0000ffff63637812 */ /* 0x000fc400078ec0ff */
[----:B------:R-:W-:Y:S02]  /*29ba0*/  PRMT R79, R13, 0x3340, R110 ;  /* 0x000033400d4f7816 */ /* 0x000fe4000000006e */
[----:B------:R-:W-:Y:S02]  /*29bb0*/  LOP3.LUT R93, R93, 0xffff, RZ, 0xc0, !PT ;  /* 0x0000ffff5d5d7812 */ /* 0x000fe400078ec0ff */
[----:B------:R-:W-:Y:S02]  /*29bc0*/  F2FP.SATFINITE.E5M2.F32.PACK_AB_MERGE_C R84, R85, R84, RZ ;  /* 0x000000545554723e */ /* 0x000fe400048060ff */
[----:B------:R-:W-:Y:S02]  /*29bd0*/  LOP3.LUT R105, R105, 0xffff, RZ, 0xc0, !PT ;  /* 0x0000ffff69697812 */ /* 0x000fe400078ec0ff */
[----:B----4-:R-:W-:Y:S02]  /*29be0*/  F2FP.SATFINITE.E5M2.F32.PACK_AB_MERGE_C R86, R87, R86, RZ ;  /* 0x000000565756723e */ /* 0x010fe400048060ff */
[----:B------:R-:W-:-:S02]  /*29bf0*/  F2FP.SATFINITE.E5M2.F32.PACK_AB_MERGE_C R218, R236, R237, RZ ;  /* 0x000000edecda723e */ /* 0x000fc400048060ff */
[----:B------:R-:W-:Y:S02]  /*29c00*/  F2FP.SATFINITE.E5M2.F32.PACK_AB_MERGE_C R219, R234, R235, RZ ;  /* 0x000000ebeadb723e */ /* 0x000fe400048060ff */
[----:B------:R-:W-:Y:S02]  /*29c10*/  F2FP.SATFINITE.E5M2.F32.PACK_AB_MERGE_C R220, R232, R233, RZ ;  /* 0x000000e9e8dc723e */ /* 0x000fe400048060ff */
[----:B------:R-:W-:Y:S02]  /*29c20*/  F2FP.SATFINITE.E5M2.F32.PACK_AB_MERGE_C R221, R230, R231, RZ ;  /* 0x000000e7e6dd723e */ /* 0x000fe400048060ff */
[----:B--2---:R-:W-:-:S04]  /*29c30*/  LOP3.LUT R29, R226, 0xf0, RZ, 0xc0, !PT ;  /* 0x000000f0e21d7812 */ /* 0x004fc800078ec0ff */
[----:B------:R-:W-:Y:S02]  /*29c40*/  IADD3 R43, R34, UR58, R29 ;  /* 0x0000003a222b7c10 */ /* 0x000fe4000fffe01d */
[----:B------:R-:W-:-:S04]  /*29c50*/  SHF.R.U32.HI R34, RZ, 0x8, R154 ;  /* 0x00000008ff227819 */ /* 0x000fc8000001169a */
[----:B------:R-:W-:Y:S02]  /*29c60*/  LOP3.LUT R33, R34, 0xffff, RZ, 0xc0, !PT ;  /* 0x0000ffff22217812 */ /* 0x000fe400078ec0ff */
[----:B------:R-:W-:Y:S02]  /*29c70*/  LOP3.LUT R34, R38, 0xffff, RZ, 0xc0, !PT ;  /* 0x0000ffff26227812 */ /* 0x000fe400078ec0ff */
[----:B------:R-:W-:-:S04]  /*29c80*/  SHF.R.U32.HI R38, RZ, 0x8, R156 ;  /* 0x00000008ff267819 */ /* 0x000fc8000001169c */
[----:B------:R-:W-:Y:S02]  /*29c90*/  LOP3.LUT R53, R38, 0xffff, RZ, 0xc0, !PT ;  /* 0x0000ffff26357812 */ /* 0x000fe400078ec0ff */
[----:B------:R-:W-:Y:S02]  /*29ca0*/  LOP3.LUT R38, R49, 0xffff, RZ, 0xc0, !PT ;  /* 0x0000ffff31267812 */ /* 0x000fe400078ec0ff */
[----:B------:R-:W-:Y:S02]  /*29cb0*/  PRMT R44, R53, 0x3340, R48 ;  /* 0x00003340352c7816 */ /* 0x000fe40000000030 */
[--C-:B------:R-:W-:Y:S02]  /*29cc0*/  PRMT R49, R4, 0x3340, R3.reuse ;  /* 0x0000334004317816 */ /* 0x100fe40000000003 */
[----:B------:R-:W-:Y:S02]  /*29cd0*/  SHF.R.U32.HI R48, RZ, 0x8, R3 ;  /* 0x00000008ff307819 */ /* 0x000fe40000011603 */
[----:B------:R-:W-:-:S04]  /*29ce0*/  SHF.R.U32.HI R3, RZ, 0x8, R6 ;  /* 0x00000008ff037819 */ /* 0x000fc80000011606 */
[----:B------:R-:W-:-:S04]  /*29cf0*/  LOP3.LUT R0, R3, 0xffff, RZ, 0xc0, !PT ;  /* 0x0000ffff03007812 */ /* 0x000fc800078ec0ff */
[----:B------:R-:W-:Y:S02]  /*29d00*/  PRMT R51, R0, 0x3340, R51 ;  /* 0x0000334000337816 */ /* 0x000fe40000000033 */
[----:B------:R-:W-:Y:S01]  /*29d10*/  SHF.R.U32.HI R0, RZ, 0x8, R8 ;  /* 0x00000008ff007819 */ /* 0x000fe20000011608 */
[----:B------:R-:W-:Y:S01]  /*29d20*/  IMAD.IADD R24, R24, 0x1, R43 ;  /* 0x0000000118187824 */ /* 0x000fe200078e022b */
[----:B------:R-:W-:Y:S02]  /*29d30*/  SHF.R.U32.HI R8, RZ, 0x8, R166 ;  /* 0x00000008ff087819 */ /* 0x000fe400000116a6 */
[----:B------:R-:W-:Y:S02]  /*29d40*/  LOP3.LUT R0, R0, 0xffff, RZ, 0xc0, !PT ;  /* 0x0000ffff00007812 */ /* 0x000fe400078ec0ff */
[----:B------:R-:W-:Y:S02]  /*29d50*/  SHF.R.U32.HI R43, RZ, 0x8, R158 ;  /* 0x00000008ff2b7819 */ /* 0x000fe4000001169e */
[----:B------:R-:W-:-:S02]  /*29d60*/  LOP3.LUT R8, R8, 0xffff, RZ, 0xc0, !PT ;  /* 0x0000ffff08087812 */ /* 0x000fc400078ec0ff */
[----:B------:R-:W-:Y:S02]  /*29d70*/  PRMT R74, R0, 0x3340, R9 ;  /* 0x00003340004a7816 */ /* 0x000fe40000000009 */
[----:B------:R-:W-:Y:S02]  /*29d80*/  LOP3.LUT R9, R104, 0xffff, RZ, 0xc0, !PT ;  /* 0x0000ffff68097812 */ /* 0x000fe400078ec0ff */
[----:B------:R-:W-:Y:S02]  /*29d90*/  LOP3.LUT R43, R43, 0xffff, RZ, 0xc0, !PT ;  /* 0x0000ffff2b2b7812 */ /* 0x000fe400078ec0ff */
[----:B------:R-:W-:Y:S02]  /*29da0*/  LOP3.LUT R53, R28, 0xffff, RZ, 0xc0, !PT ;  /* 0x0000ffff1c357812 */ /* 0x000fe400078ec0ff */
[----:B------:R-:W-:Y:S02]  /*29db0*/  PRMT R60, R8, 0x3340, R57 ;  /* 0x00003340083c7816 */ /* 0x000fe40000000039 */
[----:B------:R-:W-:-:S02]  /*29dc0*/  PRMT R57, R10, 0x3340, R9 ;  /* 0x000033400a397816 */ /* 0x000fc40000000009 */
[----:B------:R-:W-:Y:S02]  /*29dd0*/  PRMT R38, R43, 0x3340, R38 ;  /* 0x000033402b267816 */ /* 0x000fe40000000026 */
[----:B------:R-:W-:Y:S02]  /*29de0*/  SHF.R.U32.HI R0, RZ, 0x8, R10 ;  /* 0x00000008ff007819 */ /* 0x000fe4000001160a */
[----:B------:R-:W-:Y:S02]  /*29df0*/  SHF.R.U32.HI R9, RZ, 0x8, R9 ;  /* 0x00000008ff097819 */ /* 0x000fe40000011609 */
[--C-:B------:R-:W-:Y:S02]  /*29e00*/  PRMT R43, R160, 0x3340, R53.reuse ;  /* 0x00003340a02b7816 */ /* 0x100fe40000000035 */
[----:B------:R-:W-:Y:S02]  /*29e10*/  SHF.R.U32.HI R4, RZ, 0x8, R160 ;  /* 0x00000008ff047819 */ /* 0x000fe400000116a0 */
[----:B------:R-:W-:-:S02]  /*29e20*/  SHF.R.U32.HI R53, RZ, 0x8, R53 ;  /* 0x00000008ff357819 */ /* 0x000fc40000011635 */
[----:B------:R-:W-:Y:S02]  /*29e30*/  LOP3.LUT R0, R0, 0xffff, RZ, 0xc0, !PT ;  /* 0x0000ffff00007812 */ /* 0x000fe400078ec0ff */
[----:B------:R-:W-:Y:S02]  /*29e40*/  LOP3.LUT R9, R9, 0xffff, RZ, 0xc0, !PT ;  /* 0x0000ffff09097812 */ /* 0x000fe400078ec0ff */
[----:B------:R-:W-:Y:S02]  /*29e50*/  LOP3.LUT R48, R48, 0xffff, RZ, 0xc0, !PT ;  /* 0x0000ffff30307812 */ /* 0x000fe400078ec0ff */
[----:B------:R-:W-:Y:S02]  /*29e60*/  SHF.R.U32.HI R6, RZ, 0x8, R162 ;  /* 0x00000008ff067819 */ /* 0x000fe400000116a2 */
[----:B------:R-:W-:Y:S02]  /*29e70*/  LOP3.LUT R4, R4, 0xffff, RZ, 0xc0, !PT ;  /* 0x0000ffff04047812 */ /* 0x000fe400078ec0ff */
[----:B------:R-:W-:-:S02]  /*29e80*/  LOP3.LUT R53, R53, 0xffff, RZ, 0xc0, !PT ;  /* 0x0000ffff35357812 */ /* 0x000fc400078ec0ff */
[----:B------:R-:W-:Y:S02]  /*29e90*/  LOP3.LUT R3, R54, 0xffff, RZ, 0xc0, !PT ;  /* 0x0000ffff36037812 */ /* 0x000fe400078ec0ff */
[----:B------:R-:W-:Y:S02]  /*29ea0*/  PRMT R66, R0, 0x3340, R9 ;  /* 0x0000334000427816 */ /* 0x000fe40000000009 */
[----:B------:R-:W-:Y:S02]  /*29eb0*/  PRMT R54, R55, 0x3340, R48 ;  /* 0x0000334037367816 */ /* 0x000fe40000000030 */
[----:B------:R-:W-:Y:S02]  /*29ec0*/  LOP3.LUT R9, R108, 0xffff, RZ, 0xc0, !PT ;  /* 0x0000ffff6c097812 */ /* 0x000fe400078ec0ff */
[----:B------:R-:W-:Y:S02]  /*29ed0*/  LOP3.LUT R6, R6, 0xffff, RZ, 0xc0, !PT ;  /* 0x0000ffff06067812 */ /* 0x000fe400078ec0ff */
[----:B------:R-:W-:-:S02]  /*29ee0*/  PRMT R48, R4, 0x3340, R53 ;  /* 0x0000334004307816 */ /* 0x000fc40000000035 */
[----:B------:R-:W-:Y:S02]  /*29ef0*/  LOP3.LUT R53, R102, 0xffff, RZ, 0xc0, !PT ;  /* 0x0000ffff66357812 */ /* 0x000fe400078ec0ff */
[----:B------:R-:W-:Y:S02]  /*29f00*/  PRMT R81, R12, 0x3340, R9 ;  /* 0x000033400c517816 */ /* 0x000fe40000000009 */
[----:B------:R-:W-:Y:S02]  /*29f10*/  PRMT R3, R6, 0x3340, R3 ;  /* 0x0000334006037816 */ /* 0x000fe40000000003 */
[----:B------:R-:W-:Y:S02]  /*29f20*/  SHF.R.U32.HI R4, RZ, 0x8, R62 ;  /* 0x00000008ff047819 */ /* 0x000fe4000001163e */
[----:B------:R-:W-:Y:S02]  /*29f30*/  SHF.R.U32.HI R0, RZ, 0x8, R12 ;  /* 0x00000008ff007819 */ /* 0x000fe4000001160c */
[----:B------:R-:W-:-:S02]  /*29f40*/  SHF.R.U32.HI R9, RZ, 0x8, R9 ;  /* 0x00000008ff097819 */ /* 0x000fc40000011609 */
[--C-:B------:R-:W-:Y:S02]  /*29f50*/  PRMT R62, R62, 0x3340, R53.reuse ;  /* 0x000033403e3e7816 */ /* 0x100fe40000000035 */
[----:B------:R-:W-:Y:S02]  /*29f60*/  SHF.R.U32.HI R6, RZ, 0x8, R164 ;  /* 0x00000008ff067819 */ /* 0x000fe400000116a4 */
[----:B------:R-:W-:Y:S02]  /*29f70*/  SHF.R.U32.HI R53, RZ, 0x8, R53 ;  /* 0x00000008ff357819 */ /* 0x000fe40000011635 */
[----:B------:R-:W-:Y:S02]  /*29f80*/  LOP3.LUT R0, R0, 0xffff, RZ, 0xc0, !PT ;  /* 0x0000ffff00007812 */ /* 0x000fe400078ec0ff */
[----:B------:R-:W-:Y:S02]  /*29f90*/  LOP3.LUT R9, R9, 0xffff, RZ, 0xc0, !PT ;  /* 0x0000ffff09097812 */ /* 0x000fe400078ec0ff */
[----:B------:R-:W-:-:S02]  /*29fa0*/  LOP3.LUT R61, R6, 0xffff, RZ, 0xc0, !PT ;  /* 0x0000ffff063d7812 */ /* 0x000fc400078ec0ff */
[----:B------:R-:W-:Y:S02]  /*29fb0*/  LOP3.LUT R4, R4, 0xffff, RZ, 0xc0, !PT ;  /* 0x0000ffff04047812 */ /* 0x000fe400078ec0ff */
[----:B------:R-:W-:Y:S02]  /*29fc0*/  LOP3.LUT R53, R53, 0xffff, RZ, 0xc0, !PT ;  /* 0x0000ffff35357812 */ /* 0x000fe400078ec0ff */
[----:B------:R-:W-:Y:S02]  /*29fd0*/  PRMT R98, R0, 0x3340, R9 ;  /* 0x0000334000627816 */ /* 0x000fe40000000009 */
[----:B------:R-:W-:Y:S02]  /*29fe0*/  PRMT R64, R61, 0x3340, R56 ;  /* 0x000033403d407816 */ /* 0x000fe40000000038 */
[----:B------:R-:W-:Y:S02]  /*29ff0*/  LOP3.LUT R9, R112, 0xffff, RZ, 0xc0, !PT ;  /* 0x0000ffff70097812 */ /* 0x000fe400078ec0ff */
[----:B------:R-:W-:-:S02]  /*2a000*/  PRMT R67, R4, 0x3340, R53 ;  /* 0x0000334004437816 */ /* 0x000fc40000000035 */
[----:B------:R-:W-:Y:S02]  /*2a010*/  LOP3.LUT R61, R32, 0xffff, RZ, 0xc0, !PT ;  /* 0x0000ffff203d7812 */ /* 0x000fe400078ec0ff */
[----:B------:R-:W-:Y:S02]  /*2a020*/  SHF.R.U32.HI R4, RZ, 0x8, R11 ;  /* 0x00000008ff047819 */ /* 0x000fe4000001160b */
[--C-:B------:R-:W-:Y:S02]  /*2a030*/  SHF.R.U32.HI R10, RZ, 0x8, R106.reuse ;  /* 0x00000008ff0a7819 */ /* 0x100fe4000001166a */
[----:B------:R-:W-:Y:S02]  /*2a040*/  PRMT R56, R11, 0x3340, R106 ;  /* 0x000033400b387816 */ /* 0x000fe4000000006a */
[----:B------:R-:W-:Y:S02]  /*2a050*/  SHF.R.U32.HI R6, RZ, 0x8, R168 ;  /* 0x00000008ff067819 */ /* 0x000fe400000116a8 */
[----:B------:R-:W-:-:S02]  /*2a060*/  PRMT R53, R168, 0x3340, R31 ;  /* 0x00003340a8357816 */ /* 0x000fc4000000001f */
[----:B------:R-:W-:Y:S02]  /*2a070*/  SHF.R.U32.HI R11, RZ, 0x8, R31 ;  /* 0x00000008ff0b7819 */ /* 0x000fe4000001161f */
[----:B------:R-:W-:Y:S02]  /*2a080*/  PRMT R71, R14, 0x3340, R9 ;  /* 0x000033400e477816 */ /* 0x000fe40000000009 */
[--C-:B------:R-:W-:Y:S02]  /*2a090*/  PRMT R32, R170, 0x3340, R61.reuse ;  /* 0x00003340aa207816 */ /* 0x100fe4000000003d */
[----:B------:R-:W-:Y:S02]  /*2a0a0*/  SHF.R.U32.HI R31, RZ, 0x8, R61 ;  /* 0x00000008ff1f7819 */ /* 0x000fe4000001163d */
[----:B------:R-:W-:Y:S02]  /*2a0b0*/  SHF.R.U32.HI R0, RZ, 0x8, R14 ;  /* 0x00000008ff007819 */ /* 0x000fe4000001160e */
[----:B------:R-:W-:-:S02]  /*2a0c0*/  SHF.R.U32.HI R9, RZ, 0x8, R9 ;  /* 0x00000008ff097819 */ /* 0x000fc40000011609 */
[----:B------:R-:W-:Y:S02]  /*2a0d0*/  SHF.R.U32.HI R8, RZ, 0x8, R170 ;  /* 0x00000008ff087819 */ /* 0x000fe400000116aa */
[----:B------:R-:W-:Y:S02]  /*2a0e0*/  LOP3.LUT R61, R4, 0xffff, RZ, 0xc0, !PT ;  /* 0x0000ffff043d7812 */ /* 0x000fe400078ec0ff */
[----:B------:R-:W-:Y:S02]  /*2a0f0*/  LOP3.LUT R10, R10, 0xffff, RZ, 0xc0, !PT ;  /* 0x0000ffff0a0a7812 */ /* 0x000fe400078ec0ff */
[----:B------:R-:W-:Y:S02]  /*2a100*/  LOP3.LUT R6, R6, 0xffff, RZ, 0xc0, !PT ;  /* 0x0000ffff06067812 */ /* 0x000fe400078ec0ff */
[----:B------:R-:W-:Y:S02]  /*2a110*/  LOP3.LUT R11, R11, 0xffff, RZ, 0xc0, !PT ;  /* 0x0000ffff0b0b7812 */ /* 0x000fe400078ec0ff */
[----:B------:R-:W-:-:S02]  /*2a120*/  LOP3.LUT R0, R0, 0xffff, RZ, 0xc0, !PT ;  /* 0x0000ffff00007812 */ /* 0x000fc400078ec0ff */
[----:B------:R-:W-:Y:S02]  /*2a130*/  LOP3.LUT R9, R9, 0xffff, RZ, 0xc0, !PT ;  /* 0x0000ffff09097812 */ /* 0x000fe400078ec0ff */
[----:B------:R-:W-:Y:S02]  /*2a140*/  LOP3.LUT R8, R8, 0xffff, RZ, 0xc0, !PT ;  /* 0x0000ffff08087812 */ /* 0x000fe400078ec0ff */
[----:B------:R-:W-:Y:S02]  /*2a150*/  LOP3.LUT R31, R31, 0xffff, RZ, 0xc0, !PT ;  /* 0x0000ffff1f1f7812 */ /* 0x000fe400078ec0ff */
[----:B------:R-:W-:Y:S02]  /*2a160*/  PRMT R61, R61, 0x3340, R10 ;  /* 0x000033403d3d7816 */ /* 0x000fe4000000000a */
[----:B------:R-:W-:Y:S02]  /*2a170*/  SHF.R.U32.HI R4, RZ, 0x8, R13 ;  /* 0x00000008ff047819 */ /* 0x000fe4000001160d */
[----:B------:R-:W-:-:S02]  /*2a180*/  SHF.R.U32.HI R10, RZ, 0x8, R110 ;  /* 0x00000008ff0a7819 */ /* 0x000fc4000001166e */
[----:B------:R-:W-:Y:S02]  /*2a190*/  PRMT R58, R6, 0x3340, R11 ;  /* 0x00003340063a7816 */ /* 0x000fe4000000000b */
[----:B------:R-:W-:Y:S02]  /*2a1a0*/  SHF.R.U32.HI R6, RZ, 0x8, R172 ;  /* 0x00000008ff067819 */ /* 0x000fe400000116ac */
[----:B------:R-:W-:Y:S02]  /*2a1b0*/  SHF.R.U32.HI R11, RZ, 0x8, R97 ;  /* 0x00000008ff0b7819 */ /* 0x000fe40000011661 */
[----:B------:R-:W-:Y:S02]  /*2a1c0*/  PRMT R92, R0, 0x3340, R9 ;  /* 0x00003340005c7816 */ /* 0x000fe40000000009 */
[----:B------:R-:W-:Y:S02]  /*2a1d0*/  PRMT R31, R8, 0x3340, R31 ;  /* 0x00003340081f7816 */ /* 0x000fe4000000001f */
[----:B------:R-:W-:-:S02]  /*2a1e0*/  LOP3.LUT R16, R16, 0xffff, RZ, 0xc0, !PT ;  /* 0x0000ffff10107812 */ /* 0x000fc400078ec0ff */
[----:B------:R-:W-:Y:S02]  /*2a1f0*/  LOP3.LUT R9, R116, 0xffff, RZ, 0xc0, !PT ;  /* 0x0000ffff74097812 */ /* 0x000fe400078ec0ff */
[----:B------:R-:W-:Y:S02]  /*2a200*/  SHF.R.U32.HI R8, RZ, 0x8, R174 ;  /* 0x00000008ff087819 */ /* 0x000fe400000116ae */
[--C-:B------:R-:W-:Y:S02]  /*2a210*/  SHF.R.U32.HI R12, RZ, 0x8, R99.reuse ;  /* 0x00000008ff0c7819 */ /* 0x100fe40000011663 */
[----:B------:R-:W-:Y:S02]  /*2a220*/  LOP3.LUT R13, R4, 0xffff, RZ, 0xc0, !PT ;  /* 0x0000ffff040d7812 */ /* 0x000fe400078ec0ff */
[----:B------:R-:W-:Y:S02]  /*2a230*/  LOP3.LUT R10, R10, 0xffff, RZ, 0xc0, !PT ;  /* 0x0000ffff0a0a7812 */ /* 0x000fe400078ec0ff */
[----:B------:R-:W-:-:S02]  /*2a240*/  PRMT R68, R174, 0x3340, R99 ;  /* 0x00003340ae447816 */ /* 0x000fc40000000063 */
[----:B------:R-:W-:Y:S02]  /*2a250*/  LOP3.LUT R6, R6, 0xffff, RZ, 0xc0, !PT ;  /* 0x0000ffff06067812 */ /* 0x000fe400078ec0ff */
[----:B------:R-:W-:Y:S02]  /*2a260*/  LOP3.LUT R11, R11, 0xffff, RZ, 0xc0, !PT ;  /* 0x0000ffff0b0b7812 */ /* 0x000fe400078ec0ff */
[----:B------:R-:W-:Y:S02]  /*2a270*/  LOP3.LUT R15, R15, 0xffff, RZ, 0xc0, !PT ;  /* 0x0000ffff0f0f7812 */ /* 0x000fe400078ec0ff */
[----:B------:R-:W-:Y:S02]  /*2a280*/  PRMT R41, R41, 0x3340, R94 ;  /* 0x0000334029297816 */ /* 0x000fe4000000005e */
[----:B------:R-:W-:Y:S02]  /*2a290*/  LOP3.LUT R176, R176, 0xffff, RZ, 0xc0, !PT ;  /* 0x0000ffffb0b07812 */ /* 0x000fe400078ec0ff */
[----:B------:R-:W-:-:S02]  /*2a2a0*/  LOP3.LUT R39, R39, 0xffff, RZ, 0xc0, !PT ;  /* 0x0000ffff27277812 */ /* 0x000fc400078ec0ff */
[----:B------:R-:W-:Y:S02]  /*2a2b0*/  PRMT R99, R16, 0x3340, R9 ;  /* 0x0000334010637816 */ /* 0x000fe40000000009 */
[----:B------:R-:W-:Y:S01]  /*2a2c0*/  ISETP.GE.AND P3, PT, R35, UR4, PT ;  /* 0x0000000423007c0c */ /* 0x000fe2000bf66270 */
[----:B------:R-:W-:Y:S01]  /*2a2d0*/  ULDC UR4, c[0x0][0x244] ;  /* 0x0000910000047ab9 */ /* 0x000fe20000000800 */
[----:B------:R-:W-:Y:S02]  /*2a2e0*/  LOP3.LUT R77, R8, 0xffff, RZ, 0xc0, !PT ;  /* 0x0000ffff084d7812 */ /* 0x000fe400078ec0ff */
[----:B------:R-:W-:Y:S02]  /*2a2f0*/  LOP3.LUT R12, R12, 0xffff, RZ, 0xc0, !PT ;  /* 0x0000ffff0c0c7812 */ /* 0x000fe400078ec0ff */
[----:B------:R-:W-:Y:S02]  /*2a300*/  PRMT R94, R13, 0x3340, R10 ;  /* 0x000033400d5e7816 */ /* 0x000fe4000000000a */
[----:B------:R-:W-:-:S02]  /*2a310*/  SHF.R.U32.HI R0, RZ, 0x8, R16 ;  /* 0x00000008ff007819 */ /* 0x000fc40000011610 */
[----:B------:R-:W-:Y:S02]  /*2a320*/  SHF.R.U32.HI R9, RZ, 0x8, R9 ;  /* 0x00000008ff097819 */ /* 0x000fe40000011609 */
[----:B------:R-:W-:Y:S02]  /*2a330*/  PRMT R35, R5, 0x3340, R90 ;  /* 0x0000334005237816 */ /* 0x000fe4000000005a */
[----:B------:R-:W-:Y:S02]  /*2a340*/  LOP3.LUT R178, R178, 0xffff, RZ, 0xc0, !PT ;  /* 0x0000ffffb2b27812 */ /* 0x000fe400078ec0ff */
[----:B------:R-:W-:Y:S02]  /*2a350*/  LOP3.LUT R13, R40, 0xffff, RZ, 0xc0, !PT ;  /* 0x0000ffff280d7812 */ /* 0x000fe400078ec0ff */
[----:B------:R-:W-:Y:S02]  /*2a360*/  PRMT R90, R6, 0x3340, R11 ;  /* 0x00003340065a7816 */ /* 0x000fe4000000000b */
[----:B------:R-:W-:-:S02]  /*2a370*/  SHF.R.U32.HI R4, RZ, 0x8, R15 ;  /* 0x00000008ff047819 */ /* 0x000fc4000001160f */
[----:B------:R-:W-:Y:S02]  /*2a380*/  SHF.R.U32.HI R10, RZ, 0x8, R114 ;  /* 0x00000008ff0a7819 */ /* 0x000fe40000011672 */
[----:B------:R-:W-:Y:S02]  /*2a390*/  SHF.R.U32.HI R6, RZ, 0x8, R176 ;  /* 0x00000008ff067819 */ /* 0x000fe400000116b0 */
[----:B------:R-:W-:Y:S02]  /*2a3a0*/  SHF.R.U32.HI R11, RZ, 0x8, R39 ;  /* 0x00000008ff0b7819 */ /* 0x000fe40000011627 */
[----:B------:R-:W-:Y:S02]  /*2a3b0*/  PRMT R77, R77, 0x3340, R12 ;  /* 0x000033404d4d7816 */ /* 0x000fe4000000000c */
[----:B------:R-:W-:Y:S02]  /*2a3c0*/  LOP3.LUT R0, R0, 0xffff, RZ, 0xc0, !PT ;  /* 0x0000ffff00007812 */ /* 0x000fe400078ec0ff */
[----:B------:R-:W-:-:S02]  /*2a3d0*/  LOP3.LUT R9, R9, 0xffff, RZ, 0xc0, !PT ;  /* 0x0000ffff09097812 */ /* 0x000fc400078ec0ff */
[--C-:B------:R-:W-:Y:S02]  /*2a3e0*/  PRMT R40, R178, 0x3340, R13.reuse ;  /* 0x00003340b2287816 */ /* 0x100fe4000000000d */
        /* <DEDUP_REMOVED lines=8> */
[----:B------:R-:W-:Y:S02]  /*2a470*/  LOP3.LUT R18, R18, 0xffff, RZ, 0xc0, !PT ;  /* 0x0000ffff12127812 */ /* 0x000fe400078ec0ff */
[----:B------:R-:W-:Y:S02]  /*2a480*/  LOP3.LUT R9, R120, 0xffff, RZ, 0xc0, !PT ;  /* 0x0000ffff78097812 */ /* 0x000fe400078ec0ff */
[----:B------:R-:W-:-:S02]  /*2a490*/  PRMT R88, R13, 0x3340, R10 ;  /* 0x000033400d587816 */ /* 0x000fc4000000000a */
[----:B------:R-:W-:Y:S02]  /*2a4a0*/  LOP3.LUT R17, R17, 0xffff, RZ, 0xc0, !PT ;  /* 0x0000ffff11117812 */ /* 0x000fe400078ec0ff */
[----:B------:R-:W-:Y:S02]  /*2a4b0*/  PRMT R65, R176, 0x3340, R39 ;  /* 0x00003340b0417816 */ /* 0x000fe40000000027 */
[----:B------:R-:W-:Y:S02]  /*2a4c0*/  PRMT R70, R6, 0x3340, R11 ;  /* 0x0000334006467816 */ /* 0x000fe4000000000b */
[----:B------:R-:W-:Y:S02]  /*2a4d0*/  LOP3.LUT R13, R95, 0xffff, RZ, 0xc0, !PT ;  /* 0x0000ffff5f0d7812 */ /* 0x000fe400078ec0ff */
[----:B------:R-:W-:Y:S02]  /*2a4e0*/  LOP3.LUT R39, R8, 0xffff, RZ, 0xc0, !PT ;  /* 0x0000ffff08277812 */ /* 0x000fe400078ec0ff */
[----:B------:R-:W-:-:S02]  /*2a4f0*/  LOP3.LUT R12, R12, 0xffff, RZ, 0xc0, !PT ;  /* 0x0000ffff0c0c7812 */ /* 0x000fc400078ec0ff */
[----:B------:R-:W-:Y:S02]  /*2a500*/  SHF.R.U32.HI R6, RZ, 0x8, R180 ;  /* 0x00000008ff067819 */ /* 0x000fe400000116b4 */
[--C-:B------:R-:W-:Y:S02]  /*2a510*/  PRMT R95, R180, 0x3340, R93.reuse ;  /* 0x00003340b45f7816 */ /* 0x100fe4000000005d */
[----:B------:R-:W-:Y:S02]  /*2a520*/  SHF.R.U32.HI R11, RZ, 0x8, R93 ;  /* 0x00000008ff0b7819 */ /* 0x000fe4000001165d */
        /* <DEDUP_REMOVED lines=28> */
[----:B------:R-:W-:Y:S02]  /*2a6f0*/  SHF.R.U32.HI R4, RZ, 0x8, R19 ;  /* 0x00000008ff047819 */ /* 0x000fe40000011613 */
[----:B------:R-:W-:Y:S02]  /*2a700*/  SHF.R.U32.HI R10, RZ, 0x8, R122 ;  /* 0x00000008ff0a7819 */ /* 0x000fe4000001167a */
[----:B------:R-:W-:Y:S02]  /*2a710*/  LOP3.LUT R20, R20, 0xffff, RZ, 0xc0, !PT ;  /* 0x0000ffff14147812 */ /* 0x000fe400078ec0ff */
[----:B------:R-:W-:Y:S02]  /*2a720*/  LOP3.LUT R9, R124, 0xffff, RZ, 0xc0, !PT ;  /* 0x0000ffff7c097812 */ /* 0x000fe400078ec0ff */
[----:B------:R-:W-:-:S02]  /*2a730*/  PRMT R83, R184, 0x3340, R11 ;  /* 0x00003340b8537816 */ /* 0x000fc4000000000b */
[----:B------:R-:W-:Y:S02]  /*2a740*/  PRMT R29, R152, 0x3340, R113 ;  /* 0x00003340981d7816 */ /* 0x000fe40000000071 */
[----:B------:R-:W-:Y:S02]  /*2a750*/  PRMT R102, R15, 0x3340, R12 ;  /* 0x000033400f667816 */ /* 0x000fe4000000000c */
[----:B------:R-:W-:Y:S02]  /*2a760*/  SHF.R.U32.HI R6, RZ, 0x8, R184 ;  /* 0x00000008ff067819 */ /* 0x000fe400000116b8 */
[----:B------:R-:W-:Y:S02]  /*2a770*/  SHF.R.U32.HI R11, RZ, 0x8, R11 ;  /* 0x00000008ff0b7819 */ /* 0x000fe4000001160b */
[----:B------:R-:W-:Y:S02]  /*2a780*/  SHF.R.U32.HI R8, RZ, 0x8, R186 ;  /* 0x00000008ff087819 */ /* 0x000fe400000116ba */
[----:B------:R-:W-:-:S02]  /*2a790*/  SHF.R.U32.HI R12, RZ, 0x8, R47 ;  /* 0x00000008ff0c7819 */ /* 0x000fc4000001162f */
[----:B------:R-:W-:Y:S02]  /*2a7a0*/  LOP3.LUT R13, R4, 0xffff, RZ, 0xc0, !PT ;  /* 0x0000ffff040d7812 */ /* 0x000fe400078ec0ff */
[----:B------:R-:W-:Y:S02]  /*2a7b0*/  LOP3.LUT R10, R10, 0xffff, RZ, 0xc0, !PT ;  /* 0x0000ffff0a0a7812 */ /* 0x000fe400078ec0ff */
[----:B------:R-:W-:Y:S02]  /*2a7c0*/  PRMT R113, R20, 0x3340, R9 ;  /* 0x0000334014717816 */ /* 0x000fe40000000009 */
[----:B------:R-:W-:Y:S02]  /*2a7d0*/  LOP3.LUT R21, R21, 0xffff, RZ, 0xc0, !PT ;  /* 0x0000ffff15157812 */ /* 0x000fe400078ec0ff */
[----:B------:R-:W-:Y:S02]  /*2a7e0*/  LOP3.LUT R126, R126, 0xffff, RZ, 0xc0, !PT ;  /* 0x0000ffff7e7e7812 */ /* 0x000fe400078ec0ff */
[----:B------:R-:W-:-:S02]  /*2a7f0*/  SHF.R.U32.HI R0, RZ, 0x8, R20 ;  /* 0x00000008ff007819 */ /* 0x000fc40000011614 */
[----:B------:R-:W-:Y:S02]  /*2a800*/  SHF.R.U32.HI R9, RZ, 0x8, R9 ;  /* 0x00000008ff097819 */ /* 0x000fe40000011609 */
[----:B------:R-:W-:Y:S02]  /*2a810*/  PRMT R26, R186, 0x3340, R47 ;  /* 0x00003340ba1a7816 */ /* 0x000fe4000000002f */
[----:B------:R-:W-:Y:S02]  /*2a820*/  LOP3.LUT R6, R6, 0xffff, RZ, 0xc0, !PT ;  /* 0x0000ffff06067812 */ /* 0x000fe400078ec0ff */
[----:B------:R-:W-:Y:S02]  /*2a830*/  LOP3.LUT R11, R11, 0xffff, RZ, 0xc0, !PT ;  /* 0x0000ffff0b0b7812 */ /* 0x000fe400078ec0ff */
[----:B------:R-:W-:Y:S02]  /*2a840*/  LOP3.LUT R47, R8, 0xffff, RZ, 0xc0, !PT ;  /* 0x0000ffff082f7812 */ /* 0x000fe400078ec0ff */
[----:B------:R-:W-:-:S02]  /*2a850*/  LOP3.LUT R12, R12, 0xffff, RZ, 0xc0, !PT ;  /* 0x0000ffff0c0c7812 */ /* 0x000fc400078ec0ff */
[----:B------:R-:W-:Y:S02]  /*2a860*/  PRMT R100, R13, 0x3340, R10 ;  /* 0x000033400d647816 */ /* 0x000fe4000000000a */
[----:B------:R-:W-:Y:S02]  /*2a870*/  LOP3.LUT R188, R188, 0xffff, RZ, 0xc0, !PT ;  /* 0x0000ffffbcbc7812 */ /* 0x000fe400078ec0ff */
[----:B------:R-:W-:Y:S02]  /*2a880*/  LOP3.LUT R103, R103, 0xffff, RZ, 0xc0, !PT ;  /* 0x0000ffff67677812 */ /* 0x000fe400078ec0ff */
[----:B------:R-:W-:Y:S02]  /*2a890*/  LOP3.LUT R190, R190, 0xffff, RZ, 0xc0, !PT ;  /* 0x0000ffffbebe7812 */ /* 0x000fe400078ec0ff */
[----:B------:R-:W-:Y:S02]  /*2a8a0*/  SHF.R.U32.HI R4, RZ, 0x8, R21 ;  /* 0x00000008ff047819 */ /* 0x000fe40000011615 */
[----:B------:R-:W-:-:S02]  /*2a8b0*/  SHF.R.U32.HI R10, RZ, 0x8, R126 ;  /* 0x00000008ff0a7819 */ /* 0x000fc4000001167e */
[----:B------:R-:W-:Y:S02]  /*2a8c0*/  LOP3.LUT R0, R0, 0xffff, RZ, 0xc0, !PT ;  /* 0x0000ffff00007812 */ /* 0x000fe400078ec0ff */
[----:B------:R-:W-:Y:S02]  /*2a8d0*/  LOP3.LUT R9, R9, 0xffff, RZ, 0xc0, !PT ;  /* 0x0000ffff09097812 */ /* 0x000fe400078ec0ff */
[----:B------:R-:W-:Y:S02]  /*2a8e0*/  PRMT R96, R6, 0x3340, R11 ;  /* 0x0000334006607816 */ /* 0x000fe4000000000b */
[----:B------:R-:W-:Y:S02]  /*2a8f0*/  PRMT R47, R47, 0x3340, R12 ;  /* 0x000033402f2f7816 */ /* 0x000fe4000000000c */
[----:B------:R-:W-:Y:S02]  /*2a900*/  SHF.R.U32.HI R6, RZ, 0x8, R188 ;  /* 0x00000008ff067819 */ /* 0x000fe400000116bc */
[----:B------:R-:W-:-:S02]  /*2a910*/  SHF.R.U32.HI R11, RZ, 0x8, R103 ;  /* 0x00000008ff0b7819 */ /* 0x000fc40000011667 */
[----:B------:R-:W-:Y:S02]  /*2a920*/  SHF.R.U32.HI R8, RZ, 0x8, R190 ;  /* 0x00000008ff087819 */ /* 0x000fe400000116be */
[----:B------:R-:W-:Y:S02]  /*2a930*/  SHF.R.U32.HI R12, RZ, 0x8, R105 ;  /* 0x00000008ff0c7819 */ /* 0x000fe40000011669 */
[----:B------:R-:W-:Y:S02]  /*2a940*/  LOP3.LUT R13, R4, 0xffff, RZ, 0xc0, !PT ;  /* 0x0000ffff040d7812 */ /* 0x000fe400078ec0ff */
[----:B------:R-:W-:Y:S02]  /*2a950*/  LOP3.LUT R10, R10, 0xffff, RZ, 0xc0, !PT ;  /* 0x0000ffff0a0a7812 */ /* 0x000fe400078ec0ff */
[----:B------:R-:W-:Y:S02]  /*2a960*/  PRMT R124, R0, 0x3340, R9 ;  /* 0x00003340007c7816 */ /* 0x000fe40000000009 */
[----:B------:R-:W-:-:S02]  /*2a970*/  LOP3.LUT R22, R22, 0xffff, RZ, 0xc0, !PT ;  /* 0x0000ffff16167812 */ /* 0x000fc400078ec0ff */
[----:B------:R-:W-:Y:S02]  /*2a980*/  LOP3.LUT R9, R128, 0xffff, RZ, 0xc0, !PT ;  /* 0x0000ffff80097812 */ /* 0x000fe400078ec0ff */
[----:B------:R-:W-:Y:S02]  /*2a990*/  LOP3.LUT R23, R23, 0xffff, RZ, 0xc0, !PT ;  /* 0x0000ffff17177812 */ /* 0x000fe400078ec0ff */
[----:B------:R-:W-:Y:S02]  /*2a9a0*/  LOP3.LUT R130, R130, 0xffff, RZ, 0xc0, !PT ;  /* 0x0000ffff82827812 */ /* 0x000fe400078ec0ff */
[----:B------:R-:W-:Y:S02]  /*2a9b0*/  PRMT R87, R19, 0x3340, R122 ;  /* 0x0000334013577816 */ /* 0x000fe4000000007a */
[----:B------:R-:W-:Y:S02]  /*2a9c0*/  LOP3.LUT R6, R6, 0xffff, RZ, 0xc0, !PT ;  /* 0x0000ffff06067812 */ /* 0x000fe400078ec0ff */
[----:B------:R-:W-:-:S02]  /*2a9d0*/  LOP3.LUT R11, R11, 0xffff, RZ, 0xc0, !PT ;  /* 0x0000ffff0b0b7812 */ /* 0x000fc400078ec0ff */
[----:B------:R-:W-:Y:S02]  /*2a9e0*/  PRMT R59, R164, 0x3340, R107 ;  /* 0x00003340a43b7816 */ /* 0x000fe4000000006b */
        /* <DEDUP_REMOVED lines=9> */
[----:B------:R-:W-:Y:S02]  /*2aa80*/  PRMT R97, R17, 0x3340, R118 ;  /* 0x0000334011617816 */ /* 0x000fe40000000076 */
[----:B------:R-:W-:-:S02]  /*2aa90*/  SHF.R.U32.HI R0, RZ, 0x8, R22 ;  /* 0x00000008ff007819 */ /* 0x000fc40000011616 */
[----:B------:R-:W-:Y:S02]  /*2aaa0*/  SHF.R.U32.HI R9, RZ, 0x8, R9 ;  /* 0x00000008ff097819 */ /* 0x000fe40000011609 */
[----:B------:R-:W-:Y:S02]  /*2aab0*/  SHF.R.U32.HI R4, RZ, 0x8, R23 ;  /* 0x00000008ff047819 */ /* 0x000fe40000011617 */
[----:B------:R-:W-:Y:S02]  /*2aac0*/  SHF.R.U32.HI R10, RZ, 0x8, R130 ;  /* 0x00000008ff0a7819 */ /* 0x000fe40000011682 */
[----:B------:R-:W-:Y:S02]  /*2aad0*/  PRMT R118, R6, 0x3340, R11 ;  /* 0x0000334006767816 */ /* 0x000fe4000000000b */
[----:B------:R-:W-:Y:S02]  /*2aae0*/  PRMT R116, R15, 0x3340, R12 ;  /* 0x000033400f747816 */ /* 0x000fe4000000000c */
[----:B------:R-:W-:-:S02]  /*2aaf0*/  PRMT R101, R192, 0x3340, R27 ;  /* 0x00003340c0657816 */ /* 0x000fc4000000001b */
[----:B------:R-:W-:Y:S02]  /*2ab00*/  SHF.R.U32.HI R11, RZ, 0x8, R27 ;  /* 0x00000008ff0b7819 */ /* 0x000fe4000001161b */
[----:B------:R-:W-:Y:S02]  /*2ab10*/  SHF.R.U32.HI R8, RZ, 0x8, R194 ;  /* 0x00000008ff087819 */ /* 0x000fe400000116c2 */
[--C-:B------:R-:W-:Y:S02]  /*2ab20*/  PRMT R27, R194, 0x3340, R13.reuse ;  /* 0x00003340c21b7816 */ /* 0x100fe4000000000d */
[----:B------:R-:W-:Y:S02]  /*2ab30*/  SHF.R.U32.HI R12, RZ, 0x8, R13 ;  /* 0x00000008ff0c7819 */ /* 0x000fe4000001160d */
[----:B------:R-:W-:Y:S02]  /*2ab40*/  LOP3.LUT R0, R0, 0xffff, RZ, 0xc0, !PT ;  /* 0x0000ffff00007812 */ /* 0x000fe400078ec0ff */
[----:B------:R-:W-:-:S02]  /*2ab50*/  LOP3.LUT R9, R9, 0xffff, RZ, 0xc0, !PT ;  /* 0x0000ffff09097812 */ /* 0x000fc400078ec0ff */
[----:B------:R-:W-:Y:S02]  /*2ab60*/  LOP3.LUT R13, R4, 0xffff, RZ, 0xc0, !PT ;  /* 0x0000ffff040d7812 */ /* 0x000fe400078ec0ff */
[----:B------:R-:W-:Y:S02]  /*2ab70*/  LOP3.LUT R10, R10, 0xffff, RZ, 0xc0, !PT ;  /* 0x0000ffff0a0a7812 */ /* 0x000fe400078ec0ff */
[----:B------:R-:W-:Y:S02]  /*2ab80*/  LOP3.LUT R15, R8, 0xffff, RZ, 0xc0, !PT ;  /* 0x0000ffff080f7812 */ /* 0x000fe400078ec0ff */
[----:B------:R-:W-:Y:S02]  /*2ab90*/  LOP3.LUT R12, R12, 0xffff, RZ, 0xc0, !PT ;  /* 0x0000ffff0c0c7812 */ /* 0x000fe400078ec0ff */
[----:B------:R-:W-:Y:S02]  /*2aba0*/  PRMT R120, R0, 0x3340, R9 ;  /* 0x0000334000787816 */ /* 0x000fe40000000009 */
[----:B------:R-:W-:-:S02]  /*2abb0*/  PRMT R114, R13, 0x3340, R10 ;  /* 0x000033400d727816 */ /* 0x000fc4000000000a */
[----:B------:R-:W-:Y:S02]  /*2abc0*/  LOP3.LUT R196, R196, 0xffff, RZ, 0xc0, !PT ;  /* 0x0000ffffc4c47812 */ /* 0x000fe400078ec0ff */
[----:B------:R-:W-:Y:S02]  /*2abd0*/  LOP3.LUT R89, R89, 0xffff, RZ, 0xc0, !PT ;  /* 0x0000ffff59597812 */ /* 0x000fe400078ec0ff */
[----:B------:R-:W-:Y:S02]  /*2abe0*/  LOP3.LUT R216, R216, 0xffff, RZ, 0xc0, !PT ;  /* 0x0000ffffd8d87812 */ /* 0x000fe400078ec0ff */
[----:B------:R-:W-:Y:S02]  /*2abf0*/  LOP3.LUT R198, R198, 0xffff, RZ, 0xc0, !PT ;  /* 0x0000ffffc6c67812 */ /* 0x000fe400078ec0ff */
[----:B------:R-:W-:Y:S02]  /*2ac00*/  LOP3.LUT R9, R132, 0xffff, RZ, 0xc0, !PT ;  /* 0x0000ffff84097812 */ /* 0x000fe400078ec0ff */
[----:B------:R-:W-:-:S02]  /*2ac10*/  LOP3.LUT R13, R91, 0xffff, RZ, 0xc0, !PT ;  /* 0x0000ffff5b0d7812 */ /* 0x000fc400078ec0ff */
[----:B------:R-:W-:Y:S02]  /*2ac20*/  PRMT R0, R15, 0x3340, R12 ;  /* 0x000033400f007816 */ /* 0x000fe4000000000c */
[----:B------:R-:W-:Y:S02]  /*2ac30*/  PRMT R37, R156, 0x3340, R117 ;  /* 0x000033409c257816 */ /* 0x000fe40000000075 */
[--C-:B------:R-:W-:Y:S02]  /*2ac40*/  PRMT R91, R196, 0x3340, R89.reuse ;  /* 0x00003340c45b7816 */ /* 0x100fe40000000059 */
[----:B------:R-:W-:Y:S02]  /*2ac50*/  SHF.R.U32.HI R12, RZ, 0x8, R89 ;  /* 0x00000008ff0c7819 */ /* 0x000fe40000011659 */
[--C-:B------:R-:W-:Y:S02]  /*2ac60*/  PRMT R117, R216, 0x3340, R9.reuse ;  /* 0x00003340d8757816 */ /* 0x100fe40000000009 */
[----:B------:R-:W-:-:S02]  /*2ac70*/  SHF.R.U32.HI R10, RZ, 0x8, R9 ;  /* 0x00000008ff0a7819 */ /* 0x000fc40000011609 */
[--C-:B------:R-:W-:Y:S02]  /*2ac80*/  PRMT R89, R198, 0x3340, R13.reuse ;  /* 0x00003340c6597816 */ /* 0x100fe4000000000d */
[----:B------:R-:W-:Y:S02]  /*2ac90*/  SHF.R.U32.HI R9, RZ, 0x8, R198 ;  /* 0x00000008ff097819 */ /* 0x000fe400000116c6 */
[----:B------:R-:W-:Y:S02]  /*2aca0*/  SHF.R.U32.HI R13, RZ, 0x8, R13 ;  /* 0x00000008ff0d7819 */ /* 0x000fe4000001160d */
[----:B------:R-:W-:Y:S02]  /*2acb0*/  SHF.R.U32.HI R4, RZ, 0x8, R216 ;  /* 0x00000008ff047819 */ /* 0x000fe400000116d8 */
[----:B------:R-:W-:Y:S02]  /*2acc0*/  PRMT R28, R162, 0x3340, R111 ;  /* 0x00003340a21c7816 */ /* 0x000fe4000000006f */
[----:B------:R-:W-:-:S02]  /*2acd0*/  PRMT R111, R21, 0x3340, R126 ;  /* 0x00003340156f7816 */ /* 0x000fc4000000007e */
[----:B------:R-:W-:Y:S02]  /*2ace0*/  SHF.R.U32.HI R6, RZ, 0x8, R192 ;  /* 0x00000008ff067819 */ /* 0x000fe400000116c0 */
[----:B------:R-:W-:Y:S02]  /*2acf0*/  SHF.R.U32.HI R8, RZ, 0x8, R196 ;  /* 0x00000008ff087819 */ /* 0x000fe400000116c4 */
        /* <DEDUP_REMOVED lines=8> */
[----:B------:R-:W-:Y:S02]  /*2ad80*/  LOP3.LUT R12, R12, 0xffff, RZ, 0xc0, !PT ;  /* 0x0000ffff0c0c7812 */ /* 0x000fe400078ec0ff */
[----:B------:R-:W-:-:S02]  /*2ad90*/  PRMT R126, R126, 0x3340, R13 ;  /* 0x000033407e7e7816 */ /* 0x000fc4000000000d */
[----:B------:R-:W-:Y:S02]  /*2ada0*/  PRMT R109, R188, 0x3340, R103 ;  /* 0x00003340bc6d7816 */ /* 0x000fe40000000067 */
[----:B------:R-:W-:Y:S02]  /*2adb0*/  LOP3.LUT R217, R217, 0xffff, RZ, 0xc0, !PT ;  /* 0x0000ffffd9d97812 */ /* 0x000fe400078ec0ff */
[----:B------:R-:W-:Y:S02]  /*2adc0*/  LOP3.LUT R134, R134, 0xffff, RZ, 0xc0, !PT ;  /* 0x0000ffff86867812 */ /* 0x000fe400078ec0ff */
[----:B------:R-:W-:Y:S02]  /*2add0*/  PRMT R132, R15, 0x3340, R10 ;  /* 0x000033400f847816 */ /* 0x000fe4000000000a */
[----:B------:R-:W-:Y:S02]  /*2ade0*/  LOP3.LUT R218, R218, 0xffff, RZ, 0xc0, !PT ;  /* 0x0000ffffdada7812 */ /* 0x000fe400078ec0ff */
[----:B------:R-:W-:-:S02]  /*2adf0*/  LOP3.LUT R200, R200, 0xffff, RZ, 0xc0, !PT ;  /* 0x0000ffffc8c87812 */ /* 0x000fc400078ec0ff */
[----:B------:R-:W-:Y:S02]  /*2ae00*/  LOP3.LUT R9, R136, 0xffff, RZ, 0xc0, !PT ;  /* 0x0000ffff88097812 */ /* 0x000fe400078ec0ff */
[----:B------:R-:W-:Y:S02]  /*2ae10*/  LOP3.LUT R13, R72, 0xffff, RZ, 0xc0, !PT ;  /* 0x0000ffff480d7812 */ /* 0x000fe400078ec0ff */
[----:B------:R-:W-:Y:S02]  /*2ae20*/  PRMT R103, R190, 0x3340, R105 ;  /* 0x00003340be677816 */ /* 0x000fe40000000069 */
        /* <DEDUP_REMOVED lines=8> */
[----:B------:R-:W-:-:S02]  /*2aeb0*/  PRMT R121, R218, 0x3340, R9 ;  /* 0x00003340da797816 */ /* 0x000fc40000000009 */
[----:B------:R-:W-:Y:S02]  /*2aec0*/  SHF.R.U32.HI R10, RZ, 0x8, R9 ;  /* 0x00000008ff0a7819 */ /* 0x000fe40000011609 */
[--C-:B------:R-:W-:Y:S02]  /*2aed0*/  PRMT R75, R200, 0x3340, R13.reuse ;  /* 0x00003340c84b7816 */ /* 0x100fe4000000000d */
[----:B------:R-:W-:Y:S02]  /*2aee0*/  SHF.R.U32.HI R12, RZ, 0x8, R13 ;  /* 0x00000008ff0c7819 */ /* 0x000fe4000001160d */
[----:B------:R-:W-:Y:S02]  /*2aef0*/  SHF.R.U32.HI R9, RZ, 0x8, R202 ;  /* 0x00000008ff097819 */ /* 0x000fe400000116ca */
[--C-:B------:R-:W-:Y:S02]  /*2af00*/  SHF.R.U32.HI R13, RZ, 0x8, R15.reuse ;  /* 0x00000008ff0d7819 */ /* 0x100fe4000001160f */
[----:B------:R-:W-:-:S02]  /*2af10*/  PRMT R72, R202, 0x3340, R15 ;  /* 0x00003340ca487816 */ /* 0x000fc4000000000f */
[----:B------:R-:W-:Y:S02]  /*2af20*/  LOP3.LUT R6, R6, 0xffff, RZ, 0xc0, !PT ;  /* 0x0000ffff06067812 */ /* 0x000fe400078ec0ff */
[----:B------:R-:W-:Y:S02]  /*2af30*/  LOP3.LUT R11, R11, 0xffff, RZ, 0xc0, !PT ;  /* 0x0000ffff0b0b7812 */ /* 0x000fe400078ec0ff */
[----:B------:R-:W-:Y:S02]  /*2af40*/  LOP3.LUT R15, R4, 0xffff, RZ, 0xc0, !PT ;  /* 0x0000ffff040f7812 */ /* 0x000fe400078ec0ff */
[----:B------:R-:W-:Y:S02]  /*2af50*/  LOP3.LUT R219, R219, 0xffff, RZ, 0xc0, !PT ;  /* 0x0000ffffdbdb7812 */ /* 0x000fe400078ec0ff */
[----:B------:R-:W-:Y:S02]  /*2af60*/  LOP3.LUT R138, R138, 0xffff, RZ, 0xc0, !PT ;  /* 0x0000ffff8a8a7812 */ /* 0x000fe400078ec0ff */
[----:B------:R-:W-:-:S02]  /*2af70*/  SHF.R.U32.HI R8, RZ, 0x8, R200 ;  /* 0x00000008ff087819 */ /* 0x000fc400000116c8 */
[----:B------:R-:W-:Y:S02]  /*2af80*/  LOP3.LUT R4, R9, 0xffff, RZ, 0xc0, !PT ;  /* 0x0000ffff09047812 */ /* 0x000fe400078ec0ff */
[----:B------:R-:W-:Y:S02]  /*2af90*/  LOP3.LUT R13, R13, 0xffff, RZ, 0xc0, !PT ;  /* 0x0000ffff0d0d7812 */ /* 0x000fe400078ec0ff */
[----:B------:R-:W-:Y:S02]  /*2afa0*/  LOP3.LUT R10, R10, 0xffff, RZ, 0xc0, !PT ;  /* 0x0000ffff0a0a7812 */ /* 0x000fe400078ec0ff */
[----:B------:R-:W-:Y:S02]  /*2afb0*/  PRMT R34, R33, 0x3340, R34 ;  /* 0x0000334021227816 */ /* 0x000fe40000000022 */
[----:B------:R-:W-:Y:S02]  /*2afc0*/  PRMT R33, R158, 0x3340, R119 ;  /* 0x000033409e217816 */ /* 0x000fe40000000077 */
[----:B------:R-:W-:-:S02]  /*2afd0*/  PRMT R128, R6, 0x3340, R11 ;  /* 0x0000334006807816 */ /* 0x000fc4000000000b */
[--C-:B------:R-:W-:Y:S02]  /*2afe0*/  PRMT R119, R219, 0x3340, R138.reuse ;  /* 0x00003340db777816 */ /* 0x100fe4000000008a */
[----:B------:R-:W-:Y:S02]  /*2aff0*/  SHF.R.U32.HI R11, RZ, 0x8, R138 ;  /* 0x00000008ff0b7819 */ /* 0x000fe4000001168a */
        /* <DEDUP_REMOVED lines=10> */
[----:B------:R-:W-:Y:S02]  /*2b0a0*/  SHF.R.U32.HI R6, RZ, 0x8, R219 ;  /* 0x00000008ff067819 */ /* 0x000fe400000116db */
[----:B------:R-:W-:Y:S02]  /*2b0b0*/  PRMT R136, R17, 0x3340, R12 ;  /* 0x0000334011887816 */ /* 0x000fe4000000000c */
[----:B------:R-:W-:Y:S02]  /*2b0c0*/  SHF.R.U32.HI R4, RZ, 0x8, R220 ;  /* 0x00000008ff047819 */ /* 0x000fe400000116dc */
[--C-:B------:R-:W-:Y:S02]  /*2b0d0*/  PRMT R127, R220, 0x3340, R9.reuse ;  /* 0x00003340dc7f7816 */ /* 0x100fe40000000009 */
[----:B------:R-:W-:Y:S02]  /*2b0e0*/  SHF.R.U32.HI R10, RZ, 0x8, R9 ;  /* 0x00000008ff0a7819 */ /* 0x000fe40000011609 */
[----:B------:R-:W-:-:S02]  /*2b0f0*/  PRMT R125, R204, 0x3340, R13 ;  /* 0x00003340cc7d7816 */ /* 0x000fc4000000000d */
[----:B------:R-:W-:Y:S02]  /*2b100*/  SHF.R.U32.HI R12, RZ, 0x8, R13 ;  /* 0x00000008ff0c7819 */ /* 0x000fe4000001160d */
        /* <DEDUP_REMOVED lines=9> */
[----:B------:R-:W-:Y:S02]  /*2b1a0*/  SHF.R.U32.HI R8, RZ, 0x8, R204 ;  /* 0x00000008ff087819 */ /* 0x000fe400000116cc */
[----:B------:R-:W-:-:S02]  /*2b1b0*/  LOP3.LUT R4, R9, 0xffff, RZ, 0xc0, !PT ;  /* 0x0000ffff09047812 */ /* 0x000fc400078ec0ff */
[----:B------:R-:W-:Y:S02]  /*2b1c0*/  LOP3.LUT R13, R13, 0xffff, RZ, 0xc0, !PT ;  /* 0x0000ffff0d0d7812 */ /* 0x000fe400078ec0ff */
[----:B------:R-:W-:Y:S02]  /*2b1d0*/  PRMT R115, R217, 0x3340, R134 ;  /* 0x00003340d9737816 */ /* 0x000fe40000000086 */
[----:B------:R-:W-:Y:S02]  /*2b1e0*/  LOP3.LUT R10, R10, 0xffff, RZ, 0xc0, !PT ;  /* 0x0000ffff0a0a7812 */ /* 0x000fe400078ec0ff */
[----:B------:R-:W-:Y:S02]  /*2b1f0*/  PRMT R134, R6, 0x3340, R11 ;  /* 0x0000334006867816 */ /* 0x000fe4000000000b */
[----:B------:R-:W-:Y:S02]  /*2b200*/  SHF.R.U32.HI R6, RZ, 0x8, R221 ;  /* 0x00000008ff067819 */ /* 0x000fe400000116dd */
[----:B------:R-:W-:-:S02]  /*2b210*/  SHF.R.U32.HI R11, RZ, 0x8, R142 ;  /* 0x00000008ff0b7819 */ /* 0x000fc4000001168e */
[----:B------:R-:W-:Y:S02]  /*2b220*/  PRMT R76, R221, 0x3340, R142 ;  /* 0x00003340dd4c7816 */ /* 0x000fe4000000008e */
        /* <DEDUP_REMOVED lines=8> */
[----:B------:R-:W-:Y:S02]  /*2b2b0*/  LOP3.LUT R210, R210, 0xffff, RZ, 0xc0, !PT ;  /* 0x0000ffffd2d27812 */ /* 0x000fe400078ec0ff */
[----:B------:R-:W-:Y:S02]  /*2b2c0*/  LOP3.LUT R15, R82, 0xffff, RZ, 0xc0, !PT ;  /* 0x0000ffff520f7812 */ /* 0x000fe400078ec0ff */
[----:B------:R-:W-:-:S02]  /*2b2d0*/  LOP3.LUT R6, R6, 0xffff, RZ, 0xc0, !PT ;  /* 0x0000ffff06067812 */ /* 0x000fc400078ec0ff */
[----:B------:R-:W-:Y:S02]  /*2b2e0*/  LOP3.LUT R11, R11, 0xffff, RZ, 0xc0, !PT ;  /* 0x0000ffff0b0b7812 */ /* 0x000fe400078ec0ff */
[----:B------:R-:W-:Y:S02]  /*2b2f0*/  PRMT R140, R17, 0x3340, R12 ;  /* 0x00003340118c7816 */ /* 0x000fe4000000000c */
[----:B------:R-:W-:Y:S02]  /*2b300*/  LOP3.LUT R223, R223, 0xffff, RZ, 0xc0, !PT ;  /* 0x0000ffffdfdf7812 */ /* 0x000fe400078ec0ff */
[----:B------:R-:W-:Y:S02]  /*2b310*/  LOP3.LUT R146, R146, 0xffff, RZ, 0xc0, !PT ;  /* 0x0000ffff92927812 */ /* 0x000fe400078ec0ff */
[----:B------:R-:W-:Y:S02]  /*2b320*/  SHF.R.U32.HI R4, RZ, 0x8, R222 ;  /* 0x00000008ff047819 */ /* 0x000fe400000116de */
[----:B------:R-:W-:-:S02]  /*2b330*/  PRMT R135, R222, 0x3340, R9 ;  /* 0x00003340de877816 */ /* 0x000fc40000000009 */
[----:B------:R-:W-:Y:S02]  /*2b340*/  SHF.R.U32.HI R10, RZ, 0x8, R9 ;  /* 0x00000008ff0a7819 */ /* 0x000fe40000011609 */
[--C-:B------:R-:W-:Y:S02]  /*2b350*/  PRMT R133, R208, 0x3340, R13.reuse ;  /* 0x00003340d0857816 */ /* 0x100fe4000000000d */
[----:B------:R-:W-:Y:S02]  /*2b360*/  SHF.R.U32.HI R12, RZ, 0x8, R13 ;  /* 0x00000008ff0c7819 */ /* 0x000fe4000001160d */
[----:B------:R-:W-:Y:S02]  /*2b370*/  SHF.R.U32.HI R9, RZ, 0x8, R210 ;  /* 0x00000008ff097819 */ /* 0x000fe400000116d2 */
[----:B------:R-:W-:Y:S02]  /*2b380*/  SHF.R.U32.HI R13, RZ, 0x8, R15 ;  /* 0x00000008ff0d7819 */ /* 0x000fe4000001160f */
[----:B------:R-:W-:-:S02]  /*2b390*/  PRMT R129, R6, 0x3340, R11 ;  /* 0x0000334006817816 */ /* 0x000fc4000000000b */
[----:B------:R-:W-:Y:S02]  /*2b3a0*/  SHF.R.U32.HI R6, RZ, 0x8, R223 ;  /* 0x00000008ff067819 */ /* 0x000fe400000116df */
[----:B------:R-:W-:Y:S02]  /*2b3b0*/  SHF.R.U32.HI R11, RZ, 0x8, R146 ;  /* 0x00000008ff0b7819 */ /* 0x000fe40000011692 */
[----:B------:R-:W-:Y:S02]  /*2b3c0*/  PRMT R82, R210, 0x3340, R15 ;  /* 0x00003340d2527816 */ /* 0x000fe4000000000f */
[----:B------:R-:W-:Y:S02]  /*2b3d0*/  LOP3.LUT R15, R4, 0xffff, RZ, 0xc0, !PT ;  /* 0x0000ffff040f7812 */ /* 0x000fe400078ec0ff */
[----:B------:R-:W-:Y:S02]  /*2b3e0*/  SHF.R.U32.HI R8, RZ, 0x8, R208 ;  /* 0x00000008ff087819 */ /* 0x000fe400000116d0 */
[----:B------:R-:W-:-:S02]  /*2b3f0*/  LOP3.LUT R4, R9, 0xffff, RZ, 0xc0, !PT ;  /* 0x0000ffff09047812 */ /* 0x000fc400078ec0ff */
[----:B------:R-:W-:Y:S02]  /*2b400*/  LOP3.LUT R13, R13, 0xffff, RZ, 0xc0, !PT ;  /* 0x0000ffff0d0d7812 */ /* 0x000fe400078ec0ff */
[----:B------:R-:W-:Y:S02]  /*2b410*/  LOP3.LUT R10, R10, 0xffff, RZ, 0xc0, !PT ;  /* 0x0000ffff0a0a7812 */ /* 0x000fe400078ec0ff */
[----:B------:R-:W-:Y:S02]  /*2b420*/  F2FP.SATFINITE.E5M2.F32.PACK_AB_MERGE_C R214, R215, R214, RZ ;  /* 0x000000d6d7d6723e */ /* 0x000fe400048060ff */
[----:B------:R-:W-:Y:S02]  /*2b430*/  LOP3.LUT R6, R6, 0xffff, RZ, 0xc0, !PT ;  /* 0x0000ffff06067812 */ /* 0x000fe400078ec0ff */
[----:B------:R-:W-:Y:S02]  /*2b440*/  LOP3.LUT R11, R11, 0xffff, RZ, 0xc0, !PT ;  /* 0x0000ffff0b0b7812 */ /* 0x000fe400078ec0ff */
        /* <DEDUP_REMOVED lines=8> */
[----:B------:R-:W-:Y:S02]  /*2b4d0*/  PRMT R146, R15, 0x3340, R10 ;  /* 0x000033400f927816 */ /* 0x000fe4000000000a */
[----:B------:R-:W-:Y:S02]  /*2b4e0*/  LOP3.LUT R212, R212, 0xffff, RZ, 0xc0, !PT ;  /* 0x0000ffffd4d47812 */ /* 0x000fe400078ec0ff */
[----:B------:R-:W-:Y:S02]  /*2b4f0*/  LOP3.LUT R13, R84, 0xffff, RZ, 0xc0, !PT ;  /* 0x0000ffff540d7812 */ /* 0x000fe400078ec0ff */
[----:B------:R-:W-:Y:S02]  /*2b500*/  PRMT R143, R6, 0x3340, R11 ;  /* 0x00003340068f7816 */ /* 0x000fe4000000000b */
[----:B------:R-:W-:-:S02]  /*2b510*/  LOP3.LUT R214, R214, 0xffff, RZ, 0xc0, !PT ;  /* 0x0000ffffd6d67812 */ /* 0x000fc400078ec0ff */
[----:B------:R-:W-:Y:S02]  /*2b520*/  LOP3.LUT R15, R86, 0xffff, RZ, 0xc0, !PT ;  /* 0x0000ffff560f7812 */ /* 0x000fe400078ec0ff */
[----:B------:R-:W-:Y:S02]  /*2b530*/  SHF.R.U32.HI R4, RZ, 0x8, R224 ;  /* 0x00000008ff047819 */ /* 0x000fe400000116e0 */
[----:B------:R-:W-:Y:S02]  /*2b540*/  SHF.R.U32.HI R10, RZ, 0x8, R9 ;  /* 0x00000008ff0a7819 */ /* 0x000fe40000011609 */
[----:B------:R-:W-:Y:S02]  /*2b550*/  SHF.R.U32.HI R6, RZ, 0x8, R225 ;  /* 0x00000008ff067819 */ /* 0x000fe400000116e1 */
[----:B------:R-:W-:Y:S02]  /*2b560*/  SHF.R.U32.HI R11, RZ, 0x8, R150 ;  /* 0x00000008ff0b7819 */ /* 0x000fe40000011696 */
[----:B------:R-:W-:-:S02]  /*2b570*/  PRMT R144, R17, 0x3340, R12 ;  /* 0x0000334011907816 */ /* 0x000fc4000000000c */
[--C-:B------:R-:W-:Y:S02]  /*2b580*/  PRMT R84, R212, 0x3340, R13.reuse ;  /* 0x00003340d4547816 */ /* 0x100fe4000000000d */
[----:B------:R-:W-:Y:S02]  /*2b590*/  SHF.R.U32.HI R12, RZ, 0x8, R13 ;  /* 0x00000008ff0c7819 */ /* 0x000fe4000001160d */
[----:B------:R-:W-:Y:S02]  /*2b5a0*/  PRMT R137, R224, 0x3340, R9 ;  /* 0x00003340e0897816 */ /* 0x000fe40000000009 */
[--C-:B------:R-:W-:Y:S02]  /*2b5b0*/  PRMT R86, R214, 0x3340, R15.reuse ;  /* 0x00003340d6567816 */ /* 0x100fe4000000000f */
[----:B------:R-:W-:Y:S02]  /*2b5c0*/  SHF.R.U32.HI R13, RZ, 0x8, R15 ;  /* 0x00000008ff0d7819 */ /* 0x000fe4000001160f */
[----:B------:R-:W-:-:S02]  /*2b5d0*/  SHF.R.U32.HI R8, RZ, 0x8, R212 ;  /* 0x00000008ff087819 */ /* 0x000fc400000116d4 */
[----:B------:R-:W-:Y:S02]  /*2b5e0*/  SHF.R.U32.HI R9, RZ, 0x8, R214 ;  /* 0x00000008ff097819 */ /* 0x000fe400000116d6 */
[----:B------:R-:W-:Y:S02]  /*2b5f0*/  LOP3.LUT R15, R4, 0xffff, RZ, 0xc0, !PT ;  /* 0x0000ffff040f7812 */ /* 0x000fe400078ec0ff */
[----:B------:R-:W-:Y:S02]  /*2b600*/  LOP3.LUT R10, R10, 0xffff, RZ, 0xc0, !PT ;  /* 0x0000ffff0a0a7812 */ /* 0x000fe400078ec0ff */
[----:B------:R-:W-:Y:S02]  /*2b610*/  LOP3.LUT R6, R6, 0xffff, RZ, 0xc0, !PT ;  /* 0x0000ffff06067812 */ /* 0x000fe400078ec0ff */
[----:B------:R-:W-:Y:S02]  /*2b620*/  LOP3.LUT R11, R11, 0xffff, RZ, 0xc0, !PT ;  /* 0x0000ffff0b0b7812 */ /* 0x000fe400078ec0ff */
[----:B------:R-:W-:-:S02]  /*2b630*/  PRMT R141, R225, 0x3340, R150 ;  /* 0x00003340e18d7816 */ /* 0x000fc40000000096 */
[----:B------:R-:W-:Y:S02]  /*2b640*/  LOP3.LUT R145, R8, 0xffff, RZ, 0xc0, !PT ;  /* 0x0000ffff08917812 */ /* 0x000fe400078ec0ff */
[----:B------:R-:W-:Y:S02]  /*2b650*/  LOP3.LUT R4, R9, 0xffff, RZ, 0xc0, !PT ;  /* 0x0000ffff09047812 */ /* 0x000fe400078ec0ff */
[----:B------:R-:W-:Y:S02]  /*2b660*/  PRMT R150, R15, 0x3340, R10 ;  /* 0x000033400f967816 */ /* 0x000fe4000000000a */
[----:B------:R-:W-:Y:S02]  /*2b670*/  PRMT R148, R6, 0x3340, R11 ;  /* 0x0000334006947816 */ /* 0x000fe4000000000b */
[----:B------:R-:W-:Y:S02]  /*2b680*/  PRMT R8, R30, 0x5410, R7 ;  /* 0x000054101e087816 */ /* 0x000fe40000000007 */
[----:B------:R-:W-:-:S02]  /*2b690*/  PRMT R9, R35, 0x5410, R42 ;  /* 0x0000541023097816 */ /* 0x000fc4000000002a */
[----:B------:R-:W-:Y:S02]  /*2b6a0*/  PRMT R10, R29, 0x5410, R36 ;  /* 0x000054101d0a7816 */ /* 0x000fe40000000024 */
[----:B------:R-:W-:Y:S01]  /*2b6b0*/  PRMT R11, R5, 0x5410, R34 ;  /* 0x00005410050b7816 */ /* 0x000fe20000000022 */
[----:B------:R-:W-:Y:S01]  /*2b6c0*/  BAR.SYNC.DEFER_BLOCKING 0x0 ;  /* 0x0000000000007b1d */ /* 0x000fe20000010000 */
[----:B------:R-:W-:Y:S02]  /*2b6d0*/  LOP3.LUT R25, R25, 0x7f, RZ, 0xc0, !PT ;  /* 0x0000007f19197812 */ /* 0x000fe400078ec0ff */
[----:B------:R-:W-:-:S03]  /*2b6e0*/  LOP3.LUT R13, R13, 0xffff, RZ, 0xc0, !PT ;  /* 0x0000ffff0d0d7812 */ /* 0x000fc600078ec0ff */
[----:B------:R-:W-:Y:S01]  /*2b6f0*/  STSM.16.M88.4 [R24], R8 ;  /* 0x0000000818007844 */ /* 0x000fe20000000200 */
[----:B------:R-:W-:Y:S01]  /*2b700*/  LEA R25, R25, UR58, 0x4 ;  /* 0x0000003a19197c11 */ /* 0x000fe2000f8e20ff */
[----:B------:R-:W-:Y:S01]  /*2b710*/  BAR.SYNC.DEFER_BLOCKING 0x0 ;  /* 0x0000000000007b1d */ /* 0x000fe20000010000 */
[----:B------:R-:W-:Y:S02]  /*2b720*/  PRMT R147, R4, 0x3340, R13 ;  /* 0x0000334004937816 */ /* 0x000fe4000000000d */
[----:B------:R-:W-:-:S03]  /*2b730*/  LOP3.LUT R12, R12, 0xffff, RZ, 0xc0, !PT ;  /* 0x0000ffff0c0c7812 */ /* 0x000fc600078ec0ff */
[----:B------:R-:W0:Y:S01]  /*2b740*/  LDS.128 R4, [R25] ;  /* 0x0000000019047984 */ /* 0x000e220000000c00 */
[----:B------:R-:W-:Y:S02]  /*2b750*/  PRMT R145, R145, 0x3340, R12 ;  /* 0x0000334091917816 */ /* 0x000fe4000000000c */
[----:B------:R-:W-:Y:S02]  /*2b760*/  PRMT R12, R45, 0x5410, R52 ;  /* 0x000054102d0c7816 */ /* 0x000fe40000000034 */
[----:B------:R-:W-:Y:S02]  /*2b770*/  PRMT R13, R41, 0x5410, R50 ;  /* 0x00005410290d7816 */ /* 0x000fe40000000032 */
[----:B------:R-:W-:Y:S02]  /*2b780*/  PRMT R14, R37, 0x5410, R44 ;  /* 0x00005410250e7816 */ /* 0x000fe4000000002c */
[----:B------:R-:W-:Y:S01]  /*2b790*/  PRMT R15, R33, 0x5410, R38 ;  /* 0x00005410210f7816 */ /* 0x000fe20000000026 */
[----:B------:R-:W-:Y:S06]  /*2b7a0*/  BAR.SYNC.DEFER_BLOCKING 0x0 ;  /* 0x0000000000007b1d */ /* 0x000fec0000010000 */
[----:B------:R-:W-:Y:S02]  /*2b7b0*/  STSM.16.M88.4 [R24], R12 ;  /* 0x0000000c18007844 */ /* 0x000fe40000000200 */
[----:B------:R-:W-:Y:S01]  /*2b7c0*/  BAR.SYNC.DEFER_BLOCKING 0x0 ;  /* 0x0000000000007b1d */ /* 0x000fe20000010000 */
[----:B------:R-:W-:-:S02]  /*2b7d0*/  PRMT R16, R49, 0x5410, R54 ;  /* 0x0000541031107816 */ /* 0x000fc40000000036 */
[----:B------:R-:W-:-:S03]  /*2b7e0*/  PRMT R17, R46, 0x5410, R51 ;  /* 0x000054102e117816 */ /* 0x000fc60000000033 */
[----:B------:R-:W1:Y:S01]  /*2b7f0*/  LDS.128 R8, [R25] ;  /* 0x0000000019087984 */ /* 0x000e620000000c00 */
[----:B------:R-:W-:Y:S02]  /*2b800*/  PRMT R18, R43, 0x5410, R48 ;  /* 0x000054102b127816 */ /* 0x000fe40000000030 */
[----:B------:R-:W-:Y:S01]  /*2b810*/  PRMT R19, R28, 0x5410, R3 ;  /* 0x000054101c137816 */ /* 0x000fe20000000003 */
[----:B------:R-:W-:Y:S06]  /*2b820*/  BAR.SYNC.DEFER_BLOCKING 0x0 ;  /* 0x0000000000007b1d */ /* 0x000fec0000010000 */
[----:B------:R-:W-:Y:S02]  /*2b830*/  STSM.16.M88.4 [R24], R16 ;  /* 0x0000001018007844 */ /* 0x000fe40000000200 */
[----:B------:R-:W-:Y:S01]  /*2b840*/  BAR.SYNC.DEFER_BLOCKING 0x0 ;  /* 0x0000000000007b1d */ /* 0x000fe20000010000 */
[----:B------:R-:W-:-:S02]  /*2b850*/  PRMT R20, R63, 0x5410, R74 ;  /* 0x000054103f147816 */ /* 0x000fc4000000004a */
[----:B------:R-:W-:-:S03]  /*2b860*/  PRMT R21, R62, 0x5410, R67 ;  /* 0x000054103e157816 */ /* 0x000fc60000000043 */
[----:B------:R-:W2:Y:S01]  /*2b870*/  LDS.128 R12, [R25] ;  /* 0x00000000190c7984 */ /* 0x000ea20000000c00 */
[----:B------:R-:W-:Y:S02]  /*2b880*/  PRMT R22, R59, 0x5410, R64 ;  /* 0x000054103b167816 */ /* 0x000fe40000000040 */
[----:B------:R-:W-:Y:S01]  /*2b890*/  PRMT R23, R55, 0x5410, R60 ;  /* 0x0000541037177816 */ /* 0x000fe2000000003c */
[----:B------:R-:W-:Y:S06]  /*2b8a0*/  BAR.SYNC.DEFER_BLOCKING 0x0 ;  /* 0x0000000000007b1d */ /* 0x000fec0000010000 */
[----:B------:R-:W-:Y:S02]  /*2b8b0*/  STSM.16.M88.4 [R24], R20 ;  /* 0x0000001418007844 */ /* 0x000fe40000000200 */
[----:B------:R-:W-:Y:S01]  /*2b8c0*/  BAR.SYNC.DEFER_BLOCKING 0x0 ;  /* 0x0000000000007b1d */ /* 0x000fe20000010000 */
[----:B------:R-:W-:-:S02]  /*2b8d0*/  PRMT R28, R57, 0x5410, R66 ;  /* 0x00005410391c7816 */ /* 0x000fc40000000042 */
[----:B------:R-:W-:-:S03]  /*2b8e0*/  PRMT R29, R56, 0x5410, R61 ;  /* 0x00005410381d7816 */ /* 0x000fc6000000003d */
[----:B------:R-:W3:Y:S01]  /*2b8f0*/  LDS.128 R16, [R25] ;  /* 0x0000000019107984 */ /* 0x000ee20000000c00 */
[----:B------:R-:W-:Y:S01]  /*2b900*/  PRMT R30, R53, 0x5410, R58 ;  /* 0x00005410351e7816 */ /* 0x000fe2000000003a */
[----:B------:R-:W-:Y:S01]  /*2b910*/  BAR.SYNC.DEFER_BLOCKING 0x0 ;  /* 0x0000000000007b1d */ /* 0x000fe20000010000 */
[----:B------:R-:W-:-:S05]  /*2b920*/  PRMT R31, R32, 0x5410, R31 ;  /* 0x00005410201f7816 */ /* 0x000fca000000001f */
[----:B------:R-:W-:Y:S02]  /*2b930*/  STSM.16.M88.4 [R24], R28 ;  /* 0x0000001c18007844 */ /* 0x000fe40000000200 */
[----:B------:R-:W-:Y:S01]  /*2b940*/  BAR.SYNC.DEFER_BLOCKING 0x0 ;  /* 0x0000000000007b1d */ /* 0x000fe20000010000 */
[----:B------:R-:W-:Y:S02]  /*2b950*/  PRMT R32, R81, 0x5410, R98 ;  /* 0x0000541051207816 */ /* 0x000fe40000000062 */
[----:B------:R-:W-:-:S03]  /*2b960*/  PRMT R33, R79, 0x5410, R94 ;  /* 0x000054104f217816 */ /* 0x000fc6000000005e */
[----:B------:R-:W4:Y:S01]  /*2b970*/  LDS.128 R20, [R25] ;  /* 0x0000000019147984 */ /* 0x000f220000000c00 */
[----:B------:R-:W-:Y:S02]  /*2b980*/  PRMT R34, R73, 0x5410, R90 ;  /* 0x0000541049227816 */ /* 0x000fe4000000005a */
[----:B------:R-:W-:Y:S01]  /*2b990*/  PRMT R35, R68, 0x5410, R77 ;  /* 0x0000541044237816 */ /* 0x000fe2000000004d */
[----:B------:R-:W-:Y:S06]  /*2b9a0*/  BAR.SYNC.DEFER_BLOCKING 0x0 ;  /* 0x0000000000007b1d */ /* 0x000fec0000010000 */
[----:B------:R-:W-:Y:S02]  /*2b9b0*/  STSM.16.M88.4 [R24], R32 ;  /* 0x0000002018007844 */ /* 0x000fe40000000200 */
[----:B------:R-:W-:Y:S01]  /*2b9c0*/  BAR.SYNC.DEFER_BLOCKING 0x0 ;  /* 0x0000000000007b1d */ /* 0x000fe20000010000 */
[----:B------:R-:W-:-:S02]  /*2b9d0*/  PRMT R36, R71, 0x5410, R92 ;  /* 0x0000541047247816 */ /* 0x000fc4000000005c */
        /* <DEDUP_REMOVED lines=36> */
[----:B------:R-:W-:Y:S01]  /*2bc20*/  BAR.SYNC.DEFER_BLOCKING 0x0 ;  /* 0x0000000000007b1d */ /* 0x000fe20000010000 */
[----:B------:R-:W-:Y:S02]  /*2bc30*/  PRMT R52, R117, 0x5410, R132 ;  /* 0x0000541075347816 */ /* 0x000fe40000000084 */
[----:B------:R-:W-:Y:S02]  /*2bc40*/  PRMT R53, R115, 0x5410, R128 ;  /* 0x0000541073357816 */ /* 0x000fe40000000080 */
[----:B------:R-:W-:-:S03]  /*2bc50*/  PRMT R54, R91, 0x5410, R130 ;  /* 0x000054105b367816 */ /* 0x000fc60000000082 */
[----:B------:R-:W0:Y:S01]  /*2bc60*/  LDC R27, c[0x0][0x244] ;  /* 0x00009100ff1b7b82 */ /* 0x000e220000000800 */
[----:B------:R-:W-:Y:S07]  /*2bc70*/  STSM.16.M88.4 [R24], R104 ;  /* 0x0000006818007844 */ /* 0x000fee0000000200 */
[----:B------:R-:W-:Y:S01]  /*2bc80*/  BAR.SYNC.DEFER_BLOCKING 0x0 ;  /* 0x0000000000007b1d */ /* 0x000fe20000010000 */
[----:B------:R-:W-:-:S05]  /*2bc90*/  PRMT R55, R89, 0x5410, R126 ;  /* 0x0000541059377816 */ /* 0x000fca000000007e */
[----:B------:R-:W4:Y:S02]  /*2bca0*/  LDS.128 R48, [R25] ;  /* 0x0000000019307984 */ /* 0x000f240000000c00 */
        /* <DEDUP_REMOVED lines=33> */
[----:B------:R-:W-:-:S05]  /*2bec0*/  IMAD R0, R151, UR4, RZ ;  /* 0x0000000497007c24 */ /* 0x000fca000f8e02ff */
[----:B------:R-:W-:Y:S02]  /*2bed0*/  ULDC.64 UR4, c[0x0][0x220] ;  /* 0x0000880000047ab9 */ /* 0x000fe40000000a00 */
[C---:B------:R-:W-:Y:S01]  /*2bee0*/  IADD3 R3, P1, R0.reuse, UR4, RZ ;  /* 0x0000000400037c10 */ /* 0x040fe2000ff3e0ff */
[----:B0-----:R-:W-:Y:S01]  /*2bef0*/  IMAD R27, R27, 0x80, R0 ;  /* 0x000000801b1b7824 */ /* 0x001fe200078e0200 */
[----:B------:R-:W-:Y:S02]  /*2bf00*/  ULDC UR4, c[0x0][0x248] ;  /* 0x0000920000047ab9 */ /* 0x000fe40000000800 */
[----:B------:R-:W-:Y:S01]  /*2bf10*/  LEA.HI.X.SX32 R0, R0, UR5, 0x1, P1 ;  /* 0x0000000500007c11 */ /* 0x000fe200088f0eff */
[C---:B------:R-:W-:Y:S01]  /*2bf20*/  IMAD R70, R2.reuse, UR4, RZ ;  /* 0x0000000402467c24 */ /* 0x040fe2000f8e02ff */
[----:B------:R-:W-:Y:S01]  /*2bf30*/  ISETP.GE.AND P1, PT, R151, UR6, PT ;  /* 0x0000000697007c0c */ /* 0x000fe2000bf26270 */
[----:B------:R-:W-:Y:S01]  /*2bf40*/  ULDC.64 UR4, c[0x0][0x220] ;  /* 0x0000880000047ab9 */ /* 0x000fe20000000a00 */
[----:B------:R0:W-:Y:S02]  /*2bf50*/  STSM.16.M88.4 [R24], R140 ;  /* 0x0000008c18007844 */ /* 0x0001e40000000200 */
[----:B------:R-:W-:-:S02]  /*2bf60*/  ISETP.LT.AND P1, PT, R2, UR27, !P1 ;  /* 0x0000001b02007c0c */ /* 0x000fc4000cf21270 */
[----:B------:R-:W-:Y:S01]  /*2bf70*/  SHF.R.S32.HI R71, RZ, 0x1f, R70 ;  /* 0x0000001fff477819 */ /* 0x000fe20000011446 */
[----:B------:R-:W-:Y:S01]  /*2bf80*/  BAR.SYNC.DEFER_BLOCKING 0x0 ;  /* 0x0000000000007b1d */ /* 0x000fe20000010000 */
[----:B------:R-:W-:Y:S02]  /*2bf90*/  IADD3 R68, P4, R70, R3, RZ ;  /* 0x0000000346447210 */ /* 0x000fe40007f9e0ff */
[----:B------:R-:W-:-:S03]  /*2bfa0*/  PRMT R73, R4, 0x7770, RZ ;  /* 0x0000777004497816 */ /* 0x000fc600000000ff */
[----:B------:R-:W-:Y:S01]  /*2bfb0*/  IMAD.X R69, R71, 0x1, R0, P4 ;  /* 0x0000000147457824 */ /* 0x000fe200020e0600 */
[----:B------:R-:W-:Y:S01]  /*2bfc0*/  ISETP.GE.AND P4, PT, R2, UR7, PT ;  /* 0x0000000702007c0c */ /* 0x000fe2000bf86270 */
[----:B------:R-:W-:Y:S01]  /*2bfd0*/  ULDC.64 UR6, c[0x0][0x228] ;  /* 0x00008a0000067ab9 */ /* 0x000fe20000000a00 */
[----:B------:R-:W-:Y:S02]  /*2bfe0*/  IADD3 R26, P5, R27, UR4, RZ ;  /* 0x000000041b1a7c10 */ /* 0x000fe4000ffbe0ff */
[----:B------:R-:W-:Y:S01]  /*2bff0*/  ISETP.LT.AND P4, PT, R149, UR6, !P4 ;  /* 0x0000000695007c0c */ /* 0x000fe2000e781270 */
[----:B------:R-:W-:Y:S01]  /*2c000*/  VIADD R72, R70, UR8 ;  /* 0x0000000846487c36 */ /* 0x000fe20008000000 */
[----:B------:R-:W-:Y:S01]  /*2c010*/  LEA.HI.X.SX32 R27, R27, UR5, 0x1, P5 ;  /* 0x000000051b1b7c11 */ /* 0x000fe2000a8f0eff */
[----:B------:R-:W-:Y:S01]  /*2c020*/  ULDC.64 UR4, c[0x0][0x228] ;  /* 0x00008a0000047ab9 */ /* 0x000fe20000000a00 */
[----:B0-----:R-:W-:Y:S01]  /*2c030*/  VIADD R24, R2, 0x3 ;  /* 0x0000000302187836 */ /* 0x001fe20000000000 */
[----:B------:R-:W-:Y:S01]  /*2c040*/  ISETP.LT.AND P5, PT, R151, UR4, !P2 ;  /* 0x0000000497007c0c */ /* 0x000fe2000d7a1270 */
[----:B------:R-:W-:Y:S01]  /*2c050*/  ULDC UR4, c[0x0][0x22c] ;  /* 0x00008b0000047ab9 */ /* 0x000fe20000000800 */
[C---:B------:R-:W-:Y:S01]  /*2c060*/  PRMT R77, R4.reuse, 0x7771, RZ ;  /* 0x00007771044d7816 */ /* 0x040fe200000000ff */
[----:B------:R-:W-:Y:S01]  /*2c070*/  ULDC.64 UR8, c[0x0][0x228] ;  /* 0x00008a0000087ab9 */ /* 0x000fe20000000a00 */
[----:B------:R-:W-:Y:S01]  /*2c080*/  PRMT R75, R4, 0x7772, RZ ;  /* 0x00007772044b7816 */ /* 0x000fe200000000ff */
[----:B------:R-:W-:Y:S01]  /*2c090*/  ULDC UR6, c[0x0][0x22c] ;  /* 0x00008b0000067ab9 */ /* 0x000fe20000000800 */
[----:B------:R0:W-:Y:S01]  /*2c0a0*/  @P1 STG.E.U8 desc[UR56][R68.64], R73 ;  /* 0x0000004944001986 */ /* 0x0001e2000c101138 */
[----:B------:R-:W-:-:S05]  /*2c0b0*/  IADD3 R70, P1, R70, R26, RZ ;  /* 0x0000001a46467210 */ /* 0x000fca0007f3e0ff */
[----:B------:R-:W-:Y:S01]  /*2c0c0*/  IMAD.X R71, R71, 0x1, R27, P1 ;  /* 0x0000000147477824 */ /* 0x000fe200008e061b */
[----:B------:R-:W-:Y:S01]  /*2c0d0*/  ISETP.GE.AND P1, PT, R24, UR4, PT ;  /* 0x0000000418007c0c */ /* 0x000fe2000bf26270 */
[----:B------:R-:W-:Y:S01]  /*2c0e0*/  ULDC UR4, c[0x0][0x248] ;  /* 0x0000920000047ab9 */ /* 0x000fe20000000800 */
[----:B0-----:R-:W-:Y:S02]  /*2c0f0*/  SHF.R.S32.HI R73, RZ, 0x1f, R72 ;  /* 0x0000001fff497819 */ /* 0x001fe40000011448 */
[C---:B------:R-:W-:Y:S01]  /*2c100*/  IADD3 R68, P6, R72.reuse, R3, RZ ;  /* 0x0000000348447210 */ /* 0x040fe20007fde0ff */
[----:B------:R0:W-:Y:S01]  /*2c110*/  @P4 STG.E.U8 desc[UR56][R70.64], R77 ;  /* 0x0000004d46004986 */ /* 0x0001e2000c101138 */
[----:B------:R-:W-:Y:S01]  /*2c120*/  ISETP.LT.AND P4, PT, R149, UR10, !P2 ;  /* 0x0000000a95007c0c */ /* 0x000fe2000d781270 */
[C---:B------:R-:W-:Y:S02]  /*2c130*/  VIADD R24, R72.reuse, UR4 ;  /* 0x0000000448187c36 */ /* 0x040fe40008000000 */
[----:B------:R-:W-:Y:S01]  /*2c140*/  IMAD.X R69, R73, 0x1, R0, P6 ;  /* 0x0000000149457824 */ /* 0x000fe200030e0600 */
[----:B------:R-:W-:Y:S01]  /*2c150*/  IADD3 R72, P2, R72, R26, RZ ;  /* 0x0000001a48487210 */ /* 0x000fe20007f5e0ff */
[----:B------:R-:W-:Y:S01]  /*2c160*/  ULDC UR4, c[0x0][0x22c] ;  /* 0x00008b0000047ab9 */ /* 0x000fe20000000800 */
[----:B------:R-:W-:-:S02]  /*2c170*/  ULDC UR10, c[0x0][0x228] ;  /* 0x00008a00000a7ab9 */ /* 0x000fc40000000800 */
[----:B------:R1:W-:Y:S01]  /*2c180*/  @P5 STG.E.U8 desc[UR56][R68.64], R75 ;  /* 0x0000004b44005986 */ /* 0x0003e2000c101138 */
[----:B------:R-:W-:Y:S01]  /*2c190*/  ISETP.LT.AND P5, PT, R151, UR8, !P3 ;  /* 0x0000000897007c0c */ /* 0x000fe2000dfa1270 */
[----:B------:R-:W-:Y:S01]  /*2c1a0*/  IMAD.X R73, R73, 0x1, R27, P2 ;  /* 0x0000000149497824 */ /* 0x000fe200010e061b */
[----:B------:R-:W-:Y:S01]  /*2c1b0*/  SHF.R.S32.HI R74, RZ, 0x1f, R24 ;  /* 0x0000001fff4a7819 */ /* 0x000fe20000011418 */
[----:B------:R-:W-:Y:S01]  /*2c1c0*/  ULDC UR8, c[0x0][0x228] ;  /* 0x00008a0000087ab9 */ /* 0x000fe20000000800 */
[----:B0-----:R-:W-:Y:S02]  /*2c1d0*/  IADD3 R70, P6, R24, R3, RZ ;  /* 0x0000000318467210 */ /* 0x001fe40007fde0ff */
[----:B------:R-:W-:Y:S01]  /*2c1e0*/  PRMT R77, R4, 0x7773, RZ ;  /* 0x00007773044d7816 */ /* 0x000fe200000000ff */
[----:B-1----:R-:W-:Y:S01]  /*2c1f0*/  VIADD R68, R2, 0x4 ;  /* 0x0000000402447836 */ /* 0x002fe20000000000 */
[----:B------:R-:W-:Y:S01]  /*2c200*/  PRMT R75, R5, 0x7770, RZ ;  /* 0x00007770054b7816 */ /* 0x000fe200000000ff */
[----:B------:R-:W-:-:S02]  /*2c210*/  IMAD.X R71, R74, 0x1, R0, P6 ;  /* 0x000000014a477824 */ /* 0x000fc400030e0600 */
[----:B------:R0:W-:Y:S01]  /*2c220*/  @P4 STG.E.U8 desc[UR56][R72.64], R77 ;  /* 0x0000004d48004986 */ /* 0x0001e2000c101138 */
[----:B------:R-:W-:Y:S02]  /*2c230*/  ISETP.LT.AND P4, PT, R149, UR14, !P3 ;  /* 0x0000000e95007c0c */ /* 0x000fe4000df81270 */
[----:B------:R-:W-:Y:S01]  /*2c240*/  ISETP.GE.AND P2, PT, R68, UR4, PT ;  /* 0x0000000444007c0c */ /* 0x000fe2000bf46270 */
[----:B------:R-:W-:Y:S01]  /*2c250*/  ULDC UR4, c[0x0][0x248] ;  /* 0x0000920000047ab9 */ /* 0x000fe20000000800 */
[C---:B------:R-:W-:Y:S01]  /*2c260*/  IADD3 R68, P3, R24.reuse, R26, RZ ;  /* 0x0000001a18447210 */ /* 0x040fe20007f7e0ff */
[----:B------:R-:W-:Y:S01]  /*2c270*/  VIADD R4, R24, UR4 ;  /* 0x0000000418047c36 */ /* 0x000fe20008000000 */
[----:B------:R1:W-:Y:S01]  /*2c280*/  @P5 STG.E.U8 desc[UR56][R70.64], R75 ;  /* 0x0000004b46005986 */ /* 0x0003e2000c101138 */
[----:B------:R-:W-:Y:S01]  /*2c290*/  ISETP.LT.AND P5, PT, R151, UR12, !P1 ;  /* 0x0000000c97007c0c */ /* 0x000fe2000cfa1270 */
[----:B------:R-:W-:Y:S01]  /*2c2a0*/  VIADD R24, R2, 0x5 ;  /* 0x0000000502187836 */ /* 0x000fe20000000000 */
[----:B------:R-:W-:Y:S01]  /*2c2b0*/  ULDC UR4, c[0x0][0x22c] ;  /* 0x00008b0000047ab9 */ /* 0x000fe20000000800 */
[----:B------:R-:W-:Y:S01]  /*2c2c0*/  SHF.R.S32.HI R76, RZ, 0x1f, R4 ;  /* 0x0000001fff4c7819 */ /* 0x000fe20000011404 */
[----:B------:R-:W-:Y:S01]  /*2c2d0*/  IMAD.X R69, R74, 0x1, R27, P3 ;  /* 0x000000014a457824 */ /* 0x000fe200018e061b */
[----:B0-----:R-:W-:-:S02]  /*2c2e0*/  IADD3 R72, P6, R4, R3, RZ ;  /* 0x0000000304487210 */ /* 0x001fc40007fde0ff */
[C---:B------:R-:W-:Y:S02]  /*2c2f0*/  PRMT R77, R5.reuse, 0x7771, RZ ;  /* 0x00007771054d7816 */ /* 0x040fe400000000ff */
[----:B------:R-:W-:Y:S01]  /*2c300*/  ISETP.GE.AND P3, PT, R24, UR4, PT ;  /* 0x0000000418007c0c */ /* 0x000fe2000bf66270 */
[----:B------:R-:W-:Y:S01]  /*2c310*/  IMAD.X R73, R76, 0x1, R0, P6 ;  /* 0x000000014c497824 */ /* 0x000fe200030e0600 */
[----:B-1----:R-:W-:Y:S01]  /*2c320*/  PRMT R75, R5, 0x7772, RZ ;  /* 0x00007772054b7816 */ /* 0x002fe200000000ff */
[----:B------:R0:W-:Y:S01]  /*2c330*/  @P4 STG.E.U8 desc[UR56][R68.64], R77 ;  /* 0x0000004d44004986 */ /* 0x0001e2000c101138 */
[----:B------:R-:W-:Y:S01]  /*2c340*/  ISETP.LT.AND P4, PT, R149, UR18, !P1 ;  /* 0x0000001295007c0c */ /* 0x000fe2000cf81270 */
[----:B------:R-:W-:Y:S01]  /*2c350*/  ULDC UR4, c[0x0][0x248] ;  /* 0x0000920000047ab9 */ /* 0x000fe20000000800 */
[C---:B------:R-:W-:Y:S01]  /*2c360*/  IADD3 R70, P1, R4.reuse, R26, RZ ;  /* 0x0000001a04467210 */ /* 0x040fe20007f3e0ff */
[----:B------:R-:W-:Y:S01]  /*2c370*/  VIADD R24, R4, UR4 ;  /* 0x0000000404187c36 */ /* 0x000fe20008000000 */
[----:B------:R1:W-:Y:S01]  /*2c380*/  @P5 STG.E.U8 desc[UR56][R72.64], R75 ;  /* 0x0000004b48005986 */ /* 0x0003e2000c101138 */
[----:B------:R-:W-:Y:S01]  /*2c390*/  ISETP.LT.AND P5, PT, R151, UR16, !P2 ;  /* 0x0000001097007c0c */ /* 0x000fe2000d7a1270 */
[----:B------:R-:W-:Y:S01]  /*2c3a0*/  ULDC UR4, c[0x0][0x22c] ;  /* 0x00008b0000047ab9 */ /* 0x000fe20000000800 */
[----:B------:R-:W-:Y:S01]  /*2c3b0*/  IMAD.X R71, R76, 0x1, R27, P1 ;  /* 0x000000014c477824 */ /* 0x000fe200008e061b */
[----:B------:R-:W-:-:S02]  /*2c3c0*/  SHF.R.S32.HI R74, RZ, 0x1f, R24 ;  /* 0x0000001fff4a7819 */ /* 0x000fc40000011418 */
[----:B------:R-:W-:Y:S01]  /*2c3d0*/  IADD3 R4, P6, R24, R3, RZ ;  /* 0x0000000318047210 */ /* 0x000fe20007fde0ff */
[----:B0-----:R-:W-:Y:S01]  /*2c3e0*/  VIADD R68, R2, 0x6 ;  /* 0x0000000602447836 */ /* 0x001fe20000000000 */
[----:B-1----:R-:W-:-:S03]  /*2c3f0*/  PRMT R75, R5, 0x7773, RZ ;  /* 0x00007773054b7816 */ /* 0x002fc600000000ff */
[----:B------:R-:W-:Y:S01]  /*2c400*/  IMAD.X R5, R74, 0x1, R0, P6 ;  /* 0x000000014a057824 */ /* 0x000fe200030e0600 */
[----:B------:R-:W-:Y:S02]  /*2c410*/  PRMT R73, R6, 0x7770, RZ ;  /* 0x0000777006497816 */ /* 0x000fe400000000ff */
[----:B------:R-:W-:Y:S01]  /*2c420*/  ISETP.GE.AND P1, PT, R68, UR4, PT ;  /* 0x0000000444007c0c */ /* 0x000fe2000bf26270 */
[----:B------:R-:W-:Y:S01]  /*2c430*/  @P4 STG.E.U8 desc[UR56][R70.64], R75 ;  /* 0x0000004b46004986 */ /* 0x000fe2000c101138 */
        /* <DEDUP_REMOVED lines=9> */
[----:B------:R-:W-:Y:S02]  /*2c4d0*/  PRMT R77, R6, 0x7771, RZ ;  /* 0x00007771064d7816 */ /* 0x000fe400000000ff */
[----:B0-----:R-:W-:-:S03]  /*2c4e0*/  IADD3 R4, P6, R72, R3, RZ ;  /* 0x0000000348047210 */ /* 0x001fc60007fde0ff */
[----:B------:R-:W-:Y:S01]  /*2c4f0*/  @P4 STG.E.U8 desc[UR56][R68.64], R77 ;  /* 0x0000004d44004986 */ /* 0x000fe2000c101138 */
[----:B------:R-:W-:Y:S02]  /*2c500*/  PRMT R75, R6, 0x7772, RZ ;  /* 0x00007772064b7816 */ /* 0x000fe400000000ff */
[----:B------:R-:W-:Y:S01]  /*2c510*/  ISETP.LT.AND P4, PT, R149, UR24, !P3 ;  /* 0x0000001895007c0c */ /* 0x000fe2000df81270 */
[----:B------:R-:W-:Y:S01]  /*2c520*/  IMAD.X R5, R24, 0x1, R0, P6 ;  /* 0x0000000118057824 */ /* 0x000fe200030e0600 */
[CC--:B------:R-:W-:Y:S01]  /*2c530*/  IADD3 R70, P3, R72.reuse, R26.reuse, RZ ;  /* 0x0000001a48467210 */ /* 0x0c0fe20007f7e0ff */
[----:B------:R-:W-:Y:S02]  /*2c540*/  VIADD R72, R72, UR4 ;  /* 0x0000000448487c36 */ /* 0x000fe40008000000 */
[----:B------:R-:W-:Y:S01]  /*2c550*/  VIADD R76, R2, 0x7 ;  /* 0x00000007024c7836 */ /* 0x000fe20000000000 */
[----:B------:R0:W-:Y:S01]  /*2c560*/  @P5 STG.E.U8 desc[UR56][R4.64], R75 ;  /* 0x0000004b04005986 */ /* 0x0001e2000c101138 */
[----:B------:R-:W-:Y:S01]  /*2c570*/  ISETP.LT.AND P5, PT, R151, UR26, !P1 ;  /* 0x0000001a97007c0c */ /* 0x000fe2000cfa1270 */
[--C-:B------:R-:W-:Y:S01]  /*2c580*/  IMAD.X R71, R24, 0x1, R27.reuse, P3 ;  /* 0x0000000118477824 */ /* 0x100fe200018e061b */
[----:B------:R-:W-:Y:S01]  /*2c590*/  PRMT R73, R6, 0x7773, RZ ;  /* 0x0000777306497816 */ /* 0x000fe200000000ff */
[C---:B------:R-:W-:Y:S01]  /*2c5a0*/  VIADD R74, R2.reuse, 0x8 ;  /* 0x00000008024a7836 */ /* 0x040fe20000000000 */
[----:B------:R-:W-:Y:S01]  /*2c5b0*/  SHF.R.S32.HI R24, RZ, 0x1f, R72 ;  /* 0x0000001fff187819 */ /* 0x000fe20000011448 */
[----:B------:R-:W-:Y:S01]  /*2c5c0*/  VIADD R6, R2, 0x9 ;  /* 0x0000000902067836 */ /* 0x000fe20000000000 */
[----:B------:R-:W-:Y:S01]  /*2c5d0*/  ISETP.GE.AND P2, PT, R76, UR6, PT ;  /* 0x000000064c007c0c */ /* 0x000fe2000bf46270 */
[----:B------:R-:W-:Y:S01]  /*2c5e0*/  ULDC UR6, c[0x0][0x22c] ;  /* 0x00008b0000067ab9 */ /* 0x000fe20000000800 */
[----:B------:R-:W-:Y:S01]  /*2c5f0*/  ULDC UR4, c[0x0][0x22c] ;  /* 0x00008b0000047ab9 */ /* 0x000fe20000000800 */
[----:B0-----:R-:W-:Y:S01]  /*2c600*/  IADD3 R4, P6, R72, R3, RZ ;  /* 0x0000000348047210 */ /* 0x001fe20007fde0ff */
[----:B------:R0:W-:Y:S01]  /*2c610*/  @P4 STG.E.U8 desc[UR56][R70.64], R73 ;  /* 0x0000004946004986 */ /* 0x0001e2000c101138 */
[----:B------:R-:W-:Y:S01]  /*2c620*/  ISETP.GE.AND P3, PT, R74, UR6, PT ;  /* 0x000000064a007c0c */ /* 0x000fe2000bf66270 */
[----:B------:R-:W-:Y:S01]  /*2c630*/  ULDC UR6, c[0x0][0x228] ;  /* 0x00008a0000067ab9 */ /* 0x000fe20000000800 */
[----:B------:R-:W-:Y:S01]  /*2c640*/  PRMT R77, R7, 0x7770, RZ ;  /* 0x00007770074d7816 */ /* 0x000fe200000000ff */
[----:B------:R-:W-:Y:S01]  /*2c650*/  IMAD.X R5, R24, 0x1, R0, P6 ;  /* 0x0000000118057824 */ /* 0x000fe200030e0600 */
[----:B------:R-:W-:Y:S01]  /*2c660*/  ISETP.GE.AND P4, PT, R6, UR4, PT ;  /* 0x0000000406007c0c */ /* 0x000fe2000bf86270 */
[----:B------:R-:W-:Y:S01]  /*2c670*/  ULDC UR4, c[0x0][0x248] ;  /* 0x0000920000047ab9 */ /* 0x000fe20000000800 */
[----:B------:R-:W-:Y:S01]  /*2c680*/  ISETP.LT.AND P1, PT, R149, UR6, !P1 ;  /* 0x0000000695007c0c */ /* 0x000fe2000cf21270 */
[----:B------:R-:W-:Y:S01]  /*2c690*/  ULDC UR6, c[0x0][0x228] ;  /* 0x00008a0000067ab9 */ /* 0x000fe20000000800 */
[C---:B------:R-:W-:Y:S01]  /*2c6a0*/  IADD3 R68, P6, R72.reuse, R26, RZ ;  /* 0x0000001a48447210 */ /* 0x040fe20007fde0ff */
[----:B------:R-:W-:Y:S01]  /*2c6b0*/  VIADD R6, R72, UR4 ;  /* 0x0000000448067c36 */ /* 0x000fe20008000000 */
[----:B------:R1:W-:Y:S01]  /*2c6c0*/  @P5 STG.E.U8 desc[UR56][R4.64], R77 ;  /* 0x0000004d04005986 */ /* 0x0003e2000c101138 */
[----:B------:R-:W-:Y:S01]  /*2c6d0*/  ISETP.LT.AND P5, PT, R151, UR6, !P2 ;  /* 0x0000000697007c0c */ /* 0x000fe2000d7a1270 */
[----:B------:R-:W-:Y:S01]  /*2c6e0*/  ULDC UR4, c[0x0][0x248] ;  /* 0x0000920000047ab9 */ /* 0x000fe20000000800 */
[C---:B0-----:R-:W-:Y:S01]  /*2c6f0*/  PRMT R71, R7.reuse, 0x7773, RZ ;  /* 0x0000777307477816 */ /* 0x041fe200000000ff */
[----:B------:R-:W-:Y:S01]  /*2c700*/  IMAD.X R69, R24, 0x1, R27, P6 ;  /* 0x0000000118457824 */ /* 0x000fe200030e061b */
[C---:B------:R-:W-:Y:S01]  /*2c710*/  PRMT R75, R7.reuse, 0x7771, RZ ;  /* 0x00007771074b7816 */ /* 0x040fe200000000ff */
[----:B------:R-:W-:Y:S01]  /*2c720*/  ULDC UR6, c[0x0][0x228] ;  /* 0x00008a0000067ab9 */ /* 0x000fe20000000800 */
[----:B------:R-:W-:-:S02]  /*2c730*/  PRMT R73, R7, 0x7772, RZ ;  /* 0x0000777207497816 */ /* 0x000fc400000000ff */
[----:B------:R-:W-:Y:S02]  /*2c740*/  SHF.R.S32.HI R7, RZ, 0x1f, R6 ;  /* 0x0000001fff077819 */ /* 0x000fe40000011406 */
[CC--:B-1----:R-:W-:Y:S01]  /*2c750*/  IADD3 R4, P6, R6.reuse, R3.reuse, RZ ;  /* 0x0000000306047210 */ /* 0x0c2fe20007fde0ff */
[----:B------:R-:W-:Y:S01]  /*2c760*/  VIADD R24, R6, UR4 ;  /* 0x0000000406187c36 */ /* 0x000fe20008000000 */
[----:B------:R-:W-:Y:S01]  /*2c770*/  ISETP.LT.AND P2, PT, R149, UR6, !P2 ;  /* 0x0000000695007c0c */ /* 0x000fe2000d741270 */
[----:B------:R0:W-:Y:S02]  /*2c780*/  @P1 STG.E.U8 desc[UR56][R68.64], R75 ;  /* 0x0000004b44001986 */ /* 0x0001e4000c101138 */
[----:B------:R-:W-:Y:S01]  /*2c790*/  IMAD.X R5, R7, 0x1, R0, P6 ;  /* 0x0000000107057824 */ /* 0x000fe200030e0600 */
[----:B------:R-:W-:Y:S01]  /*2c7a0*/  ISETP.LT.AND P6, PT, R151, UR8, !P3 ;  /* 0x0000000897007c0c */ /* 0x000fe2000dfc1270 */
[----:B------:R-:W-:Y:S01]  /*2c7b0*/  VIADD R70, R2, 0xa ;  /* 0x0000000a02467836 */ /* 0x000fe20000000000 */
[----:B------:R-:W-:Y:S01]  /*2c7c0*/  IADD3 R6, P1, R6, R26, RZ ;  /* 0x0000001a06067210 */ /* 0x000fe20007f3e0ff */
[----:B------:R-:W-:Y:S01]  /*2c7d0*/  ULDC UR4, c[0x0][0x22c] ;  /* 0x00008b0000047ab9 */ /* 0x000fe20000000800 */
[----:B------:R1:W-:Y:S01]  /*2c7e0*/  @P5 STG.E.U8 desc[UR56][R4.64], R73 ;  /* 0x0000004904005986 */ /* 0x0003e2000c101138 */
[----:B------:R-:W-:Y:S01]  /*2c7f0*/  SHF.R.S32.HI R72, RZ, 0x1f, R24 ;  /* 0x0000001fff487819 */ /* 0x000fe20000011418 */
[----:B------:R-:W-:Y:S01]  /*2c800*/  ULDC UR6, c[0x0][0x228] ;  /* 0x00008a0000067ab9 */ /* 0x000fe20000000800 */
[----:B------:R-:W-:Y:S01]  /*2c810*/  IMAD.X R7, R7, 0x1, R27, P1 ;  /* 0x0000000107077824 */ /* 0x000fe200008e061b */
[----:B------:R-:W-:Y:S01]  /*2c820*/  ULDC UR8, c[0x0][0x228] ;  /* 0x00008a0000087ab9 */ /* 0x000fe20000000800 */
[----:B0-----:R-:W-:-:S02]  /*2c830*/  IADD3 R68, P5, R24, R3, RZ ;  /* 0x0000000318447210 */ /* 0x001fc40007fbe0ff */
[----:B------:R-:W-:Y:S01]  /*2c840*/  ISETP.GE.AND P1, PT, R70, UR4, PT ;  /* 0x0000000446007c0c */ /* 0x000fe2000bf26270 */
[----:B------:R-:W-:Y:S01]  /*2c850*/  ULDC UR4, c[0x0][0x248] ;  /* 0x0000920000047ab9 */ /* 0x000fe20000000800 */
[----:B------:R-:W-:Y:S01]  /*2c860*/  PRMT R75, R8, 0x7770, RZ ;  /* 0x00007770084b7816 */ /* 0x000fe200000000ff */
[----:B------:R-:W-:Y:S01]  /*2c870*/  IMAD.X R69, R72, 0x1, R0, P5 ;  /* 0x0000000148457824 */ /* 0x000fe200028e0600 */
[----:B------:R-:W-:Y:S01]  /*2c880*/  ISETP.LT.AND P3, PT, R149, UR6, !P3 ;  /* 0x0000000695007c0c */ /* 0x000fe2000df61270 */
[C---:B------:R-:W-:Y:S01]  /*2c890*/  VIADD R70, R24.reuse, UR4 ;  /* 0x0000000418467c36 */ /* 0x040fe20008000000 */
[----:B------:R0:W-:Y:S01]  /*2c8a0*/  @P2 STG.E.U8 desc[UR56][R6.64], R71 ;  /* 0x0000004706002986 */ /* 0x0001e2000c101138 */
[----:B------:R-:W-:Y:S01]  /*2c8b0*/  ISETP.LT.AND P5, PT, R151, UR8, !P4 ;  /* 0x0000000897007c0c */ /* 0x000fe2000e7a1270 */
[----:B------:R-:W-:Y:S01]  /*2c8c0*/  ULDC UR4, c[0x0][0x22c] ;  /* 0x00008b0000047ab9 */ /* 0x000fe20000000800 */
[----:B-1----:R-:W-:Y:S01]  /*2c8d0*/  IADD3 R4, P2, R24, R26, RZ ;  /* 0x0000001a18047210 */ /* 0x002fe20007f5e0ff */
[----:B------:R1:W-:Y:S01]  /*2c8e0*/  @P6 STG.E.U8 desc[UR56][R68.64], R75 ;  /* 0x0000004b44006986 */ /* 0x0003e2000c101138 */
[----:B------:R-:W-:Y:S01]  /*2c8f0*/  SHF.R.S32.HI R74, RZ, 0x1f, R70 ;  /* 0x0000001fff4a7819 */ /* 0x000fe20000011446 */
[----:B------:R-:W-:Y:S01]  /*2c900*/  VIADD R24, R2, 0xb ;  /* 0x0000000b02187836 */ /* 0x000fe20000000000 */
[----:B------:R-:W-:Y:S01]  /*2c910*/  PRMT R73, R8, 0x7771, RZ ;  /* 0x0000777108497816 */ /* 0x000fe200000000ff */
[----:B------:R-:W-:Y:S01]  /*2c920*/  IMAD.X R5, R72, 0x1, R27, P2 ;  /* 0x0000000148057824 */ /* 0x000fe200010e061b */
[----:B------:R-:W-:Y:S01]  /*2c930*/  ULDC UR6, c[0x0][0x228] ;  /* 0x00008a0000067ab9 */ /* 0x000fe20000000800 */
[----:B------:R-:W-:Y:S01]  /*2c940*/  ULDC UR8, c[0x0][0x228] ;  /* 0x00008a0000087ab9 */ /* 0x000fe20000000800 */
[----:B0-----:R-:W-:-:S02]  /*2c950*/  IADD3 R6, P6, R70, R3, RZ ;  /* 0x0000000346067210 */ /* 0x001fc40007fde0ff */
[----:B------:R-:W-:Y:S02]  /*2c960*/  PRMT R71, R8, 0x7772, RZ ;  /* 0x0000777208477816 */ /* 0x000fe400000000ff */
[----:B------:R-:W-:Y:S01]  /*2c970*/  ISETP.GE.AND P2, PT, R24, UR4, PT ;  /* 0x0000000418007c0c */ /* 0x000fe2000bf46270 */
[----:B------:R-:W-:Y:S01]  /*2c980*/  IMAD.X R7, R74, 0x1, R0, P6 ;  /* 0x000000014a077824 */ /* 0x000fe200030e0600 */
[----:B------:R-:W-:Y:S01]  /*2c990*/  ISETP.LT.AND P4, PT, R149, UR6, !P4 ;  /* 0x0000000695007c0c */ /* 0x000fe2000e781270 */
[----:B------:R-:W-:Y:S01]  /*2c9a0*/  ULDC UR4, c[0x0][0x248] ;  /* 0x0000920000047ab9 */ /* 0x000fe20000000800 */
[----:B------:R0:W-:Y:S01]  /*2c9b0*/  @P3 STG.E.U8 desc[UR56][R4.64], R73 ;  /* 0x0000004904003986 */ /* 0x0001e2000c101138 */
[C---:B------:R-:W-:Y:S01]  /*2c9c0*/  VIADD R24, R70.reuse, UR4 ;  /* 0x0000000446187c36 */ /* 0x040fe20008000000 */
[----:B-1----:R-:W-:Y:S01]  /*2c9d0*/  IADD3 R68, P3, R70, R26, RZ ;  /* 0x0000001a46447210 */ /* 0x002fe20007f7e0ff */
[----:B------:R-:W-:Y:S01]  /*2c9e0*/  ULDC UR4, c[0x0][0x22c] ;  /* 0x00008b0000047ab9 */ /* 0x000fe20000000800 */
[----:B------:R1:W-:Y:S01]  /*2c9f0*/  @P5 STG.E.U8 desc[UR56][R6.64], R71 ;  /* 0x0000004706005986 */ /* 0x0003e2000c101138 */
[----:B------:R-:W-:Y:S01]  /*2ca00*/  ISETP.LT.AND P5, PT, R151, UR8, !P1 ;  /* 0x0000000897007c0c */ /* 0x000fe2000cfa1270 */
[----:B------:R-:W-:Y:S01]  /*2ca10*/  ULDC UR6, c[0x0][0x228] ;  /* 0x00008a0000067ab9 */ /* 0x000fe20000000800 */
[----:B------:R-:W-:Y:S01]  /*2ca20*/  SHF.R.S32.HI R70, RZ, 0x1f, R24 ;  /* 0x0000001fff467819 */ /* 0x000fe20000011418 */
[----:B------:R-:W-:Y:S01]  /*2ca30*/  IMAD.X R69, R74, 0x1, R27, P3 ;  /* 0x000000014a457824 */ /* 0x000fe200018e061b */
[----:B------:R-:W-:Y:S01]  /*2ca40*/  ULDC UR8, c[0x0][0x228] ;  /* 0x00008a0000087ab9 */ /* 0x000fe20000000800 */
[----:B0-----:R-:W-:-:S02]  /*2ca50*/  IADD3 R4, P6, R24, R3, RZ ;  /* 0x0000000318047210 */ /* 0x001fc40007fde0ff */
[----:B------:R-:W-:Y:S01]  /*2ca60*/  PRMT R73, R8, 0x7773, RZ ;  /* 0x0000777308497816 */ /* 0x000fe200000000ff */
[----:B-1----:R-:W-:Y:S01]  /*2ca70*/  VIADD R6, R2, 0xc ;  /* 0x0000000c02067836 */ /* 0x002fe20000000000 */
[----:B------:R-:W-:Y:S01]  /*2ca80*/  PRMT R71, R9, 0x7770, RZ ;  /* 0x0000777009477816 */ /* 0x000fe200000000ff */
[----:B------:R-:W-:Y:S02]  /*2ca90*/  IMAD.X R5, R70, 0x1, R0, P6 ;  /* 0x0000000146057824 */ /* 0x000fe400030e0600 */
[----:B------:R0:W-:Y:S01]  /*2caa0*/  @P4 STG.E.U8 desc[UR56][R68.64], R73 ;  /* 0x0000004944004986 */ /* 0x0001e2000c101138 */
[----:B------:R-:W-:Y:S01]  /*2cab0*/  ISETP.LT.AND P4, PT, R149, UR6, !P1 ;  /* 0x0000000695007c0c */ /* 0x000fe2000cf81270 */
[----:B------:R-:W-:Y:S01]  /*2cac0*/  ULDC UR6, c[0x0][0x228] ;  /* 0x00008a0000067ab9 */ /* 0x000fe20000000800 */
[----:B------:R-:W-:Y:S01]  /*2cad0*/  ISETP.GE.AND P3, PT, R6, UR4, PT ;  /* 0x0000000406007c0c */ /* 0x000fe2000bf66270 */
[----:B------:R-:W-:Y:S01]  /*2cae0*/  ULDC UR4, c[0x0][0x248] ;  /* 0x0000920000047ab9 */ /* 0x000fe20000000800 */
[C---:B------:R-:W-:Y:S01]  /*2caf0*/  IADD3 R6, P1, R24.reuse, R26, RZ ;  /* 0x0000001a18067210 */ /* 0x040fe20007f3e0ff */
[----:B------:R-:W-:Y:S01]  /*2cb00*/  VIADD R8, R24, UR4 ;  /* 0x0000000418087c36 */ /* 0x000fe20008000000 */
[----:B------:R1:W-:Y:S01]  /*2cb10*/  @P5 STG.E.U8 desc[UR56][R4.64], R71 ;  /* 0x0000004704005986 */ /* 0x0003e2000c101138 */
[----:B------:R-:W-:Y:S01]  /*2cb20*/  ISETP.LT.AND P5, PT, R151, UR8, !P2 ;  /* 0x0000000897007c0c */ /* 0x000fe2000d7a1270 */
[----:B------:R-:W-:Y:S01]  /*2cb30*/  ULDC UR4, c[0x0][0x22c] ;  /* 0x00008b0000047ab9 */ /* 0x000fe20000000800 */
[----:B------:R-:W-:Y:S01]  /*2cb40*/  IMAD.X R7, R70, 0x1, R27, P1 ;  /* 0x0000000146077824 */ /* 0x000fe200008e061b */
[----:B------:R-:W-:Y:S01]  /*2cb50*/  SHF.R.S32.HI R72, RZ, 0x1f, R8 ;  /* 0x0000001fff487819 */ /* 0x000fe20000011408 */
[----:B------:R-:W-:Y:S01]  /*2cb60*/  ULDC UR8, c[0x0][0x228] ;  /* 0x00008a0000087ab9 */ /* 0x000fe20000000800 */
[----:B0-----:R-:W-:-:S02]  /*2cb70*/  IADD3 R68, P6, R8, R3, RZ ;  /* 0x0000000308447210 */ /* 0x001fc40007fde0ff */
[C---:B------:R-:W-:Y:S01]  /*2cb80*/  PRMT R73, R9.reuse, 0x7771, RZ ;  /* 0x0000777109497816 */ /* 0x040fe200000000ff */
        /* <DEDUP_REMOVED lines=16> */
[----:B0-----:R-:W-:Y:S01]  /*2cc90*/  IADD3 R6, P6, R24, R3, RZ ;  /* 0x0000000318067210 */ /* 0x001fe20007fde0ff */
[----:B------:R-:W-:Y:S01]  /*2cca0*/  ULDC UR8, c[0x0][0x228] ;  /* 0x00008a0000087ab9 */ /* 0x000fe20000000800 */
[----:B-1----:R-:W-:-:S03]  /*2ccb0*/  PRMT R71, R9, 0x7773, RZ ;  /* 0x0000777309477816 */ /* 0x002fc600000000ff */
[----:B------:R-:W-:Y:S01]  /*2ccc0*/  IMAD.X R7, R70, 0x1, R0, P6 ;  /* 0x0000000146077824 */ /* 0x000fe200030e0600 */
[----:B------:R-:W-:Y:S02]  /*2ccd0*/  PRMT R69, R10, 0x7770, RZ ;  /* 0x000077700a457816 */ /* 0x000fe400000000ff */
[----:B------:R-:W-:Y:S01]  /*2cce0*/  ISETP.GE.AND P2, PT, R8, UR4, PT ;  /* 0x0000000408007c0c */ /* 0x000fe2000bf46270 */
        /* <DEDUP_REMOVED lines=10> */
[----:B------:R-:W-:Y:S01]  /*2cd90*/  VIADD R72, R2, 0xf ;  /* 0x0000000f02487836 */ /* 0x000fe20000000000 */
[----:B------:R-:W-:Y:S01]  /*2cda0*/  ULDC UR8, c[0x0][0x228] ;  /* 0x00008a0000087ab9 */ /* 0x000fe20000000800 */
[----:B0-----:R-:W-:Y:S01]  /*2cdb0*/  IADD3 R4, P6, R68, R3, RZ ;  /* 0x0000000344047210 */ /* 0x001fe20007fde0ff */
[----:B------:R-:W-:Y:S01]  /*2cdc0*/  ULDC UR6, c[0x0][0x22c] ;  /* 0x00008b0000067ab9 */ /* 0x000fe20000000800 */
[----:B-1----:R-:W-:-:S03]  /*2cdd0*/  PRMT R69, R10, 0x7771, RZ ;  /* 0x000077710a457816 */ /* 0x002fc600000000ff */
[----:B------:R-:W-:Y:S01]  /*2cde0*/  IMAD.X R5, R24, 0x1, R0, P6 ;  /* 0x0000000118057824 */ /* 0x000fe200030e0600 */
[----:B------:R-:W-:Y:S01]  /*2cdf0*/  PRMT R71, R10, 0x7772, RZ ;  /* 0x000077720a477816 */ /* 0x000fe200000000ff */
[----:B------:R0:W-:Y:S01]  /*2ce00*/  @P4 STG.E.U8 desc[UR56][R8.64], R69 ;  /* 0x0000004508004986 */ /* 0x0001e2000c101138 */
[----:B------:R-:W-:Y:S01]  /*2ce10*/  ISETP.LT.AND P4, PT, R149, UR4, !P1 ;  /* 0x0000000495007c0c */ /* 0x000fe2000cf81270 */
[----:B------:R-:W-:Y:S01]  /*2ce20*/  ULDC UR4, c[0x0][0x248] ;  /* 0x0000920000047ab9 */ /* 0x000fe20000000800 */
[C---:B------:R-:W-:Y:S01]  /*2ce30*/  IADD3 R6, P1, R68.reuse, R26, RZ ;  /* 0x0000001a44067210 */ /* 0x040fe20007f3e0ff */
[----:B------:R-:W-:Y:S01]  /*2ce40*/  VIADD R68, R68, UR4 ;  /* 0x0000000444447c36 */ /* 0x000fe20008000000 */
[----:B------:R1:W-:Y:S01]  /*2ce50*/  @P5 STG.E.U8 desc[UR56][R4.64], R71 ;  /* 0x0000004704005986 */ /* 0x0003e2000c101138 */
[----:B------:R-:W-:Y:S01]  /*2ce60*/  ISETP.LT.AND P5, PT, R151, UR8, !P2 ;  /* 0x0000000897007c0c */ /* 0x000fe2000d7a1270 */
[----:B------:R-:W-:Y:S01]  /*2ce70*/  VIADD R70, R2, 0x10 ;  /* 0x0000001002467836 */ /* 0x000fe20000000000 */
[----:B------:R-:W-:Y:S01]  /*2ce80*/  ISETP.GE.AND P3, PT, R72, UR6, PT ;  /* 0x0000000648007c0c */ /* 0x000fe2000bf66270 */
[----:B------:R-:W-:Y:S01]  /*2ce90*/  IMAD.X R7, R24, 0x1, R27, P1 ;  /* 0x0000000118077824 */ /* 0x000fe200008e061b */
[----:B------:R-:W-:Y:S01]  /*2cea0*/  ULDC UR6, c[0x0][0x22c] ;  /* 0x00008b0000067ab9 */ /* 0x000fe20000000800 */
[----:B------:R-:W-:Y:S01]  /*2ceb0*/  ULDC UR4, c[0x0][0x22c] ;  /* 0x00008b0000047ab9 */ /* 0x000fe20000000800 */
[----:B0-----:R-:W-:Y:S01]  /*2cec0*/  PRMT R69, R10, 0x7773, RZ ;  /* 0x000077730a457816 */ /* 0x001fe200000000ff */
[----:B------:R-:W-:Y:S01]  /*2ced0*/  VIADD R8, R2, 0x11 ;  /* 0x0000001102087836 */ /* 0x000fe20000000000 */
[----:B------:R-:W-:Y:S01]  /*2cee0*/  SHF.R.S32.HI R10, RZ, 0x1f, R68 ;  /* 0x0000001fff0a7819 */ /* 0x000fe20000011444 */
[----:B------:R-:W-:Y:S01]  /*2cef0*/  ULDC UR8, c[0x0][0x228] ;  /* 0x00008a0000087ab9 */ /* 0x000fe20000000800 */
[----:B-1----:R-:W-:-:S02]  /*2cf00*/  IADD3 R4, P6, R68, R3, RZ ;  /* 0x0000000344047210 */ /* 0x002fc40007fde0ff */
[----:B------:R-:W-:Y:S01]  /*2cf10*/  ISETP.GE.AND P1, PT, R70, UR6, PT ;  /* 0x0000000646007c0c */ /* 0x000fe2000bf26270 */
[----:B------:R-:W-:Y:S01]  /*2cf20*/  ULDC UR6, c[0x0][0x228] ;  /* 0x00008a0000067ab9 */ /* 0x000fe20000000800 */
[----:B------:R0:W-:Y:S01]  /*2cf30*/  @P4 STG.E.U8 desc[UR56][R6.64], R69 ;  /* 0x0000004506004986 */ /* 0x0001e2000c101138 */
[----:B------:R-:W-:Y:S01]  /*2cf40*/  IMAD.X R5, R10, 0x1, R0, P6 ;  /* 0x000000010a057824 */ /* 0x000fe200030e0600 */
[----:B------:R-:W-:Y:S02]  /*2cf50*/  PRMT R9, R11, 0x7770, RZ ;  /* 0x000077700b097816 */ /* 0x000fe400000000ff */
[----:B------:R-:W-:Y:S01]  /*2cf60*/  ISETP.GE.AND P4, PT, R8, UR4, PT ;  /* 0x0000000408007c0c */ /* 0x000fe2000bf86270 */
[----:B------:R-:W-:Y:S01]  /*2cf70*/  ULDC UR4, c[0x0][0x248] ;  /* 0x0000920000047ab9 */ /* 0x000fe20000000800 */
[----:B------:R-:W-:Y:S01]  /*2cf80*/  ISETP.LT.AND P2, PT, R149, UR6, !P2 ;  /* 0x0000000695007c0c */ /* 0x000fe2000d741270 */
[----:B------:R-:W-:Y:S01]  /*2cf90*/  ULDC UR6, c[0x0][0x228] ;  /* 0x00008a0000067ab9 */ /* 0x000fe20000000800 */
[C---:B------:R-:W-:Y:S01]  /*2cfa0*/  VIADD R8, R68.reuse, UR4 ;  /* 0x0000000444087c36 */ /* 0x040fe20008000000 */
[----:B------:R1:W-:Y:S01]  /*2cfb0*/  @P5 STG.E.U8 desc[UR56][R4.64], R9 ;  /* 0x0000000904005986 */ /* 0x0003e2000c101138 */
[----:B0-----:R-:W-:Y:S01]  /*2cfc0*/  IADD3 R6, P6, R68, R26, RZ ;  /* 0x0000001a44067210 */ /* 0x001fe20007fde0ff */
[----:B------:R-:W-:Y:S01]  /*2cfd0*/  ULDC UR4, c[0x0][0x248] ;  /* 0x0000920000047ab9 */ /* 0x000fe20000000800 */
[----:B------:R-:W-:Y:S01]  /*2cfe0*/  ISETP.LT.AND P5, PT, R151, UR6, !P3 ;  /* 0x0000000697007c0c */ /* 0x000fe2000dfa1270 */
[----:B------:R-:W-:Y:S01]  /*2cff0*/  ULDC UR6, c[0x0][0x228] ;  /* 0x00008a0000067ab9 */ /* 0x000fe20000000800 */
[----:B------:R-:W-:Y:S01]  /*2d000*/  PRMT R71, R11, 0x7771, RZ ;  /* 0x000077710b477816 */ /* 0x000fe200000000ff */
[----:B------:R-:W-:Y:S01]  /*2d010*/  IMAD.X R7, R10, 0x1, R27, P6 ;  /* 0x000000010a077824 */ /* 0x000fe200030e061b */
[----:B------:R-:W-:-:S02]  /*2d020*/  SHF.R.S32.HI R24, RZ, 0x1f, R8 ;  /* 0x0000001fff187819 */ /* 0x000fc40000011408 */
[-C--:B-1----:R-:W-:Y:S02]  /*2d030*/  IADD3 R4, P6, R8, R3.reuse, RZ ;  /* 0x0000000308047210 */ /* 0x082fe40007fde0ff */
[----:B------:R-:W-:Y:S01]  /*2d040*/  ISETP.LT.AND P3, PT, R149, UR6, !P3 ;  /* 0x0000000695007c0c */ /* 0x000fe2000df61270 */
[----:B------:R0:W-:Y:S01]  /*2d050*/  @P2 STG.E.U8 desc[UR56][R6.64], R71 ;  /* 0x0000004706002986 */ /* 0x0001e2000c101138 */
[C---:B------:R-:W-:Y:S01]  /*2d060*/  PRMT R69, R11.reuse, 0x7773, RZ ;  /* 0x000077730b457816 */ /* 0x040fe200000000ff */
[----:B------:R-:W-:Y:S01]  /*2d070*/  IMAD.X R5, R24, 0x1, R0, P6 ;  /* 0x0000000118057824 */ /* 0x000fe200030e0600 */
[----:B------:R-:W-:Y:S01]  /*2d080*/  PRMT R11, R11, 0x7772, RZ ;  /* 0x000077720b0b7816 */ /* 0x000fe200000000ff */
[C---:B------:R-:W-:Y:S01]  /*2d090*/  VIADD R10, R8.reuse, UR4 ;  /* 0x00000004080a7c36 */ /* 0x040fe20008000000 */
[-C--:B------:R-:W-:Y:S01]  /*2d0a0*/  IADD3 R8, P2, R8, R26.reuse, RZ ;  /* 0x0000001a08087210 */ /* 0x080fe20007f5e0ff */
[----:B------:R-:W-:Y:S01]  /*2d0b0*/  VIADD R70, R2, 0x12 ;  /* 0x0000001202467836 */ /* 0x000fe20000000000 */
[----:B------:R-:W-:Y:S01]  /*2d0c0*/  ISETP.LT.AND P6, PT, R151, UR8, !P1 ;  /* 0x0000000897007c0c */ /* 0x000fe2000cfc1270 */
[----:B------:R1:W-:Y:S01]  /*2d0d0*/  @P5 STG.E.U8 desc[UR56][R4.64], R11 ;  /* 0x0000000b04005986 */ /* 0x0003e2000c101138 */
[----:B------:R-:W-:Y:S01]  /*2d0e0*/  SHF.R.S32.HI R68, RZ, 0x1f, R10 ;  /* 0x0000001fff447819 */ /* 0x000fe2000001140a */
[----:B------:R-:W-:Y:S01]  /*2d0f0*/  IMAD.X R9, R24, 0x1, R27, P2 ;  /* 0x0000000118097824 */ /* 0x000fe200010e061b */
[----:B------:R-:W-:Y:S01]  /*2d100*/  ULDC UR4, c[0x0][0x22c] ;  /* 0x00008b0000047ab9 */ /* 0x000fe20000000800 */
[-C--:B0-----:R-:W-:Y:S01]  /*2d110*/  IADD3 R6, P5, R10, R3.reuse, RZ ;  /* 0x000000030a067210 */ /* 0x081fe20007fbe0ff */
[----:B------:R-:W-:Y:S01]  /*2d120*/  ULDC UR6, c[0x0][0x228] ;  /* 0x00008a0000067ab9 */ /* 0x000fe20000000800 */
[----:B------:R-:W-:Y:S01]  /*2d130*/  ISETP.GE.AND P2, PT, R70, UR4, PT ;  /* 0x0000000446007c0c */ /* 0x000fe2000bf46270 */
[----:B------:R-:W-:Y:S01]  /*2d140*/  ULDC UR4, c[0x0][0x248] ;  /* 0x0000920000047ab9 */ /* 0x000fe20000000800 */
[----:B--2---:R-:W-:Y:S01]  /*2d150*/  PRMT R71, R12, 0x7770, RZ ;  /* 0x000077700c477816 */ /* 0x004fe200000000ff */
[----:B------:R-:W-:Y:S01]  /*2d160*/  IMAD.X R7, R68, 0x1, R0, P5 ;  /* 0x0000000144077824 */ /* 0x000fe200028e0600 */
[----:B------:R0:W-:Y:S01]  /*2d170*/  @P3 STG.E.U8 desc[UR56][R8.64], R69 ;  /* 0x0000004508003986 */ /* 0x0001e2000c101138 */
[----:B------:R-:W-:Y:S01]  /*2d180*/  ULDC UR8, c[0x0][0x228] ;  /* 0x00008a0000087ab9 */ /* 0x000fe20000000800 */
[----:B------:R-:W-:Y:S01]  /*2d190*/  ISETP.LT.AND P3, PT, R149, UR6, !P1 ;  /* 0x0000000695007c0c */ /* 0x000fe2000cf61270 */
[C---:B-1----:R-:W-:Y:S01]  /*2d1a0*/  VIADD R11, R10.reuse, UR4 ;  /* 0x000000040a0b7c36 */ /* 0x042fe20008000000 */
[----:B------:R-:W-:Y:S01]  /*2d1b0*/  ISETP.LT.AND P5, PT, R151, UR8, !P4 ;  /* 0x0000000897007c0c */ /* 0x000fe2000e7a1270 */
[----:B------:R1:W-:Y:S01]  /*2d1c0*/  @P6 STG.E.U8 desc[UR56][R6.64], R71 ;  /* 0x0000004706006986 */ /* 0x0003e2000c101138 */
[----:B------:R-:W-:Y:S01]  /*2d1d0*/  IADD3 R4, P1, R10, R26, RZ ;  /* 0x0000001a0a047210 */ /* 0x000fe20007f3e0ff */
[----:B------:R-:W-:Y:S01]  /*2d1e0*/  ULDC UR4, c[0x0][0x22c] ;  /* 0x00008b0000047ab9 */ /* 0x000fe20000000800 */
[----:B------:R-:W-:Y:S01]  /*2d1f0*/  SHF.R.S32.HI R24, RZ, 0x1f, R11 ;  /* 0x0000001fff187819 */ /* 0x000fe2000001140b */
[----:B------:R-:W-:Y:S01]  /*2d200*/  ULDC UR6, c[0x0][0x228] ;  /* 0x00008a0000067ab9 */ /* 0x000fe20000000800 */
[----:B------:R-:W-:Y:S01]  /*2d210*/  ULDC UR8, c[0x0][0x228] ;  /* 0x00008a0000087ab9 */ /* 0x000fe20000000800 */
[----:B0-----:R-:W-:Y:S01]  /*2d220*/  IADD3 R8, P6, R11, R3, RZ ;  /* 0x000000030b087210 */ /* 0x001fe20007fde0ff */
[----:B------:R-:W-:-:S02]  /*2d230*/  IMAD.X R5, R68, 0x1, R27, P1 ;  /* 0x0000000144057824 */ /* 0x000fc400008e061b */
[----:B-1----:R-:W-:Y:S01]  /*2d240*/  VIADD R6, R2, 0x13 ;  /* 0x0000001302067836 */ /* 0x002fe20000000000 */
[----:B------:R-:W-:Y:S01]  /*2d250*/  PRMT R71, R12, 0x7771, RZ ;  /* 0x000077710c477816 */ /* 0x000fe200000000ff */
[----:B------:R-:W-:Y:S01]  /*2d260*/  IMAD.X R9, R24, 0x1, R0, P6 ;  /* 0x0000000118097824 */ /* 0x000fe200030e0600 */
[----:B------:R-:W-:Y:S02]  /*2d270*/  PRMT R69, R12, 0x7772, RZ ;  /* 0x000077720c457816 */ /* 0x000fe400000000ff */
[----:B------:R-:W-:Y:S01]  /*2d280*/  ISETP.GE.AND P1, PT, R6, UR4, PT ;  /* 0x0000000406007c0c */ /* 0x000fe2000bf26270 */
[----:B------:R-:W-:Y:S01]  /*2d290*/  ULDC UR4, c[0x0][0x248] ;  /* 0x0000920000047ab9 */ /* 0x000fe20000000800 */
[----:B------:R-:W-:Y:S01]  /*2d2a0*/  ISETP.LT.AND P4, PT, R149, UR6, !P4 ;  /* 0x0000000695007c0c */ /* 0x000fe2000e781270 */
[----:B------:R0:W-:Y:S01]  /*2d2b0*/  @P3 STG.E.U8 desc[UR56][R4.64], R71 ;  /* 0x0000004704003986 */ /* 0x0001e2000c101138 */
[C---:B------:R-:W-:Y:S01]  /*2d2c0*/  VIADD R10, R11.reuse, UR4 ;  /* 0x000000040b0a7c36 */ /* 0x040fe20008000000 */
[----:B------:R-:W-:Y:S01]  /*2d2d0*/  IADD3 R6, P3, R11, R26, RZ ;  /* 0x0000001a0b067210 */ /* 0x000fe20007f7e0ff */
        /* <DEDUP_REMOVED lines=44> */
[----:B-1----:R-:W-:Y:S01]  /*2d5a0*/  PRMT R69, R13, 0x7773, RZ ;  /* 0x000077730d457816 */ /* 0x002fe200000000ff */
[----:B------:R-:W-:Y:S01]  /*2d5b0*/  VIADD R6, R2, 0x16 ;  /* 0x0000001602067836 */ /* 0x000fe20000000000 */
[----:B------:R-:W-:Y:S01]  /*2d5c0*/  PRMT R13, R14, 0x7770, RZ ;  /* 0x000077700e0d7816 */ /* 0x000fe200000000ff */
[----:B------:R-:W-:Y:S02]  /*2d5d0*/  IMAD.X R9, R24, 0x1, R0, P6 ;  /* 0x0000000118097824 */ /* 0x000fe400030e0600 */
[----:B------:R0:W-:Y:S01]  /*2d5e0*/  @P4 STG.E.U8 desc[UR56][R4.64], R69 ;  /* 0x0000004504004986 */ /* 0x0001e2000c101138 */
[----:B------:R-:W-:Y:S01]  /*2d5f0*/  ISETP.GE.AND P1, PT, R6, UR4, PT ;  /* 0x0000000406007c0c */ /* 0x000fe2000bf26270 */
[----:B------:R-:W-:Y:S01]  /*2d600*/  ULDC UR4, c[0x0][0x248] ;  /* 0x0000920000047ab9 */ /* 0x000fe20000000800 */
[----:B------:R-:W-:Y:S01]  /*2d610*/  ISETP.LT.AND P4, PT, R149, UR6, !P3 ;  /* 0x0000000695007c0c */ /* 0x000fe2000df81270 */
[C---:B------:R-:W-:Y:S01]  /*2d620*/  VIADD R11, R10.reuse, UR4 ;  /* 0x000000040a0b7c36 */ /* 0x040fe20008000000 */
[----:B------:R-:W-:Y:S01]  /*2d630*/  IADD3 R6, P3, R10, R26, RZ ;  /* 0x0000001a0a067210 */ /* 0x000fe20007f7e0ff */
[----:B------:R1:W-:Y:S01]  /*2d640*/  @P5 STG.E.U8 desc[UR56][R8.64], R13 ;  /* 0x0000000d08005986 */ /* 0x0003e2000c101138 */
[----:B------:R-:W-:Y:S01]  /*2d650*/  ISETP.LT.AND P5, PT, R151, UR8, !P2 ;  /* 0x0000000897007c0c */ /* 0x000fe2000d7a1270 */
[----:B------:R-:W-:Y:S01]  /*2d660*/  ULDC UR4, c[0x0][0x228] ;  /* 0x00008a0000047ab9 */ /* 0x000fe20000000800 */
[----:B------:R-:W-:Y:S01]  /*2d670*/  SHF.R.S32.HI R10, RZ, 0x1f, R11 ;  /* 0x0000001fff0a7819 */ /* 0x000fe2000001140b */
[----:B------:R-:W-:Y:S01]  /*2d680*/  IMAD.X R7, R24, 0x1, R27, P3 ;  /* 0x0000000118077824 */ /* 0x000fe200018e061b */
[----:B------:R-:W-:Y:S01]  /*2d690*/  ULDC UR6, c[0x0][0x22c] ;  /* 0x00008b0000067ab9 */ /* 0x000fe20000000800 */
[----:B0-----:R-:W-:Y:S01]  /*2d6a0*/  IADD3 R4, P6, R11, R3, RZ ;  /* 0x000000030b047210 */ /* 0x001fe20007fde0ff */
[----:B------:R-:W-:Y:S01]  /*2d6b0*/  VIADD R12, R2, 0x17 ;  /* 0x00000017020c7836 */ /* 0x000fe20000000000 */
[----:B------:R-:W-:Y:S01]  /*2d6c0*/  PRMT R69, R14, 0x7771, RZ ;  /* 0x000077710e457816 */ /* 0x000fe200000000ff */
[----:B------:R-:W-:-:S02]  /*2d6d0*/  ULDC UR8, c[0x0][0x228] ;  /* 0x00008a0000087ab9 */ /* 0x000fc40000000800 */
[--C-:B------:R-:W-:Y:S01]  /*2d6e0*/  IMAD.X R5, R10, 0x1, R0.reuse, P6 ;  /* 0x000000010a057824 */ /* 0x100fe200030e0600 */
[----:B-1----:R-:W-:Y:S01]  /*2d6f0*/  PRMT R13, R14, 0x7772, RZ ;  /* 0x000077720e0d7816 */ /* 0x002fe200000000ff */
[----:B------:R0:W-:Y:S01]  /*2d700*/  @P4 STG.E.U8 desc[UR56][R6.64], R69 ;  /* 0x0000004506004986 */ /* 0x0001e2000c101138 */
[----:B------:R-:W-:Y:S01]  /*2d710*/  ISETP.LT.AND P4, PT, R149, UR4, !P2 ;  /* 0x0000000495007c0c */ /* 0x000fe2000d781270 */
[----:B------:R-:W-:Y:S01]  /*2d720*/  ULDC UR4, c[0x0][0x248] ;  /* 0x0000920000047ab9 */ /* 0x000fe20000000800 */
[CC--:B------:R-:W-:Y:S01]  /*2d730*/  IADD3 R8, P2, R11.reuse, R26.reuse, RZ ;  /* 0x0000001a0b087210 */ /* 0x0c0fe20007f5e0ff */
[----:B------:R-:W-:Y:S01]  /*2d740*/  VIADD R11, R11, UR4 ;  /* 0x000000040b0b7c36 */ /* 0x000fe20008000000 */
[----:B------:R1:W-:Y:S01]  /*2d750*/  @P5 STG.E.U8 desc[UR56][R4.64], R13 ;  /* 0x0000000d04005986 */ /* 0x0003e2000c101138 */
[----:B------:R-:W-:Y:S01]  /*2d760*/  ISETP.GE.AND P3, PT, R12, UR6, PT ;  /* 0x000000060c007c0c */ /* 0x000fe2000bf66270 */
[----:B------:R-:W-:Y:S01]  /*2d770*/  VIADD R12, R2, 0x18 ;  /* 0x00000018020c7836 */ /* 0x000fe20000000000 */
[----:B------:R-:W-:Y:S01]  /*2d780*/  ISETP.LT.AND P5, PT, R151, UR8, !P1 ;  /* 0x0000000897007c0c */ /* 0x000fe2000cfa1270 */
[----:B------:R-:W-:Y:S01]  /*2d790*/  IMAD.X R9, R10, 0x1, R27, P2 ;  /* 0x000000010a097824 */ /* 0x000fe200010e061b */
[----:B------:R-:W-:Y:S01]  /*2d7a0*/  SHF.R.S32.HI R10, RZ, 0x1f, R11 ;  /* 0x0000001fff0a7819 */ /* 0x000fe2000001140b */
[----:B------:R-:W-:Y:S01]  /*2d7b0*/  ULDC UR6, c[0x0][0x22c] ;  /* 0x00008b0000067ab9 */ /* 0x000fe20000000800 */
[----:B0-----:R-:W-:Y:S01]  /*2d7c0*/  PRMT R7, R14, 0x7773, RZ ;  /* 0x000077730e077816 */ /* 0x001fe200000000ff */
[----:B------:R-:W-:Y:S01]  /*2d7d0*/  VIADD R6, R2, 0x19 ;  /* 0x0000001902067836 */ /* 0x000fe20000000000 */
[----:B------:R-:W-:Y:S01]  /*2d7e0*/  ISETP.GE.AND P2, PT, R12, UR6, PT ;  /* 0x000000060c007c0c */ /* 0x000fe2000bf46270 */
[----:B------:R-:W-:Y:S01]  /*2d7f0*/  ULDC UR4, c[0x0][0x22c] ;  /* 0x00008b0000047ab9 */ /* 0x000fe20000000800 */
[----:B------:R-:W-:Y:S01]  /*2d800*/  ULDC UR6, c[0x0][0x228] ;  /* 0x00008a0000067ab9 */ /* 0x000fe20000000800 */
[----:B-1----:R-:W-:Y:S01]  /*2d810*/  IADD3 R4, P6, R11, R3, RZ ;  /* 0x000000030b047210 */ /* 0x002fe20007fde0ff */
[----:B------:R0:W-:Y:S01]  /*2d820*/  @P4 STG.E.U8 desc[UR56][R8.64], R7 ;  /* 0x0000000708004986 */ /* 0x0001e2000c101138 */
[----:B------:R-:W-:Y:S01]  /*2d830*/  PRMT R69, R15, 0x7770, RZ ;  /* 0x000077700f457816 */ /* 0x000fe200000000ff */
[----:B------:R-:W-:Y:S01]  /*2d840*/  ULDC UR8, c[0x0][0x228] ;  /* 0x00008a0000087ab9 */ /* 0x000fe20000000800 */
[----:B------:R-:W-:Y:S01]  /*2d850*/  ISETP.GE.AND P4, PT, R6, UR4, PT ;  /* 0x0000000406007c0c */ /* 0x000fe2000bf86270 */
[C---:B------:R-:W-:Y:S01]  /*2d860*/  IMAD.X R5, R10.reuse, 0x1, R0, P6 ;  /* 0x000000010a057824 */ /* 0x040fe200030e0600 */
[----:B------:R-:W-:Y:S01]  /*2d870*/  ISETP.LT.AND P1, PT, R149, UR6, !P1 ;  /* 0x0000000695007c0c */ /* 0x000fe2000cf21270 */
[----:B------:R-:W-:Y:S01]  /*2d880*/  ULDC UR4, c[0x0][0x248] ;  /* 0x0000920000047ab9 */ /* 0x000fe20000000800 */
[----:B------:R-:W-:Y:S01]  /*2d890*/  IADD3 R6, P6, R11, R26, RZ ;  /* 0x0000001a0b067210 */ /* 0x000fe20007fde0ff */
[----:B------:R-:W-:Y:S01]  /*2d8a0*/  ULDC UR6, c[0x0][0x228] ;  /* 0x00008a0000067ab9 */ /* 0x000fe20000000800 */
[----:B------:R1:W-:Y:S01]  /*2d8b0*/  @P5 STG.E.U8 desc[UR56][R4.64], R69 ;  /* 0x0000004504005986 */ /* 0x0003e2000c101138 */
[----:B------:R-:W-:Y:S01]  /*2d8c0*/  ISETP.LT.AND P5, PT, R151, UR6, !P3 ;  /* 0x0000000697007c0c */ /* 0x000fe2000dfa1270 */
[----:B------:R-:W-:Y:S01]  /*2d8d0*/  ULDC UR6, c[0x0][0x228] ;  /* 0x00008a0000067ab9 */ /* 0x000fe20000000800 */
[----:B0-----:R-:W-:Y:S01]  /*2d8e0*/  VIADD R8, R11, UR4 ;  /* 0x000000040b087c36 */ /* 0x001fe20008000000 */
[----:B------:R-:W-:Y:S01]  /*2d8f0*/  PRMT R11, R15, 0x7771, RZ ;  /* 0x000077710f0b7816 */ /* 0x000fe200000000ff */
[----:B------:R-:W-:Y:S01]  /*2d900*/  IMAD.X R7, R10, 0x1, R27, P6 ;  /* 0x000000010a077824 */ /* 0x000fe200030e061b */
[----:B------:R-:W-:-:S02]  /*2d910*/  ULDC UR4, c[0x0][0x248] ;  /* 0x0000920000047ab9 */ /* 0x000fc40000000800 */
[----:B------:R-:W-:Y:S02]  /*2d920*/  SHF.R.S32.HI R9, RZ, 0x1f, R8 ;  /* 0x0000001fff097819 */ /* 0x000fe40000011408 */
[CC--:B-1----:R-:W-:Y:S02]  /*2d930*/  IADD3 R4, P6, R8.reuse, R3.reuse, RZ ;  /* 0x0000000308047210 */ /* 0x0c2fe40007fde0ff */
[----:B------:R-:W-:Y:S01]  /*2d940*/  ISETP.LT.AND P3, PT, R149, UR6, !P3 ;  /* 0x0000000695007c0c */ /* 0x000fe2000df61270 */
[----:B------:R0:W-:Y:S01]  /*2d950*/  @P1 STG.E.U8 desc[UR56][R6.64], R11 ;  /* 0x0000000b06001986 */ /* 0x0001e2000c101138 */
[----:B------:R-:W-:Y:S01]  /*2d960*/  PRMT R13, R15, 0x7773, RZ ;  /* 0x000077730f0d7816 */ /* 0x000fe200000000ff */
[----:B------:R-:W-:Y:S01]  /*2d970*/  IMAD.X R5, R9, 0x1, R0, P6 ;  /* 0x0000000109057824 */ /* 0x000fe200030e0600 */
[----:B------:R-:W-:Y:S01]  /*2d980*/  PRMT R15, R15, 0x7772, RZ ;  /* 0x000077720f0f7816 */ /* 0x000fe200000000ff */
[C---:B------:R-:W-:Y:S01]  /*2d990*/  VIADD R10, R8.reuse, UR4 ;  /* 0x00000004080a7c36 */ /* 0x040fe20008000000 */
[----:B------:R-:W-:Y:S01]  /*2d9a0*/  IADD3 R8, P1, R8, R26, RZ ;  /* 0x0000001a08087210 */ /* 0x000fe20007f3e0ff */
[----:B------:R-:W-:Y:S01]  /*2d9b0*/  ULDC UR4, c[0x0][0x22c] ;  /* 0x00008b0000047ab9 */ /* 0x000fe20000000800 */
[----:B------:R-:W-:Y:S01]  /*2d9c0*/  ISETP.LT.AND P6, PT, R151, UR8, !P2 ;  /* 0x0000000897007c0c */ /* 0x000fe2000d7c1270 */
[----:B------:R1:W-:Y:S01]  /*2d9d0*/  @P5 STG.E.U8 desc[UR56][R4.64], R15 ;  /* 0x0000000f04005986 */ /* 0x0003e2000c101138 */
[----:B------:R-:W-:Y:S01]  /*2d9e0*/  SHF.R.S32.HI R12, RZ, 0x1f, R10 ;  /* 0x0000001fff0c7819 */ /* 0x000fe2000001140a */
[----:B------:R-:W-:Y:S01]  /*2d9f0*/  IMAD.X R9, R9, 0x1, R27, P1 ;  /* 0x0000000109097824 */ /* 0x000fe200008e061b */
[----:B------:R-:W-:Y:S01]  /*2da00*/  ULDC UR6, c[0x0][0x228] ;  /* 0x00008a0000067ab9 */ /* 0x000fe20000000800 */
[----:B0-----:R-:W-:Y:S01]  /*2da10*/  VIADD R11, R2, 0x1a ;  /* 0x0000001a020b7836 */ /* 0x001fe20000000000 */
[----:B------:R-:W-:Y:S01]  /*2da20*/  IADD3 R6, P5, R10, R3, RZ ;  /* 0x000000030a067210 */ /* 0x000fe20007fbe0ff */
[----:B------:R-:W-:Y:S01]  /*2da30*/  ULDC UR8, c[0x0][0x228] ;  /* 0x00008a0000087ab9 */ /* 0x000fe20000000800 */
[----:B---3--:R-:W-:-:S02]  /*2da40*/  PRMT R69, R16, 0x7770, RZ ;  /* 0x0000777010457816 */ /* 0x008fc400000000ff */
[----:B------:R-:W-:Y:S01]  /*2da50*/  ISETP.GE.AND P1, PT, R11, UR4, PT ;  /* 0x000000040b007c0c */ /* 0x000fe2000bf26270 */
[----:B------:R-:W-:Y:S01]  /*2da60*/  ULDC UR4, c[0x0][0x248] ;  /* 0x0000920000047ab9 */ /* 0x000fe20000000800 */
[----:B------:R-:W-:Y:S01]  /*2da70*/  IMAD.X R7, R12, 0x1, R0, P5 ;  /* 0x000000010c077824 */ /* 0x000fe200028e0600 */
[----:B------:R0:W-:Y:S01]  /*2da80*/  @P3 STG.E.U8 desc[UR56][R8.64], R13 ;  /* 0x0000000d08003986 */ /* 0x0001e2000c101138 */
[----:B------:R-:W-:Y:S01]  /*2da90*/  ISETP.LT.AND P3, PT, R149, UR6, !P2 ;  /* 0x0000000695007c0c */ /* 0x000fe2000d761270 */
[C---:B------:R-:W-:Y:S01]  /*2daa0*/  VIADD R11, R10.reuse, UR4 ;  /* 0x000000040a0b7c36 */ /* 0x040fe20008000000 */
[----:B------:R-:W-:Y:S01]  /*2dab0*/  ISETP.LT.AND P5, PT, R151, UR8, !P4 ;  /* 0x0000000897007c0c */ /* 0x000fe2000e7a1270 */
[----:B------:R2:W-:Y:S01]  /*2dac0*/  @P6 STG.E.U8 desc[UR56][R6.64], R69 ;  /* 0x0000004506006986 */ /* 0x0005e2000c101138 */
[----:B-1----:R-:W-:Y:S01]  /*2dad0*/  IADD3 R4, P2, R10, R26, RZ ;  /* 0x0000001a0a047210 */ /* 0x002fe20007f5e0ff */
[----:B------:R-:W-:Y:S01]  /*2dae0*/  ULDC UR4, c[0x0][0x22c] ;  /* 0x00008b0000047ab9 */ /* 0x000fe20000000800 */
[----:B------:R-:W-:Y:S01]  /*2daf0*/  SHF.R.S32.HI R14, RZ, 0x1f, R11 ;  /* 0x0000001fff0e7819 */ /* 0x000fe2000001140b */
[----:B------:R-:W-:Y:S01]  /*2db00*/  ULDC UR6, c[0x0][0x228] ;  /* 0x00008a0000067ab9 */ /* 0x000fe20000000800 */
[----:B------:R-:W-:Y:S01]  /*2db10*/  PRMT R15, R16, 0x7771, RZ ;  /* 0x00007771100f7816 */ /* 0x000fe200000000ff */
[----:B------:R-:W-:Y:S01]  /*2db20*/  ULDC UR8, c[0x0][0x228] ;  /* 0x00008a0000087ab9 */ /* 0x000fe20000000800 */
[----:B0-----:R-:W-:Y:S01]  /*2db30*/  IADD3 R8, P6, R11, R3, RZ ;  /* 0x000000030b087210 */ /* 0x001fe20007fde0ff */
[----:B------:R-:W-:-:S02]  /*2db40*/  IMAD.X R5, R12, 0x1, R27, P2 ;  /* 0x000000010c057824 */ /* 0x000fc400010e061b */
[----:B--2---:R-:W-:Y:S01]  /*2db50*/  VIADD R6, R2, 0x1b ;  /* 0x0000001b02067836 */ /* 0x004fe20000000000 */
[----:B------:R-:W-:Y:S01]  /*2db60*/  PRMT R13, R16, 0x7772, RZ ;  /* 0x00007772100d7816 */ /* 0x000fe200000000ff */
[----:B------:R-:W-:Y:S01]  /*2db70*/  IMAD.X R9, R14, 0x1, R0, P6 ;  /* 0x000000010e097824 */ /* 0x000fe200030e0600 */
[----:B------:R-:W-:Y:S01]  /*2db80*/  ISETP.LT.AND P4, PT, R149, UR6, !P4 ;  /* 0x0000000695007c0c */ /* 0x000fe2000e781270 */
[----:B------:R0:W-:Y:S01]  /*2db90*/  @P3 STG.E.U8 desc[UR56][R4.64], R15 ;  /* 0x0000000f04003986 */ /* 0x0001e2000c101138 */
        /* <DEDUP_REMOVED lines=48> */
[----:B------:R-:W-:Y:S01]  /*2dea0*/  PRMT R17, R17, 0x7773, RZ ;  /* 0x0000777311117816 */ /* 0x000fe200000000ff */
[----:B-1----:R-:W-:Y:S01]  /*2deb0*/  VIADD R6, R2, 0x1e ;  /* 0x0000001e02067836 */ /* 0x002fe20000000000 */
[----:B------:R-:W-:Y:S01]  /*2dec0*/  PRMT R13, R18, 0x7770, RZ ;  /* 0x00007770120d7816 */ /* 0x000fe200000000ff */
[--C-:B------:R-:W-:Y:S02]  /*2ded0*/  IMAD.X R9, R12, 0x1, R0.reuse, P6 ;  /* 0x000000010c097824 */ /* 0x100fe400030e0600 */
[----:B------:R0:W-:Y:S01]  /*2dee0*/  @P4 STG.E.U8 desc[UR56][R4.64], R17 ;  /* 0x0000001104004986 */ /* 0x0001e2000c101138 */
[----:B------:R-:W-:Y:S02]  /*2def0*/  ISETP.LT.AND P4, PT, R149, UR6, !P3 ;  /* 0x0000000695007c0c */ /* 0x000fe4000df81270 */
[----:B------:R-:W-:Y:S02]  /*2df00*/  PRMT R15, R18, 0x7771, RZ ;  /* 0x00007771120f7816 */ /* 0x000fe400000000ff */
[----:B------:R-:W-:Y:S01]  /*2df10*/  ISETP.GE.AND P2, PT, R6, UR4, PT ;  /* 0x0000000406007c0c */ /* 0x000fe2000bf46270 */
[----:B------:R-:W-:Y:S01]  /*2df20*/  ULDC UR4, c[0x0][0x248] ;  /* 0x0000920000047ab9 */ /* 0x000fe20000000800 */
[CC--:B------:R-:W-:Y:S01]  /*2df30*/  IADD3 R6, P3, R10.reuse, R26.reuse, RZ ;  /* 0x0000001a0a067210 */ /* 0x0c0fe20007f7e0ff */
[----:B------:R-:W-:Y:S01]  /*2df40*/  VIADD R11, R10, UR4 ;  /* 0x000000040a0b7c36 */ /* 0x000fe20008000000 */
[----:B------:R1:W-:Y:S01]  /*2df50*/  @P5 STG.E.U8 desc[UR56][R8.64], R13 ;  /* 0x0000000d08005986 */ /* 0x0003e2000c101138 */
[----:B------:R-:W-:Y:S01]  /*2df60*/  ISETP.LT.AND P5, PT, R151, UR8, !P1 ;  /* 0x0000000897007c0c */ /* 0x000fe2000cfa1270 */
[----:B------:R-:W-:Y:S01]  /*2df70*/  ULDC UR4, c[0x0][0x228] ;  /* 0x00008a0000047ab9 */ /* 0x000fe20000000800 */
[----:B------:R-:W-:Y:S01]  /*2df80*/  IMAD.X R7, R12, 0x1, R27, P3 ;  /* 0x000000010c077824 */ /* 0x000fe200018e061b */
[----:B------:R-:W-:Y:S01]  /*2df90*/  SHF.R.S32.HI R10, RZ, 0x1f, R11 ;  /* 0x0000001fff0a7819 */ /* 0x000fe2000001140b */
[----:B------:R-:W-:Y:S01]  /*2dfa0*/  VIADD R14, R2, 0x1f ;  /* 0x0000001f020e7836 */ /* 0x000fe20000000000 */
[----:B0-----:R-:W-:Y:S01]  /*2dfb0*/  IADD3 R4, P6, R11, R3, RZ ;  /* 0x000000030b047210 */ /* 0x001fe20007fde0ff */
[----:B------:R-:W-:Y:S01]  /*2dfc0*/  ULDC UR8, c[0x0][0x228] ;  /* 0x00008a0000087ab9 */ /* 0x000fe20000000800 */
[----:B------:R0:W-:Y:S01]  /*2dfd0*/  @P4 STG.E.U8 desc[UR56][R6.64], R15 ;  /* 0x0000000f06004986 */ /* 0x0001e2000c101138 */
[----:B------:R-:W-:Y:S01]  /*2dfe0*/  ISETP.LT.AND P4, PT, R149, UR4, !P1 ;  /* 0x0000000495007c0c */ /* 0x000fe2000cf81270 */
[----:B------:R-:W-:Y:S01]  /*2dff0*/  ULDC UR4, c[0x0][0x248] ;  /* 0x0000920000047ab9 */ /* 0x000fe20000000800 */
[----:B------:R-:W-:Y:S01]  /*2e000*/  IMAD.X R5, R10, 0x1, R0, P6 ;  /* 0x000000010a057824 */ /* 0x000fe200030e0600 */
[----:B-1----:R-:W-:Y:S01]  /*2e010*/  PRMT R13, R18, 0x7772, RZ ;  /* 0x00007772120d7816 */ /* 0x002fe200000000ff */
[----:B------:R-:W-:Y:S01]  /*2e020*/  ULDC UR6, c[0x0][0x22c] ;  /* 0x00008b0000067ab9 */ /* 0x000fe20000000800 */
[C---:B------:R-:W-:Y:S01]  /*2e030*/  IADD3 R8, P1, R11.reuse, R26, RZ ;  /* 0x0000001a0b087210 */ /* 0x040fe20007f3e0ff */
[----:B------:R-:W-:-:S02]  /*2e040*/  VIADD R11, R11, UR4 ;  /* 0x000000040b0b7c36 */ /* 0x000fc40008000000 */
[----:B------:R1:W-:Y:S01]  /*2e050*/  @P5 STG.E.U8 desc[UR56][R4.64], R13 ;  /* 0x0000000d04005986 */ /* 0x0003e2000c101138 */
[----:B------:R-:W-:Y:S01]  /*2e060*/  ISETP.LT.AND P5, PT, R151, UR8, !P2 ;  /* 0x0000000897007c0c */ /* 0x000fe2000d7a1270 */
[----:B------:R-:W-:Y:S01]  /*2e070*/  VIADD R12, R2, 0x20 ;  /* 0x00000020020c7836 */ /* 0x000fe20000000000 */
[----:B------:R-:W-:Y:S01]  /*2e080*/  ISETP.GE.AND P3, PT, R14, UR6, PT ;  /* 0x000000060e007c0c */ /* 0x000fe2000bf66270 */
[----:B------:R-:W-:Y:S01]  /*2e090*/  IMAD.X R9, R10, 0x1, R27, P1 ;  /* 0x000000010a097824 */ /* 0x000fe200008e061b */
[----:B0-----:R-:W-:Y:S01]  /*2e0a0*/  PRMT R7, R18, 0x7773, RZ ;  /* 0x0000777312077816 */ /* 0x001fe200000000ff */
[----:B------:R-:W-:Y:S01]  /*2e0b0*/  ULDC UR6, c[0x0][0x22c] ;  /* 0x00008b0000067ab9 */ /* 0x000fe20000000800 */
[----:B------:R-:W-:Y:S01]  /*2e0c0*/  SHF.R.S32.HI R10, RZ, 0x1f, R11 ;  /* 0x0000001fff0a7819 */ /* 0x000fe2000001140b */
        /* <DEDUP_REMOVED lines=39> */
[----:B----4-:R-:W-:-:S02]  /*2e340*/  PRMT R15, R20, 0x7770, RZ ;  /* 0x00007770140f7816 */ /* 0x010fc400000000ff */
        /* <DEDUP_REMOVED lines=12> */
[----:B------:R-:W-:Y:S01]  /*2e410*/  ULDC UR8, c[0x0][0x228] ;  /* 0x00008a0000087ab9 */ /* 0x000fe20000000800 */
[----:B0-----:R-:W-:Y:S01]  /*2e420*/  IADD3 R8, P6, R11, R3, RZ ;  /* 0x000000030b087210 */ /* 0x001fe20007fde0ff */
[----:B------:R-:W-:-:S02]  /*2e430*/  IMAD.X R5, R12, 0x1, R27, P1 ;  /* 0x000000010c057824 */ /* 0x000fc400008e061b */
[----:B--2---:R-:W-:Y:S01]  /*2e440*/  VIADD R6, R2, 0x23 ;  /* 0x0000002302067836 */ /* 0x004fe20000000000 */
        /* <DEDUP_REMOVED lines=127> */
[----:B------:R-:W-:-:S02]  /*2ec40*/  PRMT R15, R28, 0x7770, RZ ;  /* 0x000077701c0f7816 */ /* 0x000fc400000000ff */
        /* <DEDUP_REMOVED lines=1093> */
[----:B------:R-:W-:Y:S01]  /*330a0*/  ULDC UR8, c[0x0][0x228] ;  /* 0x00008a0000087ab9 */ /* 0x000fe20000000800 */
[----:B0-----:R-:W-:Y:S01]  /*330b0*/  IADD3 R4, P6, R11, R3, RZ ;  /* 0x000000030b047210 */ /* 0x001fe20007fde0ff */
[----:B------:R-:W-:Y:S01]  /*330c0*/  VIADD R14, R2, 0x67 ;  /* 0x00000067020e7836 */ /* 0x000fe20000000000 */
        /* <DEDUP_REMOVED lines=11> */
[----:B0-----:R-:W-:Y:S01]  /*33180*/  PRMT R7, R54, 0x7773, RZ ;  /* 0x0000777336077816 */ /* 0x001fe200000000ff */
[----:B------:R-:W-:Y:S01]  /*33190*/  IMAD.X R9, R10, 0x1, R27, P2 ;  /* 0x000000010a097824 */ /* 0x000fe200010e061b */
[----:B------:R-:W-:Y:S01]  /*331a0*/  SHF.R.S32.HI R10, RZ, 0x1f, R11 ;  /* 0x0000001fff0a7819 */ /* 0x000fe2000001140b */
[----:B------:R-:W-:Y:S01]  /*331b0*/  VIADD R6, R2, 0x69 ;  /* 0x0000006902067836 */ /* 0x000fe20000000000 */
[----:B------:R-:W-:Y:S01]  /*331c0*/  ISETP.GE.AND P3, PT, R14, UR6, PT ;  /* 0x000000060e007c0c */ /* 0x000fe2000bf66270 */
[----:B------:R-:W-:Y:S01]  /*331d0*/  ULDC UR6, c[0x0][0x22c] ;  /* 0x00008b0000067ab9 */ /* 0x000fe20000000800 */
[----:B------:R-:W-:Y:S01]  /*331e0*/  ULDC UR4, c[0x0][0x22c] ;  /* 0x00008b0000047ab9 */ /* 0x000fe20000000800 */
[-C--:B-1----:R-:W-:Y:S01]  /*331f0*/  IADD3 R4, P6, R11, R3.reuse, RZ ;  /* 0x000000030b047210 */ /* 0x082fe20007fde0ff */
        /* <DEDUP_REMOVED lines=9> */
[----:B------:R-:W-:Y:S01]  /*33290*/  IADD3 R6, P6, R11, R26, RZ ;  /* 0x0000001a0b067210 */ /* 0x000fe20007fde0ff */
[----:B------:R1:W-:Y:S01]  /*332a0*/  @P5 STG.E.U8 desc[UR56][R4.64], R15 ;  /* 0x0000000f04005986 */ /* 0x0003e2000c101138 */
[----:B------:R-:W-:Y:S01]  /*332b0*/  PRMT R13, R55, 0x7773, RZ ;  /* 0x00007773370d7816 */ /* 0x000fe200000000ff */
[----:B0-----:R-:W-:Y:S01]  /*332c0*/  VIADD R8, R11, UR4 ;  /* 0x000000040b087c36 */ /* 0x001fe20008000000 */
[----:B------:R-:W-:Y:S01]  /*332d0*/  ISETP.LT.AND P5, PT, R151, UR6, !P3 ;  /* 0x0000000697007c0c */ /* 0x000fe2000dfa1270 */
[----:B------:R-:W-:Y:S01]  /*332e0*/  IMAD.X R7, R10, 0x1, R27, P6 ;  /* 0x000000010a077824 */ /* 0x000fe200030e061b */
[----:B------:R-:W-:Y:S01]  /*332f0*/  PRMT R11, R55, 0x7771, RZ ;  /* 0x00007771370b7816 */ /* 0x000fe200000000ff */
[----:B------:R-:W-:Y:S01]  /*33300*/  ULDC UR6, c[0x0][0x228] ;  /* 0x00008a0000067ab9 */ /* 0x000fe20000000800 */
[----:B------:R-:W-:Y:S01]  /*33310*/  SHF.R.S32.HI R9, RZ, 0x1f, R8 ;  /* 0x0000001fff097819 */ /* 0x000fe20000011408 */
[----:B------:R-:W-:Y:S01]  /*33320*/  ULDC UR4, c[0x0][0x248] ;  /* 0x0000920000047ab9 */ /* 0x000fe20000000800 */
[----:B------:R-:W-:Y:S01]  /*33330*/  ULDC UR8, c[0x0][0x228] ;  /* 0x00008a0000087ab9 */ /* 0x000fe20000000800 */
[----:B-1----:R-:W-:-:S02]  /*33340*/  IADD3 R4, P6, R8, R3, RZ ;  /* 0x0000000308047210 */ /* 0x002fc40007fde0ff */
[----:B------:R-:W-:Y:S01]  /*33350*/  ISETP.LT.AND P3, PT, R149, UR6, !P3 ;  /* 0x0000000695007c0c */ /* 0x000fe2000df61270 */
[----:B------:R0:W-:Y:S01]  /*33360*/  @P1 STG.E.U8 desc[UR56][R6.64], R11 ;  /* 0x0000000b06001986 */ /* 0x0001e2000c101138 */
[----:B------:R-:W-:Y:S01]  /*33370*/  PRMT R55, R55, 0x7772, RZ ;  /* 0x0000777237377816 */ /* 0x000fe200000000ff */
[----:B------:R-:W-:Y:S02]  /*33380*/  IMAD.X R5, R9, 0x1, R0, P6 ;  /* 0x0000000109057824 */ /* 0x000fe400030e0600 */
[C---:B------:R-:W-:Y:S01]  /*33390*/  VIADD R10, R8.reuse, UR4 ;  /* 0x00000004080a7c36 */ /* 0x040fe20008000000 */
[-C--:B------:R-:W-:Y:S01]  /*333a0*/  IADD3 R8, P1, R8, R26.reuse, RZ ;  /* 0x0000001a08087210 */ /* 0x080fe20007f3e0ff */
[----:B------:R-:W-:Y:S01]  /*333b0*/  ULDC UR4, c[0x0][0x22c] ;  /* 0x00008b0000047ab9 */ /* 0x000fe20000000800 */
[----:B------:R-:W-:Y:S01]  /*333c0*/  ISETP.LT.AND P6, PT, R151, UR8, !P2 ;  /* 0x0000000897007c0c */ /* 0x000fe2000d7c1270 */
[----:B------:R1:W-:Y:S01]  /*333d0*/  @P5 STG.E.U8 desc[UR56][R4.64], R55 ;  /* 0x0000003704005986 */ /* 0x0003e2000c101138 */
[----:B------:R-:W-:Y:S01]  /*333e0*/  SHF.R.S32.HI R12, RZ, 0x1f, R10 ;  /* 0x0000001fff0c7819 */ /* 0x000fe2000001140a */
[----:B------:R-:W-:Y:S01]  /*333f0*/  ULDC UR6, c[0x0][0x228] ;  /* 0x00008a0000067ab9 */ /* 0x000fe20000000800 */
[----:B0-----:R-:W-:Y:S01]  /*33400*/  VIADD R11, R2, 0x6a ;  /* 0x0000006a020b7836 */ /* 0x001fe20000000000 */
[-C--:B------:R-:W-:Y:S01]  /*33410*/  IADD3 R6, P5, R10, R3.reuse, RZ ;  /* 0x000000030a067210 */ /* 0x080fe20007fbe0ff */
[----:B------:R-:W-:Y:S01]  /*33420*/  IMAD.X R9, R9, 0x1, R27, P1 ;  /* 0x0000000109097824 */ /* 0x000fe200008e061b */
[----:B------:R-:W-:Y:S01]  /*33430*/  PRMT R15, R60, 0x7770, RZ ;  /* 0x000077703c0f7816 */ /* 0x000fe200000000ff */
[----:B------:R-:W-:Y:S01]  /*33440*/  ULDC UR8, c[0x0][0x228] ;  /* 0x00008a0000087ab9 */ /* 0x000fe20000000800 */
[----:B------:R-:W-:Y:S01]  /*33450*/  ISETP.GE.AND P1, PT, R11, UR4, PT ;  /* 0x000000040b007c0c */ /* 0x000fe2000bf26270 */
[----:B------:R-:W-:Y:S01]  /*33460*/  ULDC UR4, c[0x0][0x248] ;  /* 0x0000920000047ab9 */ /* 0x000fe20000000800 */
[----:B------:R-:W-:Y:S01]  /*33470*/  IMAD.X R7, R12, 0x1, R0, P5 ;  /* 0x000000010c077824 */ /* 0x000fe200028e0600 */
[----:B------:R0:W-:Y:S01]  /*33480*/  @P3 STG.E.U8 desc[UR56][R8.64], R13 ;  /* 0x0000000d08003986 */ /* 0x0001e2000c101138 */
[C---:B------:R-:W-:Y:S01]  /*33490*/  VIADD R11, R10.reuse, UR4 ;  /* 0x000000040a0b7c36 */ /* 0x040fe20008000000 */
[----:B------:R-:W-:Y:S01]  /*334a0*/  ISETP.LT.AND P3, PT, R149, UR6, !P2 ;  /* 0x0000000695007c0c */ /* 0x000fe2000d761270 */
[----:B------:R-:W-:Y:S01]  /*334b0*/  ULDC UR4, c[0x0][0x22c] ;  /* 0x00008b0000047ab9 */ /* 0x000fe20000000800 */
[----:B------:R-:W-:Y:S01]  /*334c0*/  ISETP.LT.AND P5, PT, R151, UR8, !P4 ;  /* 0x0000000897007c0c */ /* 0x000fe2000e7a1270 */
[----:B------:R2:W-:Y:S01]  /*334d0*/  @P6 STG.E.U8 desc[UR56][R6.64], R15 ;  /* 0x0000000f06006986 */ /* 0x0005e2000c101138 */
[----:B-1----:R-:W-:Y:S01]  /*334e0*/  IADD3 R4, P2, R10, R26, RZ ;  /* 0x0000001a0a047210 */ /* 0x002fe20007f5e0ff */
[----:B------:R-:W-:Y:S01]  /*334f0*/  ULDC UR6, c[0x0][0x228] ;  /* 0x00008a0000067ab9 */ /* 0x000fe20000000800 */
[----:B------:R-:W-:Y:S01]  /*33500*/  SHF.R.S32.HI R14, RZ, 0x1f, R11 ;  /* 0x0000001fff0e7819 */ /* 0x000fe2000001140b */
        /* <DEDUP_REMOVED lines=9> */
[----:B------:R0:W-:Y:S01]  /*335a0*/  @P3 STG.E.U8 desc[UR56][R4.64], R15 ;  /* 0x0000000f04003986 */ /* 0x0001e2000c101138 */
[----:B------:R-:W-:Y:S01]  /*335b0*/  VIADD R10, R11, UR4 ;  /* 0x000000040b0a7c36 */ /* 0x000fe20008000000 */
[----:B------:R-:W-:Y:S01]  /*335c0*/  ISETP.LT.AND P4, PT, R149, UR6, !P4 ;  /* 0x0000000695007c0c */ /* 0x000fe2000e781270 */
[----:B------:R-:W-:Y:S01]  /*335d0*/  ULDC UR4, c[0x0][0x22c] ;  /* 0x00008b0000047ab9 */ /* 0x000fe20000000800 */
[----:B------:R1:W-:Y:S01]  /*335e0*/  @P5 STG.E.U8 desc[UR56][R8.64], R13 ;  /* 0x0000000d08005986 */ /* 0x0003e2000c101138 */
[----:B------:R-:W-:Y:S01]  /*335f0*/  ISETP.LT.AND P5, PT, R151, UR8, !P1 ;  /* 0x0000000897007c0c */ /* 0x000fe2000cfa1270 */
[----:B------:R-:W-:Y:S01]  /*33600*/  ULDC UR6, c[0x0][0x228] ;  /* 0x00008a0000067ab9 */ /* 0x000fe20000000800 */
[----:B------:R-:W-:Y:S01]  /*33610*/  IADD3 R6, P3, R11, R26, RZ ;  /* 0x0000001a0b067210 */ /* 0x000fe20007f7e0ff */
[----:B------:R-:W-:Y:S01]  /*33620*/  ULDC UR8, c[0x0][0x228] ;  /* 0x00008a0000087ab9 */ /* 0x000fe20000000800 */
[----:B------:R-:W-:-:S02]  /*33630*/  SHF.R.S32.HI R12, RZ, 0x1f, R10 ;  /* 0x0000001fff0c7819 */ /* 0x000fc4000001140a */
[----:B0-----:R-:W-:Y:S01]  /*33640*/  IADD3 R4, P6, R10, R3, RZ ;  /* 0x000000030a047210 */ /* 0x001fe20007fde0ff */
[----:B------:R-:W-:Y:S02]  /*33650*/  IMAD.X R7, R14, 0x1, R27, P3 ;  /* 0x000000010e077824 */ /* 0x000fe400018e061b */
[----:B-1----:R-:W-:Y:S01]  /*33660*/  VIADD R8, R2, 0x6c ;  /* 0x0000006c02087836 */ /* 0x002fe20000000000 */
[----:B------:R-:W-:Y:S01]  /*33670*/  PRMT R15, R60, 0x7773, RZ ;  /* 0x000077733c0f7816 */ /* 0x000fe200000000ff */
[----:B------:R-:W-:Y:S01]  /*33680*/  IMAD.X R5, R12, 0x1, R0, P6 ;  /* 0x000000010c057824 */ /* 0x000fe200030e0600 */
[----:B------:R-:W-:Y:S02]  /*33690*/  PRMT R13, R61, 0x7770, RZ ;  /* 0x000077703d0d7816 */ /* 0x000fe400000000ff */
[----:B------:R-:W-:Y:S01]  /*336a0*/  ISETP.GE.AND P3, PT, R8, UR4, PT ;  /* 0x0000000408007c0c */ /* 0x000fe2000bf66270 */
[----:B------:R-:W-:Y:S01]  /*336b0*/  ULDC UR4, c[0x0][0x248] ;  /* 0x0000920000047ab9 */ /* 0x000fe20000000800 */
[----:B------:R0:W-:Y:S01]  /*336c0*/  @P4 STG.E.U8 desc[UR56][R6.64], R15 ;  /* 0x0000000f06004986 */ /* 0x0001e2000c101138 */
[C---:B------:R-:W-:Y:S01]  /*336d0*/  VIADD R11, R10.reuse, UR4 ;  /* 0x000000040a0b7c36 */ /* 0x040fe20008000000 */
        /* <DEDUP_REMOVED lines=11> */
[C---:B------:R-:W-:Y:S01]  /*33790*/  PRMT R15, R61.reuse, 0x7771, RZ ;  /* 0x000077713d0f7816 */ /* 0x040fe200000000ff */
        /* <DEDUP_REMOVED lines=33> */
[----:B-1----:R-:W-:Y:S01]  /*339b0*/  VIADD R8, R2, 0x6f ;  /* 0x0000006f02087836 */ /* 0x002fe20000000000 */
[----:B------:R-:W-:Y:S01]  /*339c0*/  PRMT R15, R62, 0x7771, RZ ;  /* 0x000077713e0f7816 */ /* 0x000fe200000000ff */
[----:B------:R-:W-:Y:S01]  /*339d0*/  IMAD.X R7, R12, 0x1, R27, P4 ;  /* 0x000000010c077824 */ /* 0x000fe200020e061b */
[----:B------:R-:W-:Y:S01]  /*339e0*/  PRMT R13, R62, 0x7772, RZ ;  /* 0x000077723e0d7816 */ /* 0x000fe200000000ff */
[----:B------:R-:W-:Y:S01]  /*339f0*/  IMAD.X R5, R14, 0x1, R0, P6 ;  /* 0x000000010e057824 */ /* 0x000fe200030e0600 */
[----:B------:R-:W-:Y:S01]  /*33a00*/  ISETP.GE.AND P4, PT, R8, UR4, PT ;  /* 0x0000000408007c0c */ /* 0x000fe2000bf86270 */
[----:B------:R-:W-:Y:S01]  /*33a10*/  ULDC UR4, c[0x0][0x248] ;  /* 0x0000920000047ab9 */ /* 0x000fe20000000800 */
[----:B------:R-:W-:Y:S01]  /*33a20*/  ISETP.LT.AND P1, PT, R149, UR6, !P1 ;  /* 0x0000000695007c0c */ /* 0x000fe2000cf21270 */
[----:B------:R-:W-:Y:S01]  /*33a30*/  VIADD R10, R11, UR4 ;  /* 0x000000040b0a7c36 */ /* 0x000fe20008000000 */
[----:B------:R0:W-:Y:S01]  /*33a40*/  @P3 STG.E.U8 desc[UR56][R6.64], R15 ;  /* 0x0000000f06003986 */ /* 0x0001e2000c101138 */
[----:B------:R-:W-:Y:S01]  /*33a50*/  ISETP.LT.AND P3, PT, R151, UR8, !P2 ;  /* 0x0000000897007c0c */ /* 0x000fe2000d761270 */
[----:B------:R-:W-:Y:S01]  /*33a60*/  ULDC UR4, c[0x0][0x22c] ;  /* 0x00008b0000047ab9 */ /* 0x000fe20000000800 */
[----:B------:R-:W-:Y:S01]  /*33a70*/  ULDC UR6, c[0x0][0x228] ;  /* 0x00008a0000067ab9 */ /* 0x000fe20000000800 */
[----:B------:R1:W-:Y:S01]  /*33a80*/  @P5 STG.E.U8 desc[UR56][R4.64], R13 ;  /* 0x0000000d04005986 */ /* 0x0003e2000c101138 */
[----:B------:R-:W-:Y:S01]  /*33a90*/  IADD3 R8, P5, R11, R26, RZ ;  /* 0x0000001a0b087210 */ /* 0x000fe20007fbe0ff */
[----:B------:R-:W-:Y:S01]  /*33aa0*/  ULDC UR8, c[0x0][0x228] ;  /* 0x00008a0000087ab9 */ /* 0x000fe20000000800 */
[----:B------:R-:W-:-:S02]  /*33ab0*/  SHF.R.S32.HI R12, RZ, 0x1f, R10 ;  /* 0x0000001fff0c7819 */ /* 0x000fc4000001140a */
[-C--:B0-----:R-:W-:Y:S01]  /*33ac0*/  IADD3 R6, P6, R10, R3.reuse, RZ ;  /* 0x000000030a067210 */ /* 0x081fe20007fde0ff */
[----:B-1----:R-:W-:Y:S01]  /*33ad0*/  VIADD R4, R2, 0x70 ;  /* 0x0000007002047836 */ /* 0x002fe20000000000 */
[----:B------:R-:W-:Y:S01]  /*33ae0*/  PRMT R15, R62, 0x7773, RZ ;  /* 0x000077733e0f7816 */ /* 0x000fe200000000ff */
[----:B------:R-:W-:Y:S01]  /*33af0*/  IMAD.X R9, R14, 0x1, R27, P5 ;  /* 0x000000010e097824 */ /* 0x000fe200028e061b */
[----:B------:R-:W-:Y:S01]  /*33b00*/  PRMT R13, R63, 0x7770, RZ ;  /* 0x000077703f0d7816 */ /* 0x000fe200000000ff */
[--C-:B------:R-:W-:Y:S01]  /*33b10*/  IMAD.X R7, R12, 0x1, R0.reuse, P6 ;  /* 0x000000010c077824 */ /* 0x100fe200030e0600 */
[----:B------:R-:W-:Y:S01]  /*33b20*/  ISETP.GE.AND P5, PT, R4, UR4, PT ;  /* 0x0000000404007c0c */ /* 0x000fe2000bfa6270 */
[----:B------:R-:W-:Y:S01]  /*33b30*/  ULDC UR4, c[0x0][0x248] ;  /* 0x0000920000047ab9 */ /* 0x000fe20000000800 */
[----:B------:R0:W-:Y:S01]  /*33b40*/  @P1 STG.E.U8 desc[UR56][R8.64], R15 ;  /* 0x0000000f08001986 */ /* 0x0001e2000c101138 */
[C---:B------:R-:W-:Y:S01]  /*33b50*/  VIADD R11, R10.reuse, UR4 ;  /* 0x000000040a0b7c36 */ /* 0x040fe20008000000 */
[----:B------:R-:W-:Y:S01]  /*33b60*/  ISETP.LT.AND P2, PT, R149, UR6, !P2 ;  /* 0x0000000695007c0c */ /* 0x000fe2000d741270 */
[----:B------:R-:W-:Y:S01]  /*33b70*/  ULDC UR4, c[0x0][0x22c] ;  /* 0x00008b0000047ab9 */ /* 0x000fe20000000800 */
[----:B------:R-:W-:Y:S01]  /*33b80*/  ISETP.LT.AND P1, PT, R151, UR8, !P4 ;  /* 0x0000000897007c0c */ /* 0x000fe2000e721270 */
[----:B------:R1:W-:Y:S01]  /*33b90*/  @P3 STG.E.U8 desc[UR56][R6.64], R13 ;  /* 0x0000000d06003986 */ /* 0x0003e2000c101138 */
[----:B------:R-:W-:Y:S01]  /*33ba0*/  IADD3 R4, P3, R10, R26, RZ ;  /* 0x0000001a0a047210 */ /* 0x000fe20007f7e0ff */
[----:B------:R-:W-:Y:S01]  /*33bb0*/  ULDC UR8, c[0x0][0x228] ;  /* 0x00008a0000087ab9 */ /* 0x000fe20000000800 */
[----:B------:R-:W-:Y:S01]  /*33bc0*/  SHF.R.S32.HI R14, RZ, 0x1f, R11 ;  /* 0x0000001fff0e7819 */ /* 0x000fe2000001140b */
[----:B------:R-:W-:Y:S01]  /*33bd0*/  ULDC UR6, c[0x0][0x22c] ;  /* 0x00008b0000067ab9 */ /* 0x000fe20000000800 */
[----:B0-----:R-:W-:Y:S01]  /*33be0*/  IADD3 R8, P6, R11, R3, RZ ;  /* 0x000000030b087210 */ /* 0x001fe20007fde0ff */
[----:B------:R-:W-:Y:S01]  /*33bf0*/  IMAD.X R5, R12, 0x1, R27, P3 ;  /* 0x000000010c057824 */ /* 0x000fe200018e061b */
[C---:B------:R-:W-:Y:S01]  /*33c00*/  PRMT R15, R63.reuse, 0x7771, RZ ;  /* 0x000077713f0f7816 */ /* 0x040fe200000000ff */
[----:B-1----:R-:W-:Y:S01]  /*33c10*/  VIADD R6, R2, 0x71 ;  /* 0x0000007102067836 */ /* 0x002fe20000000000 */
[----:B------:R-:W-:Y:S01]  /*33c20*/  PRMT R13, R63, 0x7772, RZ ;  /* 0x000077723f0d7816 */ /* 0x000fe200000000ff */
[----:B------:R-:W-:-:S02]  /*33c30*/  IMAD.X R9, R14, 0x1, R0, P6 ;  /* 0x000000010e097824 */ /* 0x000fc400030e0600 */
[----:B------:R0:W-:Y:S01]  /*33c40*/  @P2 STG.E.U8 desc[UR56][R4.64], R15 ;  /* 0x0000000f04002986 */ /* 0x0001e2000c101138 */
[----:B------:R-:W-:Y:S01]  /*33c50*/  VIADD R7, R2, 0x72 ;  /* 0x0000007202077836 */ /* 0x000fe20000000000 */
[----:B------:R-:W-:Y:S01]  /*33c60*/  ISETP.GE.AND P3, PT, R6, UR4, PT ;  /* 0x0000000406007c0c */ /* 0x000fe2000bf66270 */
[----:B------:R-:W-:Y:S01]  /*33c70*/  ULDC UR4, c[0x0][0x248] ;  /* 0x0000920000047ab9 */ /* 0x000fe20000000800 */
[----:B------:R1:W-:Y:S01]  /*33c80*/  @P1 STG.E.U8 desc[UR56][R8.64], R13 ;  /* 0x0000000d08001986 */ /* 0x0003e2000c101138 */
[----:B------:R-:W-:Y:S01]  /*33c90*/  ISETP.LT.AND P4, PT, R149, UR8, !P4 ;  /* 0x0000000895007c0c */ /* 0x000fe2000e781270 */
[C---:B------:R-:W-:Y:S01]  /*33ca0*/  VIADD R10, R11.reuse, UR4 ;  /* 0x000000040b0a7c36 */ /* 0x040fe20008000000 */
[-C--:B------:R-:W-:Y:S01]  /*33cb0*/  IADD3 R6, P1, R11, R26.reuse, RZ ;  /* 0x0000001a0b067210 */ /* 0x080fe20007f3e0ff */
[----:B------:R-:W-:Y:S01]  /*33cc0*/  ULDC UR4, c[0x0][0x22c] ;  /* 0x00008b0000047ab9 */ /* 0x000fe20000000800 */
[----:B------:R-:W-:Y:S01]  /*33cd0*/  ISETP.LT.AND P6, PT, R151, UR10, !P5 ;  /* 0x0000000a97007c0c */ /* 0x000fe2000efc1270 */
[----:B------:R-:W-:Y:S01]  /*33ce0*/  ULDC UR8, c[0x0][0x228] ;  /* 0x00008a0000087ab9 */ /* 0x000fe20000000800 */
[----:B------:R-:W-:Y:S01]  /*33cf0*/  ISETP.GE.AND P2, PT, R7, UR6, PT ;  /* 0x0000000607007c0c */ /* 0x000fe2000bf46270 */
[----:B------:R-:W-:Y:S01]  /*33d00*/  IMAD.X R7, R14, 0x1, R27, P1 ;  /* 0x000000010e077824 */ /* 0x000fe200008e061b */
[----:B0-----:R-:W-:Y:S01]  /*33d10*/  IADD3 R4, P1, R10, R3, RZ ;  /* 0x000000030a047210 */ /* 0x001fe20007f3e0ff */
[----:B------:R-:W-:Y:S01]  /*33d20*/  ULDC UR6, c[0x0][0x228] ;  /* 0x00008a0000067ab9 */ /* 0x000fe20000000800 */
[----:B------:R-:W-:Y:S01]  /*33d30*/  PRMT R63, R63, 0x7773, RZ ;  /* 0x000077733f3f7816 */ /* 0x000fe200000000ff */
[----:B-1----:R-:W-:Y:S01]  /*33d40*/  VIADD R8, R2, 0x73 ;  /* 0x0000007302087836 */ /* 0x002fe20000000000 */
[----:B------:R-:W-:Y:S01]  /*33d50*/  SHF.R.S32.HI R9, RZ, 0x1f, R10 ;  /* 0x0000001fff097819 */ /* 0x000fe2000001140a */
[----:B------:R-:W-:Y:S01]  /*33d60*/  ULDC UR10, c[0x0][0x228] ;  /* 0x00008a00000a7ab9 */ /* 0x000fe20000000800 */
[----:B------:R-:W-:Y:S01]  /*33d70*/  PRMT R13, R64, 0x7770, RZ ;  /* 0x00007770400d7816 */ /* 0x000fe200000000ff */
[----:B------:R0:W-:Y:S02]  /*33d80*/  @P4 STG.E.U8 desc[UR56][R6.64], R63 ;  /* 0x0000003f06004986 */ /* 0x0001e4000c101138 */
[----:B------:R-:W-:Y:S01]  /*33d90*/  IMAD.X R5, R9, 0x1, R0, P1 ;  /* 0x0000000109057824 */ /* 0x000fe200008e0600 */
[----:B------:R-:W-:Y:S01]  /*33da0*/  ISETP.LT.AND P4, PT, R149, UR6, !P5 ;  /* 0x0000000695007c0c */ /* 0x000fe2000ef81270 */
[----:B------:R-:W-:Y:S01]  /*33db0*/  ULDC UR6, c[0x0][0x22c] ;  /* 0x00008b0000067ab9 */ /* 0x000fe20000000800 */
[----:B------:R-:W-:Y:S01]  /*33dc0*/  ISETP.GE.AND P1, PT, R8, UR4, PT ;  /* 0x0000000408007c0c */ /* 0x000fe2000bf26270 */
[----:B------:R-:W-:Y:S01]  /*33dd0*/  ULDC UR4, c[0x0][0x248] ;  /* 0x0000920000047ab9 */ /* 0x000fe20000000800 */
[----:B------:R1:W-:Y:S01]  /*33de0*/  @P6 STG.E.U8 desc[UR56][R4.64], R13 ;  /* 0x0000000d04006986 */ /* 0x0003e2000c101138 */
[C---:B------:R-:W-:Y:S01]  /*33df0*/  IADD3 R8, P6, R10.reuse, R26, RZ ;  /* 0x0000001a0a087210 */ /* 0x040fe20007fde0ff */
[----:B------:R-:W-:Y:S01]  /*33e00*/  VIADD R11, R10, UR4 ;  /* 0x000000040a0b7c36 */ /* 0x000fe20008000000 */
[----:B------:R-:W-:Y:S01]  /*33e10*/  PRMT R17, R64, 0x7771, RZ ;  /* 0x0000777140117816 */ /* 0x000fe200000000ff */
[----:B------:R-:W-:Y:S01]  /*33e20*/  ULDC UR4, c[0x0][0x248] ;  /* 0x0000920000047ab9 */ /* 0x000fe20000000800 */
[----:B0-----:R-:W-:-:S02]  /*33e30*/  VIADD R6, R2, 0x74 ;  /* 0x0000007402067836 */ /* 0x001fc40000000000 */
[----:B------:R-:W-:Y:S01]  /*33e40*/  IMAD.X R9, R9, 0x1, R27, P6 ;  /* 0x0000000109097824 */ /* 0x000fe200030e061b */
[----:B------:R-:W-:Y:S02]  /*33e50*/  SHF.R.S32.HI R7, RZ, 0x1f, R11 ;  /* 0x0000001fff077819 */ /* 0x000fe4000001140b */
[----:B------:R-:W-:Y:S01]  /*33e60*/  ISETP.LT.AND P5, PT, R151, UR8, !P3 ;  /* 0x0000000897007c0c */ /* 0x000fe2000dfa1270 */
[----:B------:R-:W-:Y:S01]  /*33e70*/  ULDC UR8, c[0x0][0x228] ;  /* 0x00008a0000087ab9 */ /* 0x000fe20000000800 */
[----:B-1----:R-:W-:Y:S01]  /*33e80*/  IADD3 R4, P6, R11, R3, RZ ;  /* 0x000000030b047210 */ /* 0x002fe20007fde0ff */
[----:B------:R0:W-:Y:S01]  /*33e90*/  @P4 STG.E.U8 desc[UR56][R8.64], R17 ;  /* 0x0000001108004986 */ /* 0x0001e2000c101138 */
[----:B------:R-:W-:Y:S02]  /*33ea0*/  ISETP.LT.AND P3, PT, R149, UR10, !P3 ;  /* 0x0000000a95007c0c */ /* 0x000fe4000df61270 */
[----:B------:R-:W-:Y:S01]  /*33eb0*/  ISETP.GE.AND P4, PT, R6, UR6, PT ;  /* 0x0000000606007c0c */ /* 0x000fe2000bf86270 */
[----:B------:R-:W-:Y:S01]  /*33ec0*/  IMAD.X R5, R7, 0x1, R0, P6 ;  /* 0x0000000107057824 */ /* 0x000fe200030e0600 */
[----:B------:R-:W-:-:S02]  /*33ed0*/  IADD3 R6, P6, R11, R26, RZ ;  /* 0x0000001a0b067210 */ /* 0x000fc40007fde0ff */
[C---:B------:R-:W-:Y:S01]  /*33ee0*/  PRMT R15, R64.reuse, 0x7772, RZ ;  /* 0x00007772400f7816 */ /* 0x040fe200000000ff */
[----:B------:R-:W-:Y:S01]  /*33ef0*/  VIADD R11, R11, UR4 ;  /* 0x000000040b0b7c36 */ /* 0x000fe20008000000 */
[----:B------:R-:W-:Y:S01]  /*33f00*/  PRMT R13, R64, 0x7773, RZ ;  /* 0x00007773400d7816 */ /* 0x000fe200000000ff */
[----:B------:R-:W-:Y:S01]  /*33f10*/  IMAD.X R7, R7, 0x1, R27, P6 ;  /* 0x0000000107077824 */ /* 0x000fe200030e061b */
[----:B------:R-:W-:Y:S01]  /*33f20*/  ULDC UR6, c[0x0][0x228] ;  /* 0x00008a0000067ab9 */ /* 0x000fe20000000800 */
[----:B------:R1:W-:Y:S01]  /*33f30*/  @P5 STG.E.U8 desc[UR56][R4.64], R15 ;  /* 0x0000000f04005986 */ /* 0x0003e2000c101138 */
[----:B------:R-:W-:Y:S01]  /*33f40*/  ISETP.LT.AND P5, PT, R151, UR6, !P2 ;  /* 0x0000000697007c0c */ /* 0x000fe2000d7a1270 */
[----:B------:R-:W-:Y:S01]  /*33f50*/  ULDC UR6, c[0x0][0x228] ;  /* 0x00008a0000067ab9 */ /* 0x000fe20000000800 */
[----:B------:R-:W-:Y:S01]  /*33f60*/  SHF.R.S32.HI R12, RZ, 0x1f, R11 ;  /* 0x0000001fff0c7819 */ /* 0x000fe2000001140b */
[----:B------:R2:W-:Y:S01]  /*33f70*/  @P3 STG.E.U8 desc[UR56][R6.64], R13 ;  /* 0x0000000d06003986 */ /* 0x0005e2000c101138 */
[-C--:B0-----:R-:W-:Y:S01]  /*33f80*/  IADD3 R8, P3, R11, R3.reuse, RZ ;  /* 0x000000030b087210 */ /* 0x081fe20007f7e0ff */
[----:B------:R-:W-:Y:S01]  /*33f90*/  ULDC UR4, c[0x0][0x248] ;  /* 0x0000920000047ab9 */ /* 0x000fe20000000800 */
[----:B------:R-:W-:Y:S01]  /*33fa0*/  ISETP.LT.AND P2, PT, R149, UR6, !P2 ;  /* 0x0000000695007c0c */ /* 0x000fe2000d741270 */
[----:B------:R-:W-:Y:S01]  /*33fb0*/  VIADD R10, R11, UR4 ;  /* 0x000000040b0a7c36 */ /* 0x000fe20008000000 */
[----:B------:R-:W-:Y:S01]  /*33fc0*/  PRMT R17, R65, 0x7770, RZ ;  /* 0x0000777041117816 */ /* 0x000fe200000000ff */
[----:B------:R-:W-:Y:S01]  /*33fd0*/  IMAD.X R9, R12, 0x1, R0, P3 ;  /* 0x000000010c097824 */ /* 0x000fe200018e0600 */
[----:B------:R-:W-:Y:S01]  /*33fe0*/  ISETP.LT.AND P6, PT, R151, UR8, !P1 ;  /* 0x0000000897007c0c */ /* 0x000fe2000cfc1270 */
[----:B------:R-:W-:Y:S01]  /*33ff0*/  ULDC UR6, c[0x0][0x228] ;  /* 0x00008a0000067ab9 */ /* 0x000fe20000000800 */
[----:B-1----:R-:W-:Y:S01]  /*34000*/  IADD3 R4, P3, R11, R26, RZ ;  /* 0x0000001a0b047210 */ /* 0x002fe20007f7e0ff */
[----:B------:R-:W-:Y:S01]  /*34010*/  VIADD R11, R2, 0x75 ;  /* 0x00000075020b7836 */ /* 0x000fe20000000000 */
[----:B------:R0:W-:Y:S01]  /*34020*/  @P5 STG.E.U8 desc[UR56][R8.64], R17 ;  /* 0x0000001108005986 */ /* 0x0001e2000c101138 */
[----:B------:R-:W-:Y:S01]  /*34030*/  PRMT R15, R65, 0x7771, RZ ;  /* 0x00007771410f7816 */ /* 0x000fe200000000ff */
[----:B------:R-:W-:Y:S01]  /*34040*/  ULDC UR4, c[0x0][0x248] ;  /* 0x0000920000047ab9 */ /* 0x000fe20000000800 */
[----:B------:R-:W-:Y:S01]  /*34050*/  IMAD.X R5, R12, 0x1, R27, P3 ;  /* 0x000000010c057824 */ /* 0x000fe200018e061b */
[----:B------:R-:W-:Y:S01]  /*34060*/  SHF.R.S32.HI R14, RZ, 0x1f, R10 ;  /* 0x0000001fff0e7819 */ /* 0x000fe2000001140a */
[----:B------:R-:W-:Y:S01]  /*34070*/  ULDC UR8, c[0x0][0x228] ;  /* 0x00008a0000087ab9 */ /* 0x000fe20000000800 */
[----:B--2---:R-:W-:-:S02]  /*34080*/  IADD3 R6, P5, R10, R3, RZ ;  /* 0x000000030a067210 */ /* 0x004fc40007fbe0ff */
[----:B------:R-:W-:Y:S01]  /*34090*/  ISETP.LT.AND P1, PT, R149, UR6, !P1 ;  /* 0x0000000695007c0c */ /* 0x000fe2000cf21270 */
[----:B------:R1:W-:Y:S01]  /*340a0*/  @P2 STG.E.U8 desc[UR56][R4.64], R15 ;  /* 0x0000000f04002986 */ /* 0x0003e2000c101138 */
[----:B------:R-:W-:Y:S01]  /*340b0*/  PRMT R13, R65, 0x7772, RZ ;  /* 0x00007772410d7816 */ /* 0x000fe200000000ff */
[--C-:B------:R-:W-:Y:S01]  /*340c0*/  IMAD.X R7, R14, 0x1, R0.reuse, P5 ;  /* 0x000000010e077824 */ /* 0x100fe200028e0600 */
[----:B------:R-:W-:Y:S01]  /*340d0*/  ISETP.GE.AND P3, PT, R11, UR7, PT ;  /* 0x000000070b007c0c */ /* 0x000fe2000bf66270 */
[C---:B------:R-:W-:Y:S01]  /*340e0*/  VIADD R11, R10.reuse, UR4 ;  /* 0x000000040a0b7c36 */ /* 0x040fe20008000000 */
[-C--:B0-----:R-:W-:Y:S01]  /*340f0*/  IADD3 R8, P2, R10, R26.reuse, RZ ;  /* 0x0000001a0a087210 */ /* 0x081fe20007f5e0ff */
[----:B------:R-:W-:Y:S01]  /*34100*/  ULDC UR7, c[0x0][0x228] ;  /* 0x00008a0000077ab9 */ /* 0x000fe20000000800 */
[----:B------:R-:W-:Y:S01]  /*34110*/  VIADD R12, R2, 0x76 ;  /* 0x00000076020c7836 */ /* 0x000fe20000000000 */
[----:B------:R-:W-:Y:S01]  /*34120*/  ISETP.LT.AND P5, PT, R151, UR7, !P4 ;  /* 0x0000000797007c0c */ /* 0x000fe2000e7a1270 */
[----:B------:R0:W-:Y:S01]  /*34130*/  @P6 STG.E.U8 desc[UR56][R6.64], R13 ;  /* 0x0000000d06006986 */ /* 0x0001e2000c101138 */
[----:B------:R-:W-:Y:S01]  /*34140*/  IMAD.X R9, R14, 0x1, R27, P2 ;  /* 0x000000010e097824 */ /* 0x000fe200010e061b */
[----:B------:R-:W-:Y:S01]  /*34150*/  PRMT R65, R65, 0x7773, RZ ;  /* 0x0000777341417816 */ /* 0x000fe200000000ff */
[----:B------:R-:W-:Y:S01]  /*34160*/  ULDC UR4, c[0x0][0x248] ;  /* 0x0000920000047ab9 */ /* 0x000fe20000000800 */
[----:B------:R-:W-:Y:S01]  /*34170*/  SHF.R.S32.HI R10, RZ, 0x1f, R11 ;  /* 0x0000001fff0a7819 */ /* 0x000fe2000001140b */
[----:B------:R-:W-:Y:S01]  /*34180*/  ULDC UR6, c[0x0][0x228] ;  /* 0x00008a0000067ab9 */ /* 0x000fe20000000800 */
[-C--:B-1----:R-:W-:Y:S01]  /*34190*/  IADD3 R4, P6, R11, R3.reuse, RZ ;  /* 0x000000030b047210 */ /* 0x082fe20007fde0ff */
[----:B------:R-:W-:Y:S01]  /*341a0*/  ULDC UR7, c[0x0][0x228] ;  /* 0x00008a0000077ab9 */ /* 0x000fe20000000800 */
[----:B------:R-:W-:Y:S01]  /*341b0*/  ISETP.GE.AND P2, PT, R12, UR5, PT ;  /* 0x000000050c007c0c */ /* 0x000fe2000bf46270 */
[----:B------:R-:W-:Y:S01]  /*341c0*/  ULDC UR5, c[0x0][0x228] ;  /* 0x00008a0000057ab9 */ /* 0x000fe20000000800 */
[----:B0-----:R-:W-:Y:S01]  /*341d0*/  VIADD R6, R2, 0x77 ;  /* 0x0000007702067836 */ /* 0x001fe20000000000 */
[----:B------:R0:W-:Y:S01]  /*341e0*/  @P1 STG.E.U8 desc[UR56][R8.64], R65 ;  /* 0x0000004108001986 */ /* 0x0001e2000c101138 */
[----:B------:R-:W-:Y:S01]  /*341f0*/  ISETP.LT.AND P4, PT, R149, UR5, !P4 ;  /* 0x0000000595007c0c */ /* 0x000fe2000e781270 */
[----:B------:R-:W-:Y:S01]  /*34200*/  IMAD.X R5, R10, 0x1, R0, P6 ;  /* 0x000000010a057824 */ /* 0x000fe200030e0600 */
[----:B------:R-:W-:Y:S01]  /*34210*/  PRMT R13, R66, 0x7770, RZ ;  /* 0x00007770420d7816 */ /* 0x000fe200000000ff */
[C---:B------:R-:W-:Y:S01]  /*34220*/  VIADD R12, R11.reuse, UR4 ;  /* 0x000000040b0c7c36 */ /* 0x040fe20008000000 */
[----:B------:R-:W-:Y:S01]  /*34230*/  ISETP.GE.AND P1, PT, R6, UR11, PT ;  /* 0x0000000b06007c0c */ /* 0x000fe2000bf26270 */
[----:B------:R-:W-:Y:S01]  /*34240*/  ULDC UR5, c[0x0][0x228] ;  /* 0x00008a0000057ab9 */ /* 0x000fe20000000800 */
[----:B------:R-:W-:Y:S01]  /*34250*/  IADD3 R6, P6, R11, R26, RZ ;  /* 0x0000001a0b067210 */ /* 0x000fe20007fde0ff */
[----:B------:R1:W-:Y:S01]  /*34260*/  @P5 STG.E.U8 desc[UR56][R4.64], R13 ;  /* 0x0000000d04005986 */ /* 0x0003e2000c101138 */
[----:B------:R-:W-:Y:S01]  /*34270*/  SHF.R.S32.HI R11, RZ, 0x1f, R12 ;  /* 0x0000001fff0b7819 */ /* 0x000fe2000001140c */
[----:B------:R-:W-:Y:S01]  /*34280*/  VIADD R14, R2, 0x78 ;  /* 0x00000078020e7836 */ /* 0x000fe20000000000 */
[----:B------:R-:W-:Y:S01]  /*34290*/  PRMT R17, R66, 0x7772, RZ ;  /* 0x0000777242117816 */ /* 0x000fe200000000ff */
[----:B------:R-:W-:Y:S01]  /*342a0*/  IMAD.X R7, R10, 0x1, R27, P6 ;  /* 0x000000010a077824 */ /* 0x000fe200030e061b */
[----:B0-----:R-:W-:Y:S01]  /*342b0*/  IADD3 R8, P6, R12, R3, RZ ;  /* 0x000000030c087210 */ /* 0x001fe20007fde0ff */
[----:B------:R-:W-:Y:S01]  /*342c0*/  ULDC UR4, c[0x0][0x248] ;  /* 0x0000920000047ab9 */ /* 0x000fe20000000800 */
[----:B------:R-:W-:Y:S01]  /*342d0*/  ISETP.LT.AND P5, PT, R151, UR6, !P3 ;  /* 0x0000000697007c0c */ /* 0x000fe2000dfa1270 */
[----:B------:R-:W-:Y:S01]  /*342e0*/  ULDC UR6, c[0x0][0x228] ;  /* 0x00008a0000067ab9 */ /* 0x000fe20000000800 */
[----:B------:R-:W-:-:S02]  /*342f0*/  ISETP.LT.AND P3, PT, R149, UR5, !P3 ;  /* 0x0000000595007c0c */ /* 0x000fc4000df61270 */
[----:B-1----:R-:W-:Y:S01]  /*34300*/  PRMT R5, R66, 0x7771, RZ ;  /* 0x0000777142057816 */ /* 0x002fe200000000ff */
[C---:B------:R-:W-:Y:S01]  /*34310*/  IMAD.X R9, R11.reuse, 0x1, R0, P6 ;  /* 0x000000010b097824 */ /* 0x040fe200030e0600 */
[----:B------:R-:W-:Y:S01]  /*34320*/  IADD3 R10, P6, R12, R26, RZ ;  /* 0x0000001a0c0a7210 */ /* 0x000fe20007fde0ff */
[----:B------:R-:W-:Y:S02]  /*34330*/  ULDC UR5, c[0x0][0x228] ;  /* 0x00008a0000057ab9 */ /* 0x000fe40000000800 */
[----:B------:R-:W-:Y:S04]  /*34340*/  @P4 STG.E.U8 desc[UR56][R6.64], R5 ;  /* 0x0000000506004986 */ /* 0x000fe8000c101138 */
[----:B------:R-:W0:Y:S01]  /*34350*/  LDS.128 R4, [R25] ;  /* 0x0000000019047984 */ /* 0x000e220000000c00 */
[----:B------:R-:W-:Y:S01]  /*34360*/  ISETP.GE.AND P4, PT, R14, UR9, PT ;  /* 0x000000090e007c0c */ /* 0x000fe2000bf86270 */
[----:B------:R-:W-:Y:S01]  /*34370*/  IMAD.X R11, R11, 0x1, R27, P6 ;  /* 0x000000010b0b7824 */ /* 0x000fe200030e061b */
[----:B------:R-:W-:Y:S01]  /*34380*/  PRMT R15, R66, 0x7773, RZ ;  /* 0x00007773420f7816 */ /* 0x000fe200000000ff */
[----:B------:R-:W-:Y:S01]  /*34390*/  VIADD R14, R12, UR4 ;  /* 0x000000040c0e7c36 */ /* 0x000fe20008000000 */
[----:B------:R1:W-:Y:S01]  /*343a0*/  @P5 STG.E.U8 desc[UR56][R8.64], R17 ;  /* 0x0000001108005986 */ /* 0x0003e2000c101138 */
[----:B------:R-:W-:Y:S01]  /*343b0*/  ISETP.LT.AND P5, PT, R151, UR5, !P2 ;  /* 0x0000000597007c0c */ /* 0x000fe2000d7a1270 */
[----:B------:R-:W-:Y:S01]  /*343c0*/  ULDC UR5, c[0x0][0x228] ;  /* 0x00008a0000057ab9 */ /* 0x000fe20000000800 */
[----:B------:R-:W-:Y:S01]  /*343d0*/  ULDC UR4, c[0x0][0x248] ;  /* 0x0000920000047ab9 */ /* 0x000fe20000000800 */
[----:B------:R2:W-:Y:S01]  /*343e0*/  @P3 STG.E.U8 desc[UR56][R10.64], R15 ;  /* 0x0000000f0a003986 */ /* 0x0005e2000c101138 */
[----:B------:R-:W-:-:S02]  /*343f0*/  SHF.R.S32.HI R16, RZ, 0x1f, R14 ;  /* 0x0000001fff107819 */ /* 0x000fc4000001140e */
[-C--:B------:R-:W-:Y:S02]  /*34400*/  IADD3 R12, P3, R14, R3.reuse, RZ ;  /* 0x000000030e0c7210 */ /* 0x080fe40007f7e0ff */
[----:B------:R-:W-:Y:S01]  /*34410*/  ISETP.LT.AND P2, PT, R149, UR5, !P2 ;  /* 0x0000000595007c0c */ /* 0x000fe2000d741270 */
[----:B------:R-:W-:Y:S01]  /*34420*/  ULDC UR5, c[0x0][0x228] ;  /* 0x00008a0000057ab9 */ /* 0x000fe20000000800 */
[----:B------:R-:W-:Y:S01]  /*34430*/  PRMT R21, R67, 0x7770, RZ ;  /* 0x0000777043157816 */ /* 0x000fe200000000ff */
[--C-:B------:R-:W-:Y:S01]  /*34440*/  IMAD.X R13, R16, 0x1, R0.reuse, P3 ;  /* 0x00000001100d7824 */ /* 0x100fe200018e0600 */
[CC--:B-1----:R-:W-:Y:S01]  /*34450*/  IADD3 R8, P3, R14.reuse, R26.reuse, RZ ;  /* 0x0000001a0e087210 */ /* 0x0c2fe20007f7e0ff */
[----:B--2---:R-:W-:Y:S01]  /*34460*/  VIADD R15, R14, UR4 ;  /* 0x000000040e0f7c36 */ /* 0x004fe20008000000 */
[----:B------:R-:W-:Y:S02]  /*34470*/  ISETP.LT.AND P6, PT, R151, UR6, !P1 ;  /* 0x0000000697007c0c */ /* 0x000fe4000cfc1270 */
[----:B------:R1:W-:Y:S01]  /*34480*/  @P5 STG.E.U8 desc[UR56][R12.64], R21 ;  /* 0x000000150c005986 */ /* 0x0003e2000c101138 */
[----:B------:R-:W-:Y:S01]  /*34490*/  IMAD.X R9, R16, 0x1, R27, P3 ;  /* 0x0000000110097824 */ /* 0x000fe200018e061b */
[----:B------:R-:W-:Y:S01]  /*344a0*/  PRMT R19, R67, 0x7771, RZ ;  /* 0x0000777143137816 */ /* 0x000fe200000000ff */
[----:B------:R-:W-:Y:S01]  /*344b0*/  VIADD R14, R2, 0x79 ;  /* 0x00000079020e7836 */ /* 0x000fe20000000000 */
[----:B------:R-:W-:Y:S01]  /*344c0*/  SHF.R.S32.HI R18, RZ, 0x1f, R15 ;  /* 0x0000001fff127819 */ /* 0x000fe2000001140f */
[----:B------:R-:W-:Y:S01]  /*344d0*/  ULDC UR4, c[0x0][0x248] ;  /* 0x0000920000047ab9 */ /* 0x000fe20000000800 */
[-C--:B------:R-:W-:Y:S01]  /*344e0*/  IADD3 R10, P5, R15, R3.reuse, RZ ;  /* 0x000000030f0a7210 */ /* 0x080fe20007fbe0ff */
[----:B------:R-:W-:Y:S01]  /*344f0*/  ULDC UR6, c[0x0][0x228] ;  /* 0x00008a0000067ab9 */ /* 0x000fe20000000800 */
[----:B------:R-:W-:Y:S01]  /*34500*/  ISETP.LT.AND P1, PT, R149, UR5, !P1 ;  /* 0x0000000595007c0c */ /* 0x000fe2000cf21270 */
[----:B------:R2:W-:Y:S01]  /*34510*/  @P2 STG.E.U8 desc[UR56][R8.64], R19 ;  /* 0x0000001308002986 */ /* 0x0005e2000c101138 */
[----:B------:R-:W-:Y:S01]  /*34520*/  PRMT R17, R67, 0x7772, RZ ;  /* 0x0000777243117816 */ /* 0x000fe200000000ff */
[----:B------:R-:W-:Y:S01]  /*34530*/  IMAD.X R11, R18, 0x1, R0, P5 ;  /* 0x00000001120b7824 */ /* 0x000fe200028e0600 */
[----:B------:R-:W-:Y:S01]  /*34540*/  ISETP.GE.AND P3, PT, R14, UR15, PT ;  /* 0x0000000f0e007c0c */ /* 0x000fe2000bf66270 */
[C---:B------:R-:W-:Y:S01]  /*34550*/  VIADD R14, R15.reuse, UR4 ;  /* 0x000000040f0e7c36 */ /* 0x040fe20008000000 */
[-C--:B-1----:R-:W-:Y:S01]  /*34560*/  IADD3 R12, P2, R15, R26.reuse, RZ ;  /* 0x0000001a0f0c7210 */ /* 0x082fe20007f5e0ff */
[----:B------:R-:W-:Y:S01]  /*34570*/  ULDC UR5, c[0x0][0x228] ;  /* 0x00008a0000057ab9 */ /* 0x000fe20000000800 */
[----:B------:R-:W-:Y:S01]  /*34580*/  ISETP.LT.AND P5, PT, R151, UR6, !P4 ;  /* 0x0000000697007c0c */ /* 0x000fe2000e7a1270 */
[----:B------:R1:W-:Y:S01]  /*34590*/  @P6 STG.E.U8 desc[UR56][R10.64], R17 ;  /* 0x000000110a006986 */ /* 0x0003e2000c101138 */
[----:B------:R-:W-:Y:S01]  /*345a0*/  PRMT R67, R67, 0x7773, RZ ;  /* 0x0000777343437816 */ /* 0x000fe200000000ff */
[--C-:B------:R-:W-:Y:S01]  /*345b0*/  IMAD.X R13, R18, 0x1, R27.reuse, P2 ;  /* 0x00000001120d7824 */ /* 0x100fe200010e061b */
[----:B------:R-:W-:Y:S01]  /*345c0*/  SHF.R.S32.HI R16, RZ, 0x1f, R14 ;  /* 0x0000001fff107819 */ /* 0x000fe2000001140e */
[----:B------:R-:W-:Y:S01]  /*345d0*/  VIADD R15, R2, 0x7a ;  /* 0x0000007a020f7836 */ /* 0x000fe20000000000 */
[-C--:B--2---:R-:W-:Y:S01]  /*345e0*/  IADD3 R8, P6, R14, R3.reuse, RZ ;  /* 0x000000030e087210 */ /* 0x084fe20007fde0ff */
[----:B------:R-:W-:Y:S01]  /*345f0*/  ULDC UR4, c[0x0][0x248] ;  /* 0x0000920000047ab9 */ /* 0x000fe20000000800 */
[----:B------:R-:W-:Y:S01]  /*34600*/  ISETP.LT.AND P4, PT, R149, UR5, !P4 ;  /* 0x0000000595007c0c */ /* 0x000fe2000e781270 */
[----:B------:R2:W-:Y:S01]  /*34610*/  @P1 STG.E.U8 desc[UR56][R12.64], R67 ;  /* 0x000000430c001986 */ /* 0x0005e2000c101138 */
[----:B------:R-:W-:Y:S01]  /*34620*/  ULDC UR6, c[0x0][0x228] ;  /* 0x00008a0000067ab9 */ /* 0x000fe20000000800 */
[----:B-1----:R-:W-:Y:S01]  /*34630*/  VIADD R10, R2, 0x7b ;  /* 0x0000007b020a7836 */ /* 0x002fe20000000000 */
[----:B------:R-:W-:Y:S01]  /*34640*/  ISETP.GE.AND P2, PT, R15, UR13, PT ;  /* 0x0000000d0f007c0c */ /* 0x000fe2000bf46270 */
[----:B------:R-:W-:Y:S01]  /*34650*/  IMAD.X R9, R16, 0x1, R0, P6 ;  /* 0x0000000110097824 */ /* 0x000fe200030e0600 */
[----:B0-----:R-:W-:Y:S01]  /*34660*/  PRMT R17, R4, 0x7770, RZ ;  /* 0x0000777004117816 */ /* 0x001fe200000000ff */
[----:B------:R-:W-:Y:S01]  /*34670*/  ULDC UR5, c[0x0][0x228] ;  /* 0x00008a0000057ab9 */ /* 0x000fe20000000800 */
[----:B------:R-:W-:Y:S01]  /*34680*/  ISETP.GE.AND P1, PT, R10, UR19, PT ;  /* 0x000000130a007c0c */ /* 0x000fe2000bf26270 */
[C---:B------:R-:W-:Y:S01]  /*34690*/  VIADD R15, R14.reuse, UR4 ;  /* 0x000000040e0f7c36 */ /* 0x040fe20008000000 */
[----:B------:R-:W-:Y:S01]  /*346a0*/  IADD3 R10, P6, R14, R26, RZ ;  /* 0x0000001a0e0a7210 */ /* 0x000fe20007fde0ff */
[----:B------:R0:W-:Y:S01]  /*346b0*/  @P5 STG.E.U8 desc[UR56][R8.64], R17 ;  /* 0x0000001108005986 */ /* 0x0001e2000c101138 */
[----:B------:R-:W-:Y:S01]  /*346c0*/  PRMT R21, R4, 0x7771, RZ ;  /* 0x0000777104157816 */ /* 0x000fe200000000ff */
[----:B--2---:R-:W-:Y:S01]  /*346d0*/  VIADD R12, R2, 0x7c ;  /* 0x0000007c020c7836 */ /* 0x004fe20000000000 */
[----:B------:R-:W-:Y:S01]  /*346e0*/  ISETP.LT.AND P5, PT, R151, UR6, !P3 ;  /* 0x0000000697007c0c */ /* 0x000fe2000dfa1270 */
[----:B------:R-:W-:Y:S01]  /*346f0*/  IMAD.X R11, R16, 0x1, R27, P6 ;  /* 0x00000001100b7824 */ /* 0x000fe200030e061b */
[----:B------:R-:W-:Y:S01]  /*34700*/  SHF.R.S32.HI R13, RZ, 0x1f, R15 ;  /* 0x0000001fff0d7819 */ /* 0x000fe2000001140f */
[----:B------:R-:W-:Y:S01]  /*34710*/  ULDC UR4, c[0x0][0x248] ;  /* 0x0000920000047ab9 */ /* 0x000fe20000000800 */
[----:B------:R-:W-:Y:S01]  /*34720*/  ISETP.LT.AND P3, PT, R149, UR5, !P3 ;  /* 0x0000000595007c0c */ /* 0x000fe2000df61270 */
[----:B------:R-:W-:Y:S01]  /*34730*/  ULDC UR5, c[0x0][0x228] ;  /* 0x00008a0000057ab9 */ /* 0x000fe20000000800 */
[----:B------:R-:W-:Y:S01]  /*34740*/  PRMT R19, R4, 0x7772, RZ ;  /* 0x0000777204137816 */ /* 0x000fe200000000ff */
[----:B------:R-:W-:Y:S01]  /*34750*/  ULDC UR6, c[0x0][0x228] ;  /* 0x00008a0000067ab9 */ /* 0x000fe20000000800 */
[----:B0-----:R-:W-:Y:S01]  /*34760*/  IADD3 R8, P6, R15, R3, RZ ;  /* 0x000000030f087210 */ /* 0x001fe20007fde0ff */
[----:B------:R0:W-:Y:S01]  /*34770*/  @P4 STG.E.U8 desc[UR56][R10.64], R21 ;  /* 0x000000150a004986 */ /* 0x0001e2000c101138 */
[----:B------:R-:W-:-:S03]  /*34780*/  ISETP.GE.AND P4, PT, R12, UR17, PT ;  /* 0x000000110c007c0c */ /* 0x000fc6000bf86270 */
[--C-:B------:R-:W-:Y:S01]  /*34790*/  IMAD.X R9, R13, 0x1, R0.reuse, P6 ;  /* 0x000000010d097824 */ /* 0x100fe200030e0600 */
[CC--:B------:R-:W-:Y:S01]  /*347a0*/  IADD3 R12, P6, R15.reuse, R26.reuse, RZ ;  /* 0x0000001a0f0c7210 */ /* 0x0c0fe20007fde0ff */
[----:B------:R-:W-:Y:S01]  /*347b0*/  VIADD R15, R15, UR4 ;  /* 0x000000040f0f7c36 */ /* 0x000fe20008000000 */
[----:B------:R-:W-:Y:S01]  /*347c0*/  PRMT R17, R4, 0x7773, RZ ;  /* 0x0000777304117816 */ /* 0x000fe200000000ff */
[----:B------:R-:W-:Y:S02]  /*347d0*/  ULDC UR4, c[0x0][0x248] ;  /* 0x0000920000047ab9 */ /* 0x000fe40000000800 */
[----:B------:R-:W-:Y:S01]  /*347e0*/  IMAD.X R13, R13, 0x1, R27, P6 ;  /* 0x000000010d0d7824 */ /* 0x000fe200030e061b */
[----:B------:R1:W-:Y:S01]  /*347f0*/  @P5 STG.E.U8 desc[UR56][R8.64], R19 ;  /* 0x0000001308005986 */ /* 0x0003e2000c101138 */
[----:B------:R-:W-:Y:S01]  /*34800*/  ISETP.LT.AND P5, PT, R151, UR5, !P2 ;  /* 0x0000000597007c0c */ /* 0x000fe2000d7a1270 */
[----:B------:R-:W-:Y:S01]  /*34810*/  ULDC UR5, c[0x0][0x228] ;  /* 0x00008a0000057ab9 */ /* 0x000fe20000000800 */
[----:B------:R-:W-:Y:S01]  /*34820*/  SHF.R.S32.HI R14, RZ, 0x1f, R15 ;  /* 0x0000001fff0e7819 */ /* 0x000fe2000001140f */
[----:B------:R2:W-:Y:S01]  /*34830*/  @P3 STG.E.U8 desc[UR56][R12.64], R17 ;  /* 0x000000110c003986 */ /* 0x0005e2000c101138 */
[C---:B0-----:R-:W-:Y:S01]  /*34840*/  IADD3 R10, P3, R15.reuse, R3, RZ ;  /* 0x000000030f0a7210 */ /* 0x041fe20007f7e0ff */
[----:B------:R-:W-:Y:S01]  /*34850*/  VIADD R4, R15, UR4 ;  /* 0x000000040f047c36 */ /* 0x000fe20008000000 */
[----:B------:R-:W-:Y:S01]  /*34860*/  ISETP.LT.AND P6, PT, R151, UR6, !P1 ;  /* 0x0000000697007c0c */ /* 0x000fe2000cfc1270 */
[----:B------:R-:W-:Y:S01]  /*34870*/  VIADD R18, R2, 0x7d ;  /* 0x0000007d02127836 */ /* 0x000fe20000000000 */
[----:B------:R-:W-:Y:S01]  /*34880*/  ULDC UR4, c[0x0][0x248] ;  /* 0x0000920000047ab9 */ /* 0x000fe20000000800 */
[----:B------:R-:W-:Y:S01]  /*34890*/  IMAD.X R11, R14, 0x1, R0, P3 ;  /* 0x000000010e0b7824 */ /* 0x000fe200018e0600 */
[----:B------:R-:W-:Y:S01]  /*348a0*/  ISETP.LT.AND P3, PT, R149, UR5, !P2 ;  /* 0x0000000595007c0c */ /* 0x000fe2000d761270 */
[----:B------:R-:W-:Y:S01]  /*348b0*/  ULDC UR5, c[0x0][0x228] ;  /* 0x00008a0000057ab9 */ /* 0x000fe20000000800 */
[----:B-1----:R-:W-:Y:S01]  /*348c0*/  PRMT R19, R5, 0x7770, RZ ;  /* 0x0000777005137816 */ /* 0x002fe200000000ff */
[----:B------:R-:W-:Y:S01]  /*348d0*/  ULDC UR6, c[0x0][0x228] ;  /* 0x00008a0000067ab9 */ /* 0x000fe20000000800 */
[----:B------:R-:W-:-:S02]  /*348e0*/  IADD3 R8, P2, R15, R26, RZ ;  /* 0x0000001a0f087210 */ /* 0x000fc40007f5e0ff */
[----:B------:R-:W-:Y:S01]  /*348f0*/  SHF.R.S32.HI R16, RZ, 0x1f, R4 ;  /* 0x0000001fff107819 */ /* 0x000fe20000011404 */
[----:B------:R0:W-:Y:S01]  /*34900*/  @P5 STG.E.U8 desc[UR56][R10.64], R19 ;  /* 0x000000130a005986 */ /* 0x0001e2000c101138 */
[-C--:B--2---:R-:W-:Y:S01]  /*34910*/  IADD3 R12, P5, R4, R3.reuse, RZ ;  /* 0x00000003040c7210 */ /* 0x084fe20007fbe0ff */
[--C-:B------:R-:W-:Y:S01]  /*34920*/  IMAD.X R9, R14, 0x1, R27.reuse, P2 ;  /* 0x000000010e097824 */ /* 0x100fe200010e061b */
[----:B------:R-:W-:Y:S01]  /*34930*/  ISETP.GE.AND P2, PT, R18, UR23, PT ;  /* 0x0000001712007c0c */ /* 0x000fe2000bf46270 */
[----:B------:R-:W-:Y:S01]  /*34940*/  VIADD R18, R2, 0x7e ;  /* 0x0000007e02127836 */ /* 0x000fe20000000000 */
[C---:B------:R-:W-:Y:S01]  /*34950*/  PRMT R17, R5.reuse, 0x7771, RZ ;  /* 0x0000777105117816 */ /* 0x040fe200000000ff */
[----:B------:R-:W-:Y:S01]  /*34960*/  VIADD R2, R4, UR4 ;  /* 0x0000000404027c36 */ /* 0x000fe20008000000 */
[----:B------:R-:W-:Y:S01]  /*34970*/  PRMT R15, R5, 0x7772, RZ ;  /* 0x00007772050f7816 */ /* 0x000fe200000000ff */
[----:B------:R-:W-:Y:S01]  /*34980*/  IMAD.X R13, R16, 0x1, R0, P5 ;  /* 0x00000001100d7824 */ /* 0x000fe200028e0600 */
[----:B------:R-:W-:Y:S01]  /*34990*/  ISETP.LT.AND P1, PT, R149, UR5, !P1 ;  /* 0x0000000595007c0c */ /* 0x000fe2000cf21270 */
[----:B------:R1:W-:Y:S01]  /*349a0*/  @P3 STG.E.U8 desc[UR56][R8.64], R17 ;  /* 0x0000001108003986 */ /* 0x0003e2000c101138 */
[----:B------:R-:W-:Y:S01]  /*349b0*/  SHF.R.S32.HI R14, RZ, 0x1f, R2 ;  /* 0x0000001fff0e7819 */ /* 0x000fe20000011402 */
[----:B------:R-:W-:Y:S01]  /*349c0*/  ULDC UR4, c[0x0][0x248] ;  /* 0x0000920000047ab9 */ /* 0x000fe20000000800 */
[----:B------:R-:W-:Y:S01]  /*349d0*/  ISETP.LT.AND P5, PT, R151, UR6, !P4 ;  /* 0x0000000697007c0c */ /* 0x000fe2000e7a1270 */
[----:B------:R2:W-:Y:S01]  /*349e0*/  @P6 STG.E.U8 desc[UR56][R12.64], R15 ;  /* 0x0000000f0c006986 */ /* 0x0005e2000c101138 */
[----:B0-----:R-:W-:Y:S01]  /*349f0*/  IADD3 R10, P6, R4, R26, RZ ;  /* 0x0000001a040a7210 */ /* 0x001fe20007fde0ff */
[----:B------:R-:W-:Y:S01]  /*34a00*/  ULDC UR5, c[0x0][0x248] ;  /* 0x0000920000057ab9 */ /* 0x000fe20000000800 */
[----:B------:R-:W-:Y:S01]  /*34a10*/  ISETP.LT.AND P4, PT, R149, UR7, !P4 ;  /* 0x0000000795007c0c */ /* 0x000fe2000e781270 */
[----:B------:R-:W-:Y:S01]  /*34a20*/  ULDC UR6, c[0x0][0x228] ;  /* 0x00008a0000067ab9 */ /* 0x000fe20000000800 */
[----:B------:R-:W-:Y:S01]  /*34a30*/  ULDC UR7, c[0x0][0x228] ;  /* 0x00008a0000077ab9 */ /* 0x000fe20000000800 */
[----:B-1----:R-:W-:Y:S01]  /*34a40*/  IADD3 R8, P3, R2, R3, RZ ;  /* 0x0000000302087210 */ /* 0x002fe20007f7e0ff */
[----:B------:R-:W-:Y:S01]  /*34a50*/  IMAD.X R11, R16, 0x1, R27, P6 ;  /* 0x00000001100b7824 */ /* 0x000fe200030e061b */
[----:B------:R-:W-:-:S03]  /*34a60*/  PRMT R17, R5, 0x7773, RZ ;  /* 0x0000777305117816 */ /* 0x000fc600000000ff */
[----:B------:R-:W-:Y:S01]  /*34a70*/  IMAD.X R9, R14, 0x1, R0, P3 ;  /* 0x000000010e097824 */ /* 0x000fe200018e0600 */
[C---:B------:R-:W-:Y:S01]  /*34a80*/  IADD3 R4, P3, R2.reuse, R26, RZ ;  /* 0x0000001a02047210 */ /* 0x040fe20007f7e0ff */
[----:B------:R-:W-:Y:S01]  /*34a90*/  VIADD R2, R2, UR4 ;  /* 0x0000000402027c36 */ /* 0x000fe20008000000 */
[C---:B--2---:R-:W-:Y:S01]  /*34aa0*/  PRMT R15, R6.reuse, 0x7770, RZ ;  /* 0x00007770060f7816 */ /* 0x044fe200000000ff */
[----:B------:R0:W-:Y:S01]  /*34ab0*/  @P1 STG.E.U8 desc[UR56][R10.64], R17 ;  /* 0x000000110a001986 */ /* 0x0001e2000c101138 */
[----:B------:R-:W-:Y:S01]  /*34ac0*/  PRMT R13, R6, 0x7771, RZ ;  /* 0x00007771060d7816 */ /* 0x000fe200000000ff */
[----:B------:R-:W-:Y:S01]  /*34ad0*/  IMAD.X R5, R14, 0x1, R27, P3 ;  /* 0x000000010e057824 */ /* 0x000fe200018e061b */
[----:B------:R-:W-:Y:S01]  /*34ae0*/  ULDC UR4, c[0x0][0x248] ;  /* 0x0000920000047ab9 */ /* 0x000fe20000000800 */
[----:B------:R-:W-:Y:S01]  /*34af0*/  SHF.R.S32.HI R16, RZ, 0x1f, R2 ;  /* 0x0000001fff107819 */ /* 0x000fe20000011402 */
[----:B------:R-:W-:Y:S01]  /*34b00*/  VIADD R14, R2, UR4 ;  /* 0x00000004020e7c36 */ /* 0x000fe20008000000 */
[----:B------:R1:W-:Y:S01]  /*34b10*/  @P5 STG.E.U8 desc[UR56][R8.64], R15 ;  /* 0x0000000f08005986 */ /* 0x0003e2000c101138 */
[----:B------:R-:W-:Y:S01]  /*34b20*/  ISETP.GE.AND P6, PT, R18, UR21, PT ;  /* 0x0000001512007c0c */ /* 0x000fe2000bfc6270 */
[----:B------:R-:W-:Y:S01]  /*34b30*/  ULDC UR4, c[0x0][0x228] ;  /* 0x00008a0000047ab9 */ /* 0x000fe20000000800 */
[----:B0-----:R-:W-:Y:S01]  /*34b40*/  IADD3 R10, P3, R2, R3, RZ ;  /* 0x00000003020a7210 */ /* 0x001fe20007f7e0ff */
[----:B------:R0:W-:Y:S01]  /*34b50*/  @P4 STG.E.U8 desc[UR56][R4.64], R13 ;  /* 0x0000000d04004986 */ /* 0x0001e2000c101138 */
[----:B------:R-:W-:Y:S01]  /*34b60*/  VIADD R12, R14, UR5 ;  /* 0x000000050e0c7c36 */ /* 0x000fe20008000000 */
[----:B-1----:R-:W-:-:S02]  /*34b70*/  SHF.R.S32.HI R15, RZ, 0x1f, R14 ;  /* 0x0000001fff0f7819 */ /* 0x002fc4000001140e */
[----:B------:R-:W-:Y:S01]  /*34b80*/  IMAD.X R11, R16, 0x1, R0, P3 ;  /* 0x00000001100b7824 */ /* 0x000fe200018e0600 */
[----:B------:R-:W-:Y:S01]  /*34b90*/  ISETP.LT.AND P5, PT, R151, UR6, !P2 ;  /* 0x0000000697007c0c */ /* 0x000fe2000d7a1270 */
[----:B------:R-:W-:Y:S01]  /*34ba0*/  ULDC UR5, c[0x0][0x228] ;  /* 0x00008a0000057ab9 */ /* 0x000fe20000000800 */
[----:B0-----:R-:W-:Y:S02]  /*34bb0*/  IADD3 R4, P4, R2, R26, RZ ;  /* 0x0000001a02047210 */ /* 0x001fe40007f9e0ff */
[----:B------:R-:W-:-:S03]  /*34bc0*/  IADD3 R2, P3, R14, R3, RZ ;  /* 0x000000030e027210 */ /* 0x000fc60007f7e0ff */
[--C-:B------:R-:W-:Y:S01]  /*34bd0*/  IMAD.X R5, R16, 0x1, R27.reuse, P4 ;  /* 0x0000000110057824 */ /* 0x100fe200020e061b */
[C---:B------:R-:W-:Y:S01]  /*34be0*/  IADD3 R8, P4, R12.reuse, R3, RZ ;  /* 0x000000030c087210 */ /* 0x040fe20007f9e0ff */
[----:B------:R-:W-:Y:S01]  /*34bf0*/  IMAD.X R3, R15, 0x1, R0, P3 ;  /* 0x000000010f037824 */ /* 0x000fe200018e0600 */
[----:B------:R-:W-:Y:S02]  /*34c00*/  SHF.R.S32.HI R13, RZ, 0x1f, R12 ;  /* 0x0000001fff0d7819 */ /* 0x000fe4000001140c */
[-C--:B------:R-:W-:Y:S02]  /*34c10*/  IADD3 R12, P3, R12, R26.reuse, RZ ;  /* 0x0000001a0c0c7210 */ /* 0x080fe40007f7e0ff */
[----:B------:R-:W-:Y:S01]  /*34c20*/  ISETP.LT.AND P2, PT, R149, UR4, !P2 ;  /* 0x0000000495007c0c */ /* 0x000fe2000d741270 */
[----:B------:R-:W-:Y:S01]  /*34c30*/  IMAD.X R9, R13, 0x1, R0, P4 ;  /* 0x000000010d097824 */ /* 0x000fe200020e0600 */
[----:B------:R-:W-:Y:S01]  /*34c40*/  ULDC UR4, c[0x0][0x228] ;  /* 0x00008a0000047ab9 */ /* 0x000fe20000000800 */
[----:B------:R-:W-:Y:S01]  /*34c50*/  ISETP.LT.AND P4, PT, R151, UR7, !P6 ;  /* 0x0000000797007c0c */ /* 0x000fe2000f781270 */
[----:B------:R-:W-:Y:S01]  /*34c60*/  IMAD.X R13, R13, 0x1, R27, P3 ;  /* 0x000000010d0d7824 */ /* 0x000fe200018e061b */
[----:B------:R-:W-:-:S02]  /*34c70*/  IADD3 R26, P3, R14, R26, RZ ;  /* 0x0000001a0e1a7210 */ /* 0x000fc40007f7e0ff */
[----:B------:R-:W-:Y:S02]  /*34c80*/  ISETP.LT.AND P6, PT, R149, UR4, !P6 ;  /* 0x0000000495007c0c */ /* 0x000fe4000f7c1270 */
[----:B------:R-:W-:Y:S02]  /*34c90*/  ISETP.LT.AND P1, PT, R151, UR8, !P0 ;  /* 0x0000000897007c0c */ /* 0x000fe4000c721270 */
[----:B------:R-:W-:Y:S01]  /*34ca0*/  ISETP.LT.AND P0, PT, R149, UR5, !P0 ;  /* 0x0000000595007c0c */ /* 0x000fe2000c701270 */
[----:B------:R-:W-:Y:S01]  /*34cb0*/  IMAD.X R27, R15, 0x1, R27, P3 ;  /* 0x000000010f1b7824 */ /* 0x000fe200018e061b */
[C---:B------:R-:W-:Y:S02]  /*34cc0*/  PRMT R23, R6.reuse, 0x7772, RZ ;  /* 0x0000777206177816 */ /* 0x040fe400000000ff */
[----:B------:R-:W-:Y:S02]  /*34cd0*/  PRMT R21, R6, 0x7773, RZ ;  /* 0x0000777306157816 */ /* 0x000fe400000000ff */
[----:B------:R-:W-:-:S02]  /*34ce0*/  PRMT R15, R7, 0x7773, RZ ;  /* 0x00007773070f7816 */ /* 0x000fc400000000ff */
[C---:B------:R-:W-:Y:S02]  /*34cf0*/  PRMT R17, R7.reuse, 0x7772, RZ ;  /* 0x0000777207117816 */ /* 0x040fe400000000ff */
[C---:B------:R-:W-:Y:S02]  /*34d00*/  PRMT R19, R7.reuse, 0x7771, RZ ;  /* 0x0000777107137816 */ /* 0x040fe400000000ff */
[----:B------:R-:W-:Y:S01]  /*34d10*/  PRMT R7, R7, 0x7770, RZ ;  /* 0x0000777007077816 */ /* 0x000fe200000000ff */
[----:B------:R0:W-:Y:S04]  /*34d20*/  @P5 STG.E.U8 desc[UR56][R10.64], R23 ;  /* 0x000000170a005986 */ /* 0x0001e8000c101138 */
[----:B------:R0:W-:Y:S04]  /*34d30*/  @P2 STG.E.U8 desc[UR56][R4.64], R21 ;  /* 0x0000001504002986 */ /* 0x0001e8000c101138 */
[----:B------:R0:W-:Y:S04]  /*34d40*/  @P4 STG.E.U8 desc[UR56][R2.64], R7 ;  /* 0x0000000702004986 */ /* 0x0001e8000c101138 */
[----:B------:R0:W-:Y:S04]  /*34d50*/  @P6 STG.E.U8 desc[UR56][R26.64], R19 ;  /* 0x000000131a006986 */ /* 0x0001e8000c101138 */
[----:B------:R0:W-:Y:S01]  /*34d60*/  @P1 STG.E.U8 desc[UR56][R8.64], R17 ;  /* 0x0000001108001986 */ /* 0x0001e2000c101138 */
[----:B------:R-:W-:Y:S05]  /*34d70*/  @!P0 EXIT ;  /* 0x000000000000894d */ /* 0x000fea0003800000 */
[----:B------:R-:W-:Y:S01]  /*34d80*/  STG.E.U8 desc[UR56][R12.64], R15 ;  /* 0x0000000f0c007986 */ /* 0x000fe2000c101138 */
[----:B------:R-:W-:Y:S05]  /*34d90*/  EXIT ;  /* 0x000000000000794d */ /* 0x000fea0003800000 */
.L_x_3:
[----:B------:R-:W-:-:S00]  /*34da0*/  BRA `(.L_x_3) ;  /* 0xfffffffc00fc7947 */ /* 0x000fc0000383ffff */
[----:B------:R-:W-:-:S00]  /*34db0*/  NOP ;  /* 0x0000000000007918 */ /* 0x000fc00000000000 */
        /* <DEDUP_REMOVED lines=12> */
.L_x_4:


//--------------------- .nv.shared.matmul_kernel  --------------------------
	.section	.nv.shared.matmul_kernel,"aw",@nobits
	.sectionflags	@""
	.align	16
	.zero		1024


//--------------------- .nv.shared.reserved.0     --------------------------
	.section	.nv.shared.reserved.0,"aw",@nobits
	.weak		__nv_reservedSMEM_offset_0_alias
	.size		__nv_reservedSMEM_offset_0_alias, 0, 0
	.other		__nv_reservedSMEM_offset_0_alias,@"STO_CUDA_RESERVED_SHARED STV_DEFAULT"
__nv_reservedSMEM_offset_0_alias:
	.zero		0


//--------------------- .nv.constant0.matmul_kernel --------------------------
	.section	.nv.constant0.matmul_kernel,"a",@progbits
	.sectionflags	@""
	.align	4
.nv.constant0.matmul_kernel:
	.zero		608


//--------------------- SYMBOLS --------------------------

	.type		.nv.reservedSmem.offset0,@object
	.size		.nv.reservedSmem.offset0,0x4
